	.target	sm_80

	.elftype	@"ET_EXEC"


//--------------------- .note.nv.tkinfo           --------------------------
	.section	.note.nv.tkinfo,"",@"SHT_NOTE"
	.sectionflags	@"SHF_NOTE_NV_TKINFO"
	.tkinfo
        /*0018*/ 	.word	0x00000002
        /*0030*/ 	.string	""
        /*0030*/ 	.string	"ptxas"
        /*0030*/ 	.string	"Cuda compilation tools, release 13.0, V13.0.88"
        /*0030*/ 	.string	"Build cuda_13.0.r13.0/compiler.36424714_0"
        /*0030*/ 	.string	"-v  -suppress-debug-info  -lineinfo  -arch sm_80 "



//--------------------- .note.nv.cuinfo           --------------------------
	.section	.note.nv.cuinfo,"",@"SHT_NOTE"
	.sectionflags	@"SHF_NOTE_NV_CUINFO"
        /*0018*/ 	.short	0x0002
        /*001a*/ 	.short	0x0050
        /*001c*/ 	.short	0x0082
	.zero		2


//--------------------- .nv.info                  --------------------------
	.section	.nv.info,"",@"SHT_CUDA_INFO"
	.align	4


	//----- nvinfo : EIATTR_REGCOUNT
	.align		4
        /*0000*/ 	.byte	0x04, 0x2f
        /*0002*/ 	.short	(.L_1 - .L_0)
	.align		4
.L_0:
        /*0004*/ 	.word	index@(matmul_kernel)
        /*0008*/ 	.word	0x00000020


	//----- nvinfo : EIATTR_FRAME_SIZE
	.align		4
.L_1:
        /*000c*/ 	.byte	0x04, 0x11
        /*000e*/ 	.short	(.L_3 - .L_2)
	.align		4
.L_2:
        /*0010*/ 	.word	index@(matmul_kernel)
        /*0014*/ 	.word	0x000033c8


	//----- nvinfo : EIATTR_MIN_STACK_SIZE
	.align		4
.L_3:
        /*0018*/ 	.byte	0x04, 0x12
        /*001a*/ 	.short	(.L_5 - .L_4)
	.align		4
.L_4:
        /*001c*/ 	.word	index@(matmul_kernel)
        /*0020*/ 	.word	0x000033c8
.L_5:


//--------------------- .nv.info.matmul_kernel    --------------------------
	.section	.nv.info.matmul_kernel,"",@"SHT_CUDA_INFO"
	.sectionflags	@""
	.align	4


	//----- nvinfo : EIATTR_CUDA_API_VERSION
	.align		4
        /*0000*/ 	.byte	0x04, 0x37
        /*0002*/ 	.short	(.L_7 - .L_6)
.L_6:
        /*0004*/ 	.word	0x00000082


	//----- nvinfo : EIATTR_SW2861232_WAR
	.align		4
.L_7:
        /*0008*/ 	.byte	0x01, 0x35
	.zero		2


	//----- nvinfo : EIATTR_PARAM_CBANK
	.align		4
        /*000c*/ 	.byte	0x04, 0x0a
        /*000e*/ 	.short	(.L_9 - .L_8)
	.align		4
.L_8:
        /*0010*/ 	.word	index@(.nv.constant0.matmul_kernel)
        /*0014*/ 	.short	0x0160
        /*0016*/ 	.short	0x0050


	//----- nvinfo : EIATTR_CBANK_PARAM_SIZE
	.align		4
.L_9:
        /*0018*/ 	.byte	0x03, 0x19
        /*001a*/ 	.short	0x0050


	//----- nvinfo : EIATTR_KPARAM_INFO
	.align		4
        /*001c*/ 	.byte	0x04, 0x17
        /*001e*/ 	.short	(.L_11 - .L_10)
.L_10:
        /*0020*/ 	.word	0x00000000
        /*0024*/ 	.short	0x000d
        /*0026*/ 	.short	0x0048
        /*0028*/ 	.byte	0x00, 0xf4, 0x21, 0x00


	//----- nvinfo : EIATTR_KPARAM_INFO
	.align		4
.L_11:
        /*002c*/ 	.byte	0x04, 0x17
        /*002e*/ 	.short	(.L_13 - .L_12)
.L_12:
        /*0030*/ 	.word	0x00000000
        /*0034*/ 	.short	0x000c
        /*0036*/ 	.short	0x0040
        /*0038*/ 	.byte	0x00, 0xf4, 0x21, 0x00


	//----- nvinfo : EIATTR_KPARAM_INFO
	.align		4
.L_13:
        /*003c*/ 	.byte	0x04, 0x17
        /*003e*/ 	.short	(.L_15 - .L_14)
.L_14:
        /*0040*/ 	.word	0x00000000
        /*0044*/ 	.short	0x000b
        /*0046*/ 	.short	0x0038
        /*0048*/ 	.byte	0x00, 0xf0, 0x11, 0x00


	//----- nvinfo : EIATTR_KPARAM_INFO
	.align		4
.L_15:
        /*004c*/ 	.byte	0x04, 0x17
        /*004e*/ 	.short	(.L_17 - .L_16)
.L_16:
        /*0050*/ 	.word	0x00000000
        /*0054*/ 	.short	0x000a
        /*0056*/ 	.short	0x0034
        /*0058*/ 	.byte	0x00, 0xf0, 0x11, 0x00


	//----- nvinfo : EIATTR_KPARAM_INFO
	.align		4
.L_17:
        /*005c*/ 	.byte	0x04, 0x17
        /*005e*/ 	.short	(.L_19 - .L_18)
.L_18:
        /*0060*/ 	.word	0x00000000
        /*0064*/ 	.short	0x0009
        /*0066*/ 	.short	0x0030
        /*0068*/ 	.byte	0x00, 0xf0, 0x11, 0x00


	//----- nvinfo : EIATTR_KPARAM_INFO
	.align		4
.L_19:
        /*006c*/ 	.byte	0x04, 0x17
        /*006e*/ 	.short	(.L_21 - .L_20)
.L_20:
        /*0070*/ 	.word	0x00000000
        /*0074*/ 	.short	0x0008
        /*0076*/ 	.short	0x002c
        /*0078*/ 	.byte	0x00, 0xf0, 0x11, 0x00


	//----- nvinfo : EIATTR_KPARAM_INFO
	.align		4
.L_21:
        /*007c*/ 	.byte	0x04, 0x17
        /*007e*/ 	.short	(.L_23 - .L_22)
.L_22:
        /*0080*/ 	.word	0x00000000
        /*0084*/ 	.short	0x0007
        /*0086*/ 	.short	0x0028
        /*0088*/ 	.byte	0x00, 0xf0, 0x11, 0x00


	//----- nvinfo : EIATTR_KPARAM_INFO
	.align		4
.L_23:
        /*008c*/ 	.byte	0x04, 0x17
        /*008e*/ 	.short	(.L_25 - .L_24)
.L_24:
        /*0090*/ 	.word	0x00000000
        /*0094*/ 	.short	0x0006
        /*0096*/ 	.short	0x0024
        /*0098*/ 	.byte	0x00, 0xf0, 0x11, 0x00


	//----- nvinfo : EIATTR_KPARAM_INFO
	.align		4
.L_25:
        /*009c*/ 	.byte	0x04, 0x17
        /*009e*/ 	.short	(.L_27 - .L_26)
.L_26:
        /*00a0*/ 	.word	0x00000000
        /*00a4*/ 	.short	0x0005
        /*00a6*/ 	.short	0x0020
        /*00a8*/ 	.byte	0x00, 0xf0, 0x11, 0x00


	//----- nvinfo : EIATTR_KPARAM_INFO
	.align		4
.L_27:
        /*00ac*/ 	.byte	0x04, 0x17
        /*00ae*/ 	.short	(.L_29 - .L_28)
.L_28:
        /*00b0*/ 	.word	0x00000000
        /*00b4*/ 	.short	0x0004
        /*00b6*/ 	.short	0x001c
        /*00b8*/ 	.byte	0x00, 0xf0, 0x11, 0x00


	//----- nvinfo : EIATTR_KPARAM_INFO
	.align		4
.L_29:
        /*00bc*/ 	.byte	0x04, 0x17
        /*00be*/ 	.short	(.L_31 - .L_30)
.L_30:
        /*00c0*/ 	.word	0x00000000
        /*00c4*/ 	.short	0x0003
        /*00c6*/ 	.short	0x0018
        /*00c8*/ 	.byte	0x00, 0xf0, 0x11, 0x00


	//----- nvinfo : EIATTR_KPARAM_INFO
	.align		4
.L_31:
        /*00cc*/ 	.byte	0x04, 0x17
        /*00ce*/ 	.short	(.L_33 - .L_32)
.L_32:
        /*00d0*/ 	.word	0x00000000
        /*00d4*/ 	.short	0x0002
        /*00d6*/ 	.short	0x0010
        /*00d8*/ 	.byte	0x00, 0xf4, 0x21, 0x00


	//----- nvinfo : EIATTR_KPARAM_INFO
	.align		4
.L_33:
        /*00dc*/ 	.byte	0x04, 0x17
        /*00de*/ 	.short	(.L_35 - .L_34)
.L_34:
        /*00e0*/ 	.word	0x00000000
        /*00e4*/ 	.short	0x0001
        /*00e6*/ 	.short	0x0008
        /*00e8*/ 	.byte	0x00, 0xf4, 0x21, 0x00


	//----- nvinfo : EIATTR_KPARAM_INFO
	.align		4
.L_35:
        /*00ec*/ 	.byte	0x04, 0x17
        /*00ee*/ 	.short	(.L_37 - .L_36)
.L_36:
        /*00f0*/ 	.word	0x00000000
        /*00f4*/ 	.short	0x0000
        /*00f6*/ 	.short	0x0000
        /*00f8*/ 	.byte	0x00, 0xf4, 0x21, 0x00


	//----- nvinfo : EIATTR_MAXREG_COUNT
	.align		4
.L_37:
        /*00fc*/ 	.byte	0x03, 0x1b
        /*00fe*/ 	.short	0x00ff


	//----- nvinfo : EIATTR_NUM_BARRIERS
	.align		4
        /*0100*/ 	.byte	0x02, 0x4c
        /*0102*/ 	.byte	0x01
	.zero		1


	//----- nvinfo : EIATTR_ANNOTATIONS
	.align		4
        /*0104*/ 	.byte	0x04, 0x55
        /*0106*/ 	.short	(.L_39 - .L_38)


	//   ....[0]....
.L_38:
        /*0108*/ 	.word	0x00000001
        /*010c*/ 	.byte	0x70, 0x00, 0x00, 0x00, 0x01, 0x00, 0x00, 0x00, 0xb0, 0x00, 0x00, 0x00, 0x01, 0x00, 0x00, 0x00
        /* <DEDUP_REMOVED lines=1057> */
        /*432c*/ 	.byte	0x10, 0x49, 0x01, 0x00


	//----- nvinfo : EIATTR_MERCURY_ISA_VERSION
	.align		4
.L_39:
        /*4330*/ 	.byte	0x03, 0x5f
        /*4332*/ 	.short	0x0000


	//----- nvinfo : EIATTR_EXIT_INSTR_OFFSETS
	.align		4
        /*4334*/ 	.byte	0x04, 0x1c
        /*4336*/ 	.short	(.L_41 - .L_40)


	//   ....[0]....
.L_40:
        /*4338*/ 	.word	0x0004b040


	//   ....[1]....
        /*433c*/ 	.word	0x0004b070


	//----- nvinfo : EIATTR_REQNTID
	.align		4
.L_41:
        /*4340*/ 	.byte	0x04, 0x10
        /*4342*/ 	.short	(.L_43 - .L_42)
.L_42:
        /*4344*/ 	.word	0x00000100
        /*4348*/ 	.word	0x00000001
        /*434c*/ 	.word	0x00000001
.L_43:


//--------------------- .nv.callgraph             --------------------------
	.section	.nv.callgraph,"",@"SHT_CUDA_CALLGRAPH"
	.align	4
	.sectionentsize	8
	.align		4
        /*0000*/ 	.word	0x00000000
	.align		4
        /*0004*/ 	.word	0xffffffff
	.align		4
        /*0008*/ 	.word	0x00000000
	.align		4
        /*000c*/ 	.word	0xfffffffe
	.align		4
        /*0010*/ 	.word	0x00000000
	.align		4
        /*0014*/ 	.word	0xfffffffd
	.align		4
        /*0018*/ 	.word	0x00000000
	.align		4
        /*001c*/ 	.word	0xfffffffc


//--------------------- .nv.rel.action            --------------------------
	.section	.nv.rel.action,"",@"SHT_CUDA_RELOCINFO"
	.align	8
	.sectionentsize	8
        /*0000*/ 	.byte	0x73, 0x00, 0x00, 0x00, 0x00, 0x00, 0x00, 0x00, 0x00, 0x00, 0x00, 0x11, 0x25, 0x00, 0x05, 0x36


//--------------------- .nv.constant0.matmul_kernel --------------------------
	.section	.nv.constant0.matmul_kernel,"a",@progbits
	.sectionflags	@""
	.align	4
.nv.constant0.matmul_kernel:
	.zero		432


//--------------------- .text.matmul_kernel       --------------------------
	.section	.text.matmul_kernel,"ax",@progbits
	.sectioninfo	@"SHI_REGISTERS=32"
	.align	128
        .global         matmul_kernel
        .type           matmul_kernel,@function
        .size           matmul_kernel,(.L_x_4 - matmul_kernel)
        .other          matmul_kernel,@"STO_CUDA_ENTRY STV_DEFAULT"
matmul_kernel:
.text.matmul_kernel:
[----:B------:R-:W-:-:S04]  /*0000*/  IMAD.MOV.U32 R1, RZ, RZ, c[0x0][0x28] ;  /* 0x00000a00ff017624 */ /* 0x000fc800078e00ff */
[----:B------:R-:W-:Y:S01]  /*0010*/  IMAD.MOV.U32 R6, RZ, RZ, 0xff ;  /* 0x000000ffff067424 */ /* 0x000fe200078e00ff */
[----:B------:R-:W-:Y:S01]  /*0020*/  IADD3 R1, R1, -0x33c8, RZ ;  /* 0xffffcc3801017810 */ /* 0x000fe20007ffe0ff */
[----:B------:R-:W0:Y:S01]  /*0030*/  S2R R29, SR_TID.X ;  /* 0x00000000001d7919 */ /* 0x000e220000002100 */
[----:B------:R-:W-:Y:S01]  /*0040*/  ULDC.64 UR6, c[0x0][0x118] ;  /* 0x0000460000067ab9 */ /* 0x000fe20000000a00 */
[----:B------:R-:W-:Y:S01]  /*0050*/  CS2R R12, SRZ ;  /* 0x00000000000c7805 */ /* 0x000fe2000001ff00 */
[----:B------:R-:W-:Y:S01]  /*0060*/  IADD3 R0, R6, c[0x0][0x17c], RZ ;  /* 0x00005f0006007a10 */ /* 0x000fe20007ffe0ff */
[----:B------:R1:W-:Y:S01]  /*0070*/  STL [R1+0x90], RZ ;  /* 0x000090ff01007387 */ /* 0x0003e20000100800 */
[----:B------:R-:W-:Y:S01]  /*0080*/  CS2R R14, SRZ ;  /* 0x00000000000e7805 */ /* 0x000fe2000001ff00 */
[----:B------:R-:W-:Y:S01]  /*0090*/  CS2R R16, SRZ ;  /* 0x0000000000107805 */ /* 0x000fe2000001ff00 */
[----:B------:R-:W-:Y:S01]  /*00a0*/  SHF.R.S32.HI R3, RZ, 0x1f, R0 ;  /* 0x0000001fff037819 */ /* 0x000fe20000011400 */
[----:B------:R1:W-:Y:S01]  /*00b0*/  STL [R1+0x94], RZ ;  /* 0x000094ff01007387 */ /* 0x0003e20000100800 */
[----:B------:R-:W-:Y:S01]  /*00c0*/  CS2R R18, SRZ ;  /* 0x0000000000127805 */ /* 0x000fe2000001ff00 */
[----:B------:R-:W-:Y:S01]  /*00d0*/  CS2R R20, SRZ ;  /* 0x0000000000147805 */ /* 0x000fe2000001ff00 */
[----:B------:R-:W-:Y:S01]  /*00e0*/  LEA.HI R3, R3, R0, RZ, 0x8 ;  /* 0x0000000003037211 */ /* 0x000fe200078f40ff */
[----:B------:R1:W-:Y:S01]  /*00f0*/  STL [R1+0x98], RZ ;  /* 0x000098ff01007387 */ /* 0x0003e20000100800 */
[----:B------:R-:W-:Y:S01]  /*0100*/  CS2R R22, SRZ ;  /* 0x0000000000167805 */ /* 0x000fe2000001ff00 */
[----:B------:R-:W-:Y:S01]  /*0110*/  CS2R R24, SRZ ;  /* 0x0000000000187805 */ /* 0x000fe2000001ff00 */
[----:B------:R-:W-:Y:S01]  /*0120*/  SHF.R.S32.HI R0, RZ, 0x8, R3 ;  /* 0x00000008ff007819 */ /* 0x000fe20000011403 */
[----:B------:R1:W-:Y:S01]  /*0130*/  STL [R1+0x9c], RZ ;  /* 0x00009cff01007387 */ /* 0x0003e20000100800 */
[----:B------:R-:W-:-:S03]  /*0140*/  CS2R R26, SRZ ;  /* 0x00000000001a7805 */ /* 0x000fc6000001ff00 */
[----:B------:R-:W-:Y:S01]  /*0150*/  IMAD.SHL.U32 R0, R0, 0x8, RZ ;  /* 0x0000000800007824 */ /* 0x000fe200078e00ff */
[----:B------:R-:W2:Y:S01]  /*0160*/  S2R R3, SR_CTAID.X ;  /* 0x0000000000037919 */ /* 0x000ea20000002500 */
[----:B0-----:R-:W-:-:S03]  /*0170*/  LOP3.LUT R28, R29, 0xff, RZ, 0xc0, !PT ;  /* 0x000000ff1d1c7812 */ /* 0x001fc600078ec0ff */
[----:B------:R1:W-:Y:S01]  /*0180*/  STL [R1+0x80], RZ ;  /* 0x000080ff01007387 */ /* 0x0003e20000100800 */
[-C--:B------:R-:W-:Y:S02]  /*0190*/  IABS R7, R0.reuse ;  /* 0x0000000000077213 */ /* 0x080fe40000000000 */
[----:B------:R-:W-:Y:S01]  /*01a0*/  IABS R11, R0 ;  /* 0x00000000000b7213 */ /* 0x000fe20000000000 */
[----:B------:R1:W-:Y:S01]  /*01b0*/  STL [R1+0x84], RZ ;  /* 0x000084ff01007387 */ /* 0x0003e20000100800 */
[----:B------:R-:W0:Y:S01]  /*01c0*/  I2F.RP R2, R7 ;  /* 0x0000000700027306 */ /* 0x000e220000209400 */
[----:B------:R-:W-:Y:S02]  /*01d0*/  LOP3.LUT R29, R29, 0x80, RZ, 0xc0, !PT ;  /* 0x000000801d1d7812 */ /* 0x000fe400078ec0ff */
[----:B------:R1:W-:Y:S04]  /*01e0*/  STL [R1+0x88], RZ ;  /* 0x000088ff01007387 */ /* 0x0003e80000100800 */
[----:B------:R1:W-:Y:S04]  /*01f0*/  STL [R1+0x8c], RZ ;  /* 0x00008cff01007387 */ /* 0x0003e80000100800 */
[----:B------:R1:W-:Y:S01]  /*0200*/  STL [R1+0x70], RZ ;  /* 0x000070ff01007387 */ /* 0x0003e20000100800 */
[----:B--2---:R-:W-:Y:S01]  /*0210*/  IABS R10, R3 ;  /* 0x00000003000a7213 */ /* 0x004fe20000000000 */
[----:B0-----:R-:W0:Y:S02]  /*0220*/  MUFU.RCP R2, R2 ;  /* 0x0000000200027308 */ /* 0x001e240000001000 */
[----:B------:R1:W-:Y:S04]  /*0230*/  STL [R1+0x74], RZ ;  /* 0x000074ff01007387 */ /* 0x0003e80000100800 */
[----:B------:R1:W-:Y:S04]  /*0240*/  STL [R1+0x78], RZ ;  /* 0x000078ff01007387 */ /* 0x0003e80000100800 */
[----:B------:R1:W-:Y:S04]  /*0250*/  STL [R1+0x7c], RZ ;  /* 0x00007cff01007387 */ /* 0x0003e80000100800 */
[----:B------:R1:W-:Y:S01]  /*0260*/  STL [R1+0x60], RZ ;  /* 0x000060ff01007387 */ /* 0x0003e20000100800 */
[----:B0-----:R-:W-:Y:S01]  /*0270*/  IADD3 R4, R2, 0xffffffe, RZ ;  /* 0x0ffffffe02047810 */ /* 0x001fe20007ffe0ff */
[----:B------:R-:W-:-:S02]  /*0280*/  IMAD.MOV R2, RZ, RZ, -R11 ;  /* 0x000000ffff027224 */ /* 0x000fc400078e0a0b */
[----:B------:R1:W-:Y:S01]  /*0290*/  STL [R1+0x64], RZ ;  /* 0x000064ff01007387 */ /* 0x0003e20000100800 */
[----:B------:R0:W2:Y:S03]  /*02a0*/  F2I.FTZ.U32.TRUNC.NTZ R5, R4 ;  /* 0x0000000400057305 */ /* 0x0000a6000021f000 */
[----:B------:R1:W-:Y:S04]  /*02b0*/  STL [R1+0x68], RZ ;  /* 0x000068ff01007387 */ /* 0x0003e80000100800 */
[----:B------:R1:W-:Y:S01]  /*02c0*/  STL [R1+0x6c], RZ ;  /* 0x00006cff01007387 */ /* 0x0003e20000100800 */
[----:B0-----:R-:W-:-:S03]  /*02d0*/  IMAD.MOV.U32 R4, RZ, RZ, RZ ;  /* 0x000000ffff047224 */ /* 0x001fc600078e00ff */
[----:B------:R1:W-:Y:S04]  /*02e0*/  STL [R1+0x50], RZ ;  /* 0x000050ff01007387 */ /* 0x0003e80000100800 */
[----:B------:R1:W-:Y:S01]  /*02f0*/  STL [R1+0x54], RZ ;  /* 0x000054ff01007387 */ /* 0x0003e20000100800 */
[----:B--2---:R-:W-:-:S03]  /*0300*/  IMAD.MOV R8, RZ, RZ, -R5 ;  /* 0x000000ffff087224 */ /* 0x004fc600078e0a05 */
[----:B------:R1:W-:Y:S01]  /*0310*/  STL [R1+0x58], RZ ;  /* 0x000058ff01007387 */ /* 0x0003e20000100800 */
[----:B------:R-:W-:Y:S02]  /*0320*/  IMAD R9, R8, R7, RZ ;  /* 0x0000000708097224 */ /* 0x000fe400078e02ff */
[----:B------:R-:W-:Y:S01]  /*0330*/  IMAD.MOV.U32 R8, RZ, RZ, R10 ;  /* 0x000000ffff087224 */ /* 0x000fe200078e000a */
[----:B------:R1:W-:Y:S01]  /*0340*/  STL [R1+0x5c], RZ ;  /* 0x00005cff01007387 */ /* 0x0003e20000100800 */
[----:B------:R-:W-:-:S03]  /*0350*/  IMAD.HI.U32 R5, R5, R9, R4 ;  /* 0x0000000905057227 */ /* 0x000fc600078e0004 */
[----:B------:R1:W-:Y:S03]  /*0360*/  STL [R1+0x40], RZ ;  /* 0x000040ff01007387 */ /* 0x0003e60000100800 */
[----:B------:R-:W-:Y:S01]  /*0370*/  IMAD.HI.U32 R5, R5, R8, RZ ;  /* 0x0000000805057227 */ /* 0x000fe200078e00ff */
[----:B------:R1:W-:Y:S03]  /*0380*/  STL [R1+0x44], RZ ;  /* 0x000044ff01007387 */ /* 0x0003e60000100800 */
[----:B------:R-:W-:Y:S01]  /*0390*/  IMAD R2, R5, R2, R8 ;  /* 0x0000000205027224 */ /* 0x000fe200078e0208 */
[----:B------:R1:W-:Y:S04]  /*03a0*/  STL [R1+0x48], RZ ;  /* 0x000048ff01007387 */ /* 0x0003e80000100800 */
[----:B------:R-:W-:Y:S01]  /*03b0*/  ISETP.GT.U32.AND P1, PT, R7, R2, PT ;  /* 0x000000020700720c */ /* 0x000fe20003f24070 */
[----:B------:R1:W-:Y:S04]  /*03c0*/  STL [R1+0x4c], RZ ;  /* 0x00004cff01007387 */ /* 0x0003e80000100800 */
[----:B------:R1:W-:Y:S04]  /*03d0*/  STL [R1+0x30], RZ ;  /* 0x000030ff01007387 */ /* 0x0003e80000100800 */
[----:B------:R1:W-:Y:S04]  /*03e0*/  STL [R1+0x34], RZ ;  /* 0x000034ff01007387 */ /* 0x0003e80000100800 */
[----:B------:R-:W-:Y:S01]  /*03f0*/  @!P1 IMAD.IADD R2, R2, 0x1, -R7 ;  /* 0x0000000102029824 */ /* 0x000fe200078e0a07 */
[----:B------:R-:W-:Y:S01]  /*0400*/  @!P1 IADD3 R5, R5, 0x1, RZ ;  /* 0x0000000105059810 */ /* 0x000fe20007ffe0ff */
[----:B------:R1:W-:Y:S01]  /*0410*/  STL [R1+0x38], RZ ;  /* 0x000038ff01007387 */ /* 0x0003e20000100800 */
[----:B------:R-:W-:-:S02]  /*0420*/  ISETP.NE.AND P1, PT, R0, RZ, PT ;  /* 0x000000ff0000720c */ /* 0x000fc40003f25270 */
[----:B------:R-:W-:Y:S01]  /*0430*/  ISETP.GE.U32.AND P0, PT, R2, R7, PT ;  /* 0x000000070200720c */ /* 0x000fe20003f06070 */
[----:B------:R1:W-:Y:S01]  /*0440*/  STL [R1+0x3c], RZ ;  /* 0x00003cff01007387 */ /* 0x0003e20000100800 */
[----:B------:R-:W-:-:S03]  /*0450*/  LOP3.LUT R2, R3, R0, RZ, 0x3c, !PT ;  /* 0x0000000003027212 */ /* 0x000fc600078e3cff */
[----:B------:R1:W-:Y:S01]  /*0460*/  STL [R1+0x20], RZ ;  /* 0x000020ff01007387 */ /* 0x0003e20000100800 */
[----:B------:R-:W-:Y:S02]  /*0470*/  ISETP.GE.AND P2, PT, R2, RZ, PT ;  /* 0x000000ff0200720c */ /* 0x000fe40003f46270 */
[----:B------:R-:W-:Y:S01]  /*0480*/  IADD3 R2, R6, c[0x0][0x178], RZ ;  /* 0x00005e0006027a10 */ /* 0x000fe20007ffe0ff */
[----:B------:R1:W-:Y:S04]  /*0490*/  STL [R1+0x24], RZ ;  /* 0x000024ff01007387 */ /* 0x0003e80000100800 */
[----:B------:R-:W-:Y:S01]  /*04a0*/  @P0 IADD3 R5, R5, 0x1, RZ ;  /* 0x0000000105050810 */ /* 0x000fe20007ffe0ff */
[----:B------:R1:W-:Y:S04]  /*04b0*/  STL [R1+0x28], RZ ;  /* 0x000028ff01007387 */ /* 0x0003e80000100800 */
[----:B------:R-:W-:Y:S01]  /*04c0*/  IMAD.MOV.U32 R4, RZ, RZ, R5 ;  /* 0x000000ffff047224 */ /* 0x000fe200078e0005 */
[----:B------:R-:W-:Y:S01]  /*04d0*/  SHF.R.S32.HI R5, RZ, 0x1f, R2 ;  /* 0x0000001fff057819 */ /* 0x000fe20000011402 */
[----:B------:R1:W-:Y:S02]  /*04e0*/  STL [R1+0x2c], RZ ;  /* 0x00002cff01007387 */ /* 0x0003e40000100800 */
[----:B------:R-:W-:Y:S01]  /*04f0*/  @!P2 IMAD.MOV R4, RZ, RZ, -R4 ;  /* 0x000000ffff04a224 */ /* 0x000fe200078e0a04 */
[----:B------:R-:W-:Y:S01]  /*0500*/  @!P1 LOP3.LUT R4, RZ, R0, RZ, 0x33, !PT ;  /* 0x00000000ff049212 */ /* 0x000fe200078e33ff */
[----:B------:R1:W-:Y:S01]  /*0510*/  STL [R1+0x10], RZ ;  /* 0x000010ff01007387 */ /* 0x0003e20000100800 */
[----:B------:R-:W-:-:S03]  /*0520*/  LEA.HI R5, R5, R2, RZ, 0x8 ;  /* 0x0000000205057211 */ /* 0x000fc600078f40ff */
[----:B------:R-:W-:Y:S01]  /*0530*/  IMAD.SHL.U32 R2, R4, 0x8, RZ ;  /* 0x0000000804027824 */ /* 0x000fe200078e00ff */
[----:B------:R1:W-:Y:S01]  /*0540*/  STL [R1+0x14], RZ ;  /* 0x000014ff01007387 */ /* 0x0003e20000100800 */
[----:B------:R-:W-:-:S03]  /*0550*/  IMAD.MOV R4, RZ, RZ, -R4 ;  /* 0x000000ffff047224 */ /* 0x000fc600078e0a04 */
[----:B------:R-:W-:Y:S01]  /*0560*/  LEA.HI.SX32 R5, R5, -R2, 0x18 ;  /* 0x8000000205057211 */ /* 0x000fe200078fc2ff */
[----:B------:R-:W-:Y:S01]  /*0570*/  IMAD R9, R0, R4, R3 ;  /* 0x0000000400097224 */ /* 0x000fe200078e0203 */
[----:B------:R1:W-:Y:S01]  /*0580*/  STL [R1+0x18], RZ ;  /* 0x000018ff01007387 */ /* 0x0003e20000100800 */
[----:B------:R-:W-:Y:S01]  /*0590*/  IMAD.MOV.U32 R4, RZ, RZ, RZ ;  /* 0x000000ffff047224 */ /* 0x000fe200078e00ff */
[----:B------:R-:W-:Y:S02]  /*05a0*/  IMNMX R10, R5, 0x8, PT ;  /* 0x00000008050a7817 */ /* 0x000fe40003800200 */
[----:B------:R1:W-:Y:S02]  /*05b0*/  STL [R1+0x1c], RZ ;  /* 0x00001cff01007387 */ /* 0x0003e40000100800 */
[-C--:B------:R-:W-:Y:S02]  /*05c0*/  IABS R8, R10.reuse ;  /* 0x0000000a00087213 */ /* 0x080fe40000000000 */
[----:B------:R-:W-:Y:S01]  /*05d0*/  IABS R0, R10 ;  /* 0x0000000a00007213 */ /* 0x000fe20000000000 */
[----:B------:R1:W-:Y:S01]  /*05e0*/  STL [R1], RZ ;  /* 0x000000ff01007387 */ /* 0x0003e20000100800 */
[----:B------:R-:W0:Y:S03]  /*05f0*/  I2F.RP R6, R8 ;  /* 0x0000000800067306 */ /* 0x000e260000209400 */
[----:B------:R1:W-:Y:S04]  /*0600*/  STL [R1+0x4], RZ ;  /* 0x000004ff01007387 */ /* 0x0003e80000100800 */
[----:B------:R1:W-:Y:S04]  /*0610*/  STL [R1+0x8], RZ ;  /* 0x000008ff01007387 */ /* 0x0003e80000100800 */
[----:B------:R1:W-:Y:S04]  /*0620*/  STL [R1+0xc], RZ ;  /* 0x00000cff01007387 */ /* 0x0003e80000100800 */
[----:B------:R1:W-:Y:S01]  /*0630*/  STL [R1+0xa0], RZ ;  /* 0x0000a0ff01007387 */ /* 0x0003e20000100800 */
[----:B0-----:R-:W0:Y:S03]  /*0640*/  MUFU.RCP R6, R6 ;  /* 0x0000000600067308 */ /* 0x001e260000001000 */
[----:B------:R1:W-:Y:S04]  /*0650*/  STL [R1+0xa4], RZ ;  /* 0x0000a4ff01007387 */ /* 0x0003e80000100800 */
[----:B------:R1:W-:Y:S04]  /*0660*/  STL [R1+0xa8], RZ ;  /* 0x0000a8ff01007387 */ /* 0x0003e80000100800 */
[----:B------:R1:W-:Y:S04]  /*0670*/  STL [R1+0xac], RZ ;  /* 0x0000acff01007387 */ /* 0x0003e80000100800 */
[----:B------:R1:W-:Y:S01]  /*0680*/  STL [R1+0xb0], RZ ;  /* 0x0000b0ff01007387 */ /* 0x0003e20000100800 */
[----:B0-----:R-:W-:-:S03]  /*0690*/  IADD3 R5, R6, 0xffffffe, RZ ;  /* 0x0ffffffe06057810 */ /* 0x001fc60007ffe0ff */
[----:B------:R1:W-:Y:S03]  /*06a0*/  STL [R1+0xb4], RZ ;  /* 0x0000b4ff01007387 */ /* 0x0003e60000100800 */
[----:B------:R-:W0:Y:S01]  /*06b0*/  F2I.FTZ.U32.TRUNC.NTZ R5, R5 ;  /* 0x0000000500057305 */ /* 0x000e22000021f000 */
[----:B------:R1:W-:Y:S04]  /*06c0*/  STL [R1+0xb8], RZ ;  /* 0x0000b8ff01007387 */ /* 0x0003e80000100800 */
[----:B------:R1:W-:Y:S04]  /*06d0*/  STL [R1+0xbc], RZ ;  /* 0x0000bcff01007387 */ /* 0x0003e80000100800 */
[----:B------:R1:W-:Y:S04]  /*06e0*/  STL [R1+0xc0], RZ ;  /* 0x0000c0ff01007387 */ /* 0x0003e80000100800 */
[----:B------:R1:W-:Y:S01]  /*06f0*/  STL [R1+0xc4], RZ ;  /* 0x0000c4ff01007387 */ /* 0x0003e20000100800 */
[----:B0-----:R-:W-:-:S03]  /*0700*/  IMAD.MOV R7, RZ, RZ, -R5 ;  /* 0x000000ffff077224 */ /* 0x001fc600078e0a05 */
[----:B------:R1:W-:Y:S01]  /*0710*/  STL [R1+0xc8], RZ ;  /* 0x0000c8ff01007387 */ /* 0x0003e20000100800 */
[----:B------:R-:W-:Y:S01]  /*0720*/  IMAD.MOV.U32 R3, RZ, RZ, R7 ;  /* 0x000000ffff037224 */ /* 0x000fe200078e0007 */
[----:B------:R-:W-:Y:S02]  /*0730*/  IABS R7, R9 ;  /* 0x0000000900077213 */ /* 0x000fe40000000000 */
[----:B------:R1:W-:Y:S01]  /*0740*/  STL [R1+0xcc], RZ ;  /* 0x0000ccff01007387 */ /* 0x0003e20000100800 */
[----:B------:R-:W-:-:S03]  /*0750*/  IMAD R3, R3, R8, RZ ;  /* 0x0000000803037224 */ /* 0x000fc600078e02ff */
[----:B------:R1:W-:Y:S01]  /*0760*/  STL [R1+0xd0], RZ ;  /* 0x0000d0ff01007387 */ /* 0x0003e20000100800 */
[----:B------:R-:W-:-:S03]  /*0770*/  IMAD.HI.U32 R4, R5, R3, R4 ;  /* 0x0000000305047227 */ /* 0x000fc600078e0004 */
[----:B------:R1:W-:Y:S01]  /*0780*/  STL [R1+0xd4], RZ ;  /* 0x0000d4ff01007387 */ /* 0x0003e20000100800 */
[----:B------:R-:W-:Y:S02]  /*0790*/  IMAD.MOV R3, RZ, RZ, -R0 ;  /* 0x000000ffff037224 */ /* 0x000fe400078e0a00 */
[----:B------:R-:W-:Y:S01]  /*07a0*/  IMAD.HI.U32 R0, R4, R7, RZ ;  /* 0x0000000704007227 */ /* 0x000fe200078e00ff */
[----:B------:R1:W-:Y:S03]  /*07b0*/  STL [R1+0xd8], RZ ;  /* 0x0000d8ff01007387 */ /* 0x0003e60000100800 */
[----:B------:R-:W-:Y:S01]  /*07c0*/  IMAD R3, R0, R3, R7 ;  /* 0x0000000300037224 */ /* 0x000fe200078e0207 */
[----:B------:R1:W-:Y:S01]  /*07d0*/  STL [R1+0xdc], RZ ;  /* 0x0000dcff01007387 */ /* 0x0003e20000100800 */
[----:B------:R-:W-:-:S03]  /*07e0*/  CS2R R6, SRZ ;  /* 0x0000000000067805 */ /* 0x000fc6000001ff00 */
[----:B------:R-:W-:Y:S01]  /*07f0*/  ISETP.GT.U32.AND P1, PT, R8, R3, PT ;  /* 0x000000030800720c */ /* 0x000fe20003f24070 */
[----:B------:R1:W-:Y:S04]  /*0800*/  STL [R1+0xe0], RZ ;  /* 0x0000e0ff01007387 */ /* 0x0003e80000100800 */
[----:B------:R1:W-:Y:S04]  /*0810*/  STL [R1+0xe4], RZ ;  /* 0x0000e4ff01007387 */ /* 0x0003e80000100800 */
[----:B------:R1:W-:Y:S04]  /*0820*/  STL [R1+0xe8], RZ ;  /* 0x0000e8ff01007387 */ /* 0x0003e80000100800 */
[----:B------:R-:W-:Y:S01]  /*0830*/  @!P1 IMAD.IADD R3, R3, 0x1, -R8 ;  /* 0x0000000103039824 */ /* 0x000fe200078e0a08 */
[----:B------:R1:W-:Y:S01]  /*0840*/  STL [R1+0xec], RZ ;  /* 0x0000ecff01007387 */ /* 0x0003e20000100800 */
[----:B------:R-:W-:-:S02]  /*0850*/  @!P1 IADD3 R0, R0, 0x1, RZ ;  /* 0x0000000100009810 */ /* 0x000fc40007ffe0ff */
[----:B------:R-:W-:Y:S01]  /*0860*/  ISETP.NE.AND P1, PT, R10, RZ, PT ;  /* 0x000000ff0a00720c */ /* 0x000fe20003f25270 */
[----:B------:R1:W-:Y:S01]  /*0870*/  STL [R1+0xf0], RZ ;  /* 0x0000f0ff01007387 */ /* 0x0003e20000100800 */
[----:B------:R-:W-:Y:S02]  /*0880*/  ISETP.GE.U32.AND P0, PT, R3, R8, PT ;  /* 0x000000080300720c */ /* 0x000fe40003f06070 */
[----:B------:R-:W-:Y:S01]  /*0890*/  LOP3.LUT R3, R9, R10, RZ, 0x3c, !PT ;  /* 0x0000000a09037212 */ /* 0x000fe200078e3cff */
[----:B------:R1:W-:Y:S03]  /*08a0*/  STL [R1+0xf4], RZ ;  /* 0x0000f4ff01007387 */ /* 0x0003e60000100800 */
[----:B------:R-:W-:Y:S01]  /*08b0*/  ISETP.GE.AND P2, PT, R3, RZ, PT ;  /* 0x000000ff0300720c */ /* 0x000fe20003f46270 */
[----:B------:R1:W-:Y:S01]  /*08c0*/  STL [R1+0xf8], RZ ;  /* 0x0000f8ff01007387 */ /* 0x0003e20000100800 */
[----:B------:R-:W-:-:S03]  /*08d0*/  IMAD.MOV.U32 R3, RZ, RZ, c[0x0][0x180] ;  /* 0x00006000ff037624 */ /* 0x000fc600078e00ff */
[----:B------:R1:W-:Y:S02]  /*08e0*/  STL [R1+0xfc], RZ ;  /* 0x0000fcff01007387 */ /* 0x0003e40000100800 */
[----:B------:R-:W-:Y:S02]  /*08f0*/  @P0 IADD3 R0, R0, 0x1, RZ ;  /* 0x0000000100000810 */ /* 0x000fe40007ffe0ff */
[----:B------:R1:W-:Y:S01]  /*0900*/  STL [R1+0x100], RZ ;  /* 0x000100ff01007387 */ /* 0x0003e20000100800 */
[----:B------:R-:W-:-:S03]  /*0910*/  IADD3 R3, R3, 0x7f, RZ ;  /* 0x0000007f03037810 */ /* 0x000fc60007ffe0ff */
[----:B------:R1:W-:Y:S01]  /*0920*/  STL [R1+0x104], RZ ;  /* 0x000104ff01007387 */ /* 0x0003e20000100800 */
[----:B------:R-:W-:Y:S01]  /*0930*/  @!P2 IMAD.MOV R0, RZ, RZ, -R0 ;  /* 0x000000ffff00a224 */ /* 0x000fe200078e0a00 */
[----:B------:R-:W-:Y:S02]  /*0940*/  @!P1 LOP3.LUT R0, RZ, R10, RZ, 0x33, !PT ;  /* 0x0000000aff009212 */ /* 0x000fe400078e33ff */
[----:B------:R1:W-:Y:S01]  /*0950*/  STL [R1+0x108], RZ ;  /* 0x000108ff01007387 */ /* 0x0003e20000100800 */
[----:B------:R-:W-:Y:S02]  /*0960*/  ISETP.GE.AND P0, PT, R3, 0x80, PT ;  /* 0x000000800300780c */ /* 0x000fe40003f06270 */
[----:B------:R-:W-:Y:S01]  /*0970*/  IMAD.MOV R5, RZ, RZ, -R0 ;  /* 0x000000ffff057224 */ /* 0x000fe200078e0a00 */
[----:B------:R1:W-:Y:S01]  /*0980*/  STL [R1+0x10c], RZ ;  /* 0x00010cff01007387 */ /* 0x0003e20000100800 */
[----:B------:R-:W-:Y:S02]  /*0990*/  IMAD.SHL.U32 R0, R0, 0x100, RZ ;  /* 0x0000010000007824 */ /* 0x000fe400078e00ff */
[----:B------:R-:W-:Y:S01]  /*09a0*/  IMAD R5, R10, R5, R9 ;  /* 0x000000050a057224 */ /* 0x000fe200078e0209 */
[----:B------:R1:W-:Y:S01]  /*09b0*/  STL [R1+0x120], RZ ;  /* 0x000120ff01007387 */ /* 0x0003e20000100800 */
[----:B------:R-:W-:Y:S01]  /*09c0*/  CS2R R8, SRZ ;  /* 0x0000000000087805 */ /* 0x000fe2000001ff00 */
[----:B------:R-:W-:Y:S01]  /*09d0*/  CS2R R10, SRZ ;  /* 0x00000000000a7805 */ /* 0x000fe2000001ff00 */
[----:B------:R-:W-:Y:S01]  /*09e0*/  IMAD.IADD R2, R2, 0x1, R5 ;  /* 0x0000000102027824 */ /* 0x000fe200078e0205 */
[----:B------:R1:W-:Y:S01]  /*09f0*/  STL [R1+0x124], RZ ;  /* 0x000124ff01007387 */ /* 0x0003e20000100800 */
[----:B------:R-:W-:-:S02]  /*0a00*/  CS2R R4, SRZ ;  /* 0x0000000000047805 */ /* 0x000fc4000001ff00 */
[----:B------:R-:W-:Y:S01]  /*0a10*/  IMAD R28, R2, 0x100, R28 ;  /* 0x00000100021c7824 */ /* 0x000fe200078e021c */
[----:B------:R1:W-:Y:S04]  /*0a20*/  STL [R1+0x128], RZ ;  /* 0x000128ff01007387 */ /* 0x0003e80000100800 */
        /* <DEDUP_REMOVED lines=33> */
[----:B------:R1:W-:Y:S04]  /*0c40*/  STL [R1+0xf90], R28 ;  /* 0x000f901c01007387 */ /* 0x0003e80000100800 */
[----:B------:R1:W-:Y:S01]  /*0c50*/  STL [R1+0x750], R0 ;  /* 0x0007500001007387 */ /* 0x0003e20000100800 */
[----:B------:R-:W-:Y:S05]  /*0c60*/  @!P0 BRA `(.L_x_0) ;  /* 0x00041f0000008947 */ /* 0x000fea0003800000 */
[----:B------:R-:W-:Y:S01]  /*0c70*/  IABS R12, c[0x0][0x17c] ;  /* 0x00005f00000c7a13 */ /* 0x000fe20000000000 */
[----:B------:R-:W-:Y:S01]  /*0c80*/  IMAD.MOV.U32 R27, RZ, RZ, R0 ;  /* 0x000000ffff1b7224 */ /* 0x000fe200078e0000 */
[----:B-1----:R-:W-:-:S02]  /*0c90*/  IABS R0, c[0x0][0x178] ;  /* 0x00005e0000007a13 */ /* 0x002fc40000000000 */
[----:B------:R-:W0:Y:S01]  /*0ca0*/  I2F.RP R6, R12 ;  /* 0x0000000c00067306 */ /* 0x000e220000209400 */
[----:B------:R-:W-:Y:S02]  /*0cb0*/  IABS R10, R28 ;  /* 0x0000001c000a7213 */ /* 0x000fe40000000000 */
[----:B------:R-:W-:-:S04]  /*0cc0*/  LEA.HI R22, R29, R27, RZ, 0x19 ;  /* 0x0000001b1d167211 */ /* 0x000fc800078fc8ff */
[----:B------:R-:W-:Y:S01]  /*0cd0*/  IABS R23, R22 ;  /* 0x0000001600177213 */ /* 0x000fe20000000000 */
[----:B------:R-:W1:Y:S01]  /*0ce0*/  I2F.RP R2, R0 ;  /* 0x0000000000027306 */ /* 0x000e620000209400 */
[C---:B------:R-:W-:Y:S02]  /*0cf0*/  IADD3 R8, R22.reuse, 0xfe, RZ ;  /* 0x000000fe16087810 */ /* 0x040fe40007ffe0ff */
[----:B------:R-:W-:Y:S02]  /*0d00*/  ISETP.GE.AND P4, PT, R22, RZ, PT ;  /* 0x000000ff1600720c */ /* 0x000fe40003f86270 */
[----:B------:R-:W-:Y:S02]  /*0d10*/  ISETP.GE.AND P2, PT, R8, RZ, PT ;  /* 0x000000ff0800720c */ /* 0x000fe40003f46270 */
[----:B------:R-:W-:Y:S01]  /*0d20*/  IADD3 R26, R22, 0x18, RZ ;  /* 0x00000018161a7810 */ /* 0x000fe20007ffe0ff */
[----:B0-----:R-:W0:Y:S08]  /*0d30*/  MUFU.RCP R6, R6 ;  /* 0x0000000600067308 */ /* 0x001e300000001000 */
[----:B-1----:R-:W1:Y:S01]  /*0d40*/  MUFU.RCP R2, R2 ;  /* 0x0000000200027308 */ /* 0x002e620000001000 */
[----:B0-----:R-:W-:-:S02]  /*0d50*/  IADD3 R24, R6, 0xffffffe, RZ ;  /* 0x0ffffffe06187810 */ /* 0x001fc40007ffe0ff */
[----:B------:R-:W-:-:S05]  /*0d60*/  IADD3 R6, R22, 0xfc, RZ ;  /* 0x000000fc16067810 */ /* 0x000fca0007ffe0ff */
[----:B------:R0:W2:Y:S01]  /*0d70*/  F2I.FTZ.U32.TRUNC.NTZ R25, R24 ;  /* 0x0000001800197305 */ /* 0x0000a2000021f000 */
[----:B------:R-:W-:Y:S02]  /*0d80*/  IABS R11, R6 ;  /* 0x00000006000b7213 */ /* 0x000fe40000000000 */
[----:B-1----:R-:W-:Y:S02]  /*0d90*/  IADD3 R4, R2, 0xffffffe, RZ ;  /* 0x0ffffffe02047810 */ /* 0x002fe40007ffe0ff */
[----:B------:R-:W-:-:S03]  /*0da0*/  ISETP.GE.AND P5, PT, R6, RZ, PT ;  /* 0x000000ff0600720c */ /* 0x000fc60003fa6270 */
[----:B------:R1:W3:Y:S01]  /*0db0*/  F2I.FTZ.U32.TRUNC.NTZ R5, R4 ;  /* 0x0000000400057305 */ /* 0x0002e2000021f000 */
[----:B0-----:R-:W-:Y:S01]  /*0dc0*/  IMAD.MOV.U32 R24, RZ, RZ, RZ ;  /* 0x000000ffff187224 */ /* 0x001fe200078e00ff */
[----:B------:R-:W-:-:S04]  /*0dd0*/  IADD3 R6, R22, 0xf4, RZ ;  /* 0x000000f416067810 */ /* 0x000fc80007ffe0ff */
[----:B------:R-:W-:Y:S01]  /*0de0*/  IABS R15, R6 ;  /* 0x00000006000f7213 */ /* 0x000fe20000000000 */
[----:B--2---:R-:W-:Y:S02]  /*0df0*/  IMAD.MOV R7, RZ, RZ, -R25 ;  /* 0x000000ffff077224 */ /* 0x004fe400078e0a19 */
[----:B-1----:R-:W-:Y:S02]  /*0e00*/  IMAD.MOV.U32 R4, RZ, RZ, RZ ;  /* 0x000000ffff047224 */ /* 0x002fe400078e00ff */
[----:B------:R-:W-:Y:S02]  /*0e10*/  IMAD R7, R7, R12, RZ ;  /* 0x0000000c07077224 */ /* 0x000fe400078e02ff */
[----:B---3--:R-:W-:Y:S02]  /*0e20*/  IMAD.MOV R9, RZ, RZ, -R5 ;  /* 0x000000ffff097224 */ /* 0x008fe400078e0a05 */
[----:B------:R-:W-:Y:S01]  /*0e30*/  IMAD.HI.U32 R24, R25, R7, R24 ;  /* 0x0000000719187227 */ /* 0x000fe200078e0018 */
[----:B------:R-:W-:-:S03]  /*0e40*/  IADD3 R25, R22, 0x1c, RZ ;  /* 0x0000001c16197810 */ /* 0x000fc60007ffe0ff */
[----:B------:R-:W-:Y:S01]  /*0e50*/  IMAD R7, R9, R0, RZ ;  /* 0x0000000009077224 */ /* 0x000fe200078e02ff */
[----:B------:R-:W-:Y:S01]  /*0e60*/  IABS R9, R8 ;  /* 0x0000000800097213 */ /* 0x000fe20000000000 */
[----:B------:R-:W-:-:S04]  /*0e70*/  IMAD.HI.U32 R2, R24, R23, RZ ;  /* 0x0000001718027227 */ /* 0x000fc800078e00ff */
[----:B------:R-:W-:-:S04]  /*0e80*/  IMAD.HI.U32 R4, R5, R7, R4 ;  /* 0x0000000705047227 */ /* 0x000fc800078e0004 */
[----:B------:R-:W-:Y:S02]  /*0e90*/  IMAD.MOV.U32 R7, RZ, RZ, R10 ;  /* 0x000000ffff077224 */ /* 0x000fe400078e000a */
[----:B------:R-:W-:Y:S02]  /*0ea0*/  IMAD.MOV R5, RZ, RZ, -R2 ;  /* 0x000000ffff057224 */ /* 0x000fe400078e0a02 */
[----:B------:R-:W-:-:S04]  /*0eb0*/  IMAD.HI.U32 R4, R4, R7, RZ ;  /* 0x0000000704047227 */ /* 0x000fc800078e00ff */
[----:B------:R-:W-:Y:S02]  /*0ec0*/  IMAD R23, R12, R5, R23 ;  /* 0x000000050c177224 */ /* 0x000fe400078e0217 */
[----:B------:R-:W-:-:S03]  /*0ed0*/  IMAD.HI.U32 R2, R24, R9, RZ ;  /* 0x0000000918027227 */ /* 0x000fc600078e00ff */
[----:B------:R-:W-:Y:S01]  /*0ee0*/  ISETP.GT.U32.AND P0, PT, R12, R23, PT ;  /* 0x000000170c00720c */ /* 0x000fe20003f04070 */
[----:B------:R-:W-:Y:S02]  /*0ef0*/  IMAD.MOV R4, RZ, RZ, -R4 ;  /* 0x000000ffff047224 */ /* 0x000fe400078e0a04 */
[----:B------:R-:W-:Y:S02]  /*0f00*/  IMAD.MOV R2, RZ, RZ, -R2 ;  /* 0x000000ffff027224 */ /* 0x000fe400078e0a02 */
[----:B------:R-:W-:Y:S01]  /*0f10*/  IMAD R14, R0, R4, R7 ;  /* 0x00000004000e7224 */ /* 0x000fe200078e0207 */
[----:B------:R-:W-:Y:S01]  /*0f20*/  IADD3 R4, R22, 0xf8, RZ ;  /* 0x000000f816047810 */ /* 0x000fe20007ffe0ff */
[----:B------:R-:W-:Y:S01]  /*0f30*/  IMAD R7, R12, R2, R9 ;  /* 0x000000020c077224 */ /* 0x000fe200078e0209 */
[----:B------:R-:W-:Y:S01]  /*0f40*/  IADD3 R9, R22, 0xfa, RZ ;  /* 0x000000fa16097810 */ /* 0x000fe20007ffe0ff */
[----:B------:R-:W-:Y:S01]  /*0f50*/  IMAD.HI.U32 R5, R24, R11, RZ ;  /* 0x0000000b18057227 */ /* 0x000fe200078e00ff */
[----:B------:R-:W-:-:S02]  /*0f60*/  ISETP.GT.U32.AND P1, PT, R0, R14, PT ;  /* 0x0000000e0000720c */ /* 0x000fc40003f24070 */
[C---:B------:R-:W-:Y:S01]  /*0f70*/  ISETP.GT.U32.AND P6, PT, R12.reuse, R7, PT ;  /* 0x000000070c00720c */ /* 0x040fe20003fc4070 */
[----:B------:R-:W-:Y:S01]  /*0f80*/  @!P0 IMAD.IADD R23, R23, 0x1, -R12 ;  /* 0x0000000117178824 */ /* 0x000fe200078e0a0c */
[----:B------:R-:W-:Y:S01]  /*0f90*/  SHF.R.S32.HI R2, RZ, 0x1f, R3 ;  /* 0x0000001fff027819 */ /* 0x000fe20000011403 */
[----:B------:R-:W-:Y:S01]  /*0fa0*/  IMAD.MOV R5, RZ, RZ, -R5 ;  /* 0x000000ffff057224 */ /* 0x000fe200078e0a05 */
[----:B------:R-:W-:Y:S02]  /*0fb0*/  IABS R13, R9 ;  /* 0x00000009000d7213 */ /* 0x000fe40000000000 */
[C---:B------:R-:W-:Y:S01]  /*0fc0*/  ISETP.GT.U32.AND P0, PT, R12.reuse, R23, PT ;  /* 0x000000170c00720c */ /* 0x040fe20003f04070 */
[----:B------:R-:W-:Y:S01]  /*0fd0*/  IMAD R11, R12, R5, R11 ;  /* 0x000000050c0b7224 */ /* 0x000fe200078e020b */
[----:B------:R-:W-:Y:S01]  /*0fe0*/  LEA.HI R3, R2, R3, RZ, 0x7 ;  /* 0x0000000302037211 */ /* 0x000fe200078f38ff */
[----:B------:R-:W-:Y:S01]  /*0ff0*/  IMAD.HI.U32 R2, R24, R13, RZ ;  /* 0x0000000d18027227 */ /* 0x000fe200078e00ff */
[----:B------:R-:W-:-:S02]  /*1000*/  IABS R5, R4 ;  /* 0x0000000400057213 */ /* 0x000fc40000000000 */
[----:B------:R-:W-:Y:S01]  /*1010*/  ISETP.GT.U32.AND P3, PT, R12, R11, PT ;  /* 0x0000000b0c00720c */ /* 0x000fe20003f64070 */
[----:B------:R-:W-:Y:S01]  /*1020*/  @!P1 IMAD.IADD R14, R14, 0x1, -R0 ;  /* 0x000000010e0e9824 */ /* 0x000fe200078e0a00 */
[----:B------:R0:W-:Y:S01]  /*1030*/  STL [R1+0x210], R3 ;  /* 0x0002100301007387 */ /* 0x0001e20000100800 */
[----:B------:R-:W-:Y:S02]  /*1040*/  @!P6 IMAD.IADD R7, R7, 0x1, -R12 ;  /* 0x000000010707e824 */ /* 0x000fe400078e0a0c */
[----:B------:R-:W-:Y:S01]  /*1050*/  IMAD.MOV R2, RZ, RZ, -R2 ;  /* 0x000000ffff027224 */ /* 0x000fe200078e0a02 */
[----:B------:R-:W-:Y:S01]  /*1060*/  ISETP.GT.U32.AND P6, PT, R0, R14, PT ;  /* 0x0000000e0000720c */ /* 0x000fe20003fc4070 */
[----:B------:R-:W-:Y:S01]  /*1070*/  @!P0 IMAD.IADD R23, R23, 0x1, -R12 ;  /* 0x0000000117178824 */ /* 0x000fe200078e0a0c */
[C---:B------:R-:W-:Y:S01]  /*1080*/  ISETP.GT.U32.AND P1, PT, R12.reuse, R7, PT ;  /* 0x000000070c00720c */ /* 0x040fe20003f24070 */
[----:B------:R-:W-:Y:S01]  /*1090*/  IMAD R13, R12, R2, R13 ;  /* 0x000000020c0d7224 */ /* 0x000fe200078e020d */
[----:B------:R-:W-:Y:S01]  /*10a0*/  ISETP.GE.AND P0, PT, R9, RZ, PT ;  /* 0x000000ff0900720c */ /* 0x000fe20003f06270 */
[----:B------:R-:W-:Y:S01]  /*10b0*/  @!P4 IMAD.MOV R23, RZ, RZ, -R23 ;  /* 0x000000ffff17c224 */ /* 0x000fe200078e0a17 */
[----:B------:R-:W-:Y:S01]  /*10c0*/  IADD3 R2, R22, 0xf2, RZ ;  /* 0x000000f216027810 */ /* 0x000fe20007ffe0ff */
[----:B0-----:R-:W-:Y:S01]  /*10d0*/  IMAD.HI.U32 R3, R24, R5, RZ ;  /* 0x0000000518037227 */ /* 0x001fe200078e00ff */
[----:B------:R-:W-:-:S02]  /*10e0*/  ISETP.GT.U32.AND P4, PT, R12, R13, PT ;  /* 0x0000000d0c00720c */ /* 0x000fc40003f84070 */
[----:B------:R0:W-:Y:S01]  /*10f0*/  STL [R1+0x10e8], R23 ;  /* 0x0010e81701007387 */ /* 0x0001e20000100800 */
[----:B------:R-:W-:Y:S02]  /*1100*/  IMAD.MOV R3, RZ, RZ, -R3 ;  /* 0x000000ffff037224 */ /* 0x000fe400078e0a03 */
[----:B------:R-:W-:Y:S02]  /*1110*/  @!P3 IMAD.IADD R11, R11, 0x1, -R12 ;  /* 0x000000010b0bb824 */ /* 0x000fe400078e0a0c */
[----:B------:R-:W-:Y:S01]  /*1120*/  IMAD R5, R12, R3, R5 ;  /* 0x000000030c057224 */ /* 0x000fe200078e0205 */
[----:B------:R-:W-:Y:S01]  /*1130*/  IADD3 R3, R22, 0xf6, RZ ;  /* 0x000000f616037810 */ /* 0x000fe20007ffe0ff */
[----:B------:R-:W-:Y:S01]  /*1140*/  @!P6 IMAD.IADD R14, R14, 0x1, -R0 ;  /* 0x000000010e0ee824 */ /* 0x000fe200078e0a00 */
[C---:B------:R-:W-:Y:S01]  /*1150*/  ISETP.GT.U32.AND P3, PT, R12.reuse, R11, PT ;  /* 0x0000000b0c00720c */ /* 0x040fe20003f64070 */
[--C-:B------:R-:W-:Y:S01]  /*1160*/  @!P1 IMAD.IADD R7, R7, 0x1, -R12.reuse ;  /* 0x0000000107079824 */ /* 0x100fe200078e0a0c */
[----:B------:R-:W-:Y:S01]  /*1170*/  ISETP.GT.U32.AND P6, PT, R12, R5, PT ;  /* 0x000000050c00720c */ /* 0x000fe20003fc4070 */
[----:B------:R-:W-:Y:S01]  /*1180*/  @!P4 IMAD.IADD R13, R13, 0x1, -R12 ;  /* 0x000000010d0dc824 */ /* 0x000fe200078e0a0c */
[----:B------:R-:W-:Y:S01]  /*1190*/  IABS R9, R3 ;  /* 0x0000000300097213 */ /* 0x000fe20000000000 */
[----:B------:R-:W-:Y:S01]  /*11a0*/  IMAD.MOV.U32 R8, RZ, RZ, R7 ;  /* 0x000000ffff087224 */ /* 0x000fe200078e0007 */
[----:B------:R-:W-:Y:S01]  /*11b0*/  ISETP.GE.AND P1, PT, R4, RZ, PT ;  /* 0x000000ff0400720c */ /* 0x000fe20003f26270 */
[----:B------:R-:W-:Y:S01]  /*11c0*/  STL [R1+0x20c], R14 ;  /* 0x00020c0e01007387 */ /* 0x000fe20000100800 */
[----:B------:R-:W-:Y:S01]  /*11d0*/  ISETP.GT.U32.AND P4, PT, R12, R13, PT ;  /* 0x0000000d0c00720c */ /* 0x000fe20003f84070 */
[----:B------:R-:W-:Y:S01]  /*11e0*/  IMAD.HI.U32 R0, R24, R9, RZ ;  /* 0x0000000918007227 */ /* 0x000fe200078e00ff */
[----:B------:R-:W-:-:S02]  /*11f0*/  IABS R4, R2 ;  /* 0x0000000200047213 */ /* 0x000fc40000000000 */
[----:B0-----:R-:W-:Y:S01]  /*1200*/  IADD3 R23, R22, 0x14, RZ ;  /* 0x0000001416177810 */ /* 0x001fe20007ffe0ff */
[--C-:B------:R-:W-:Y:S01]  /*1210*/  @!P3 IMAD.IADD R11, R11, 0x1, -R12.reuse ;  /* 0x000000010b0bb824 */ /* 0x100fe200078e0a0c */
[----:B------:R-:W-:Y:S01]  /*1220*/  ISETP.GE.AND P3, PT, R3, RZ, PT ;  /* 0x000000ff0300720c */ /* 0x000fe20003f66270 */
[----:B------:R-:W-:Y:S02]  /*1230*/  @!P6 IMAD.IADD R5, R5, 0x1, -R12 ;  /* 0x000000010505e824 */ /* 0x000fe400078e0a0c */
[----:B------:R-:W-:-:S03]  /*1240*/  IMAD.HI.U32 R3, R24, R15, RZ ;  /* 0x0000000f18037227 */ /* 0x000fc600078e00ff */
[C---:B------:R-:W-:Y:S01]  /*1250*/  ISETP.GT.U32.AND P6, PT, R12.reuse, R5, PT ;  /* 0x000000050c00720c */ /* 0x040fe20003fc4070 */
[----:B------:R-:W-:Y:S02]  /*1260*/  IMAD.MOV R0, RZ, RZ, -R0 ;  /* 0x000000ffff007224 */ /* 0x000fe400078e0a00 */
[----:B------:R-:W-:Y:S02]  /*1270*/  IMAD.MOV R7, RZ, RZ, -R3 ;  /* 0x000000ffff077224 */ /* 0x000fe400078e0a03 */
[C---:B------:R-:W-:Y:S02]  /*1280*/  IMAD R3, R12.reuse, R0, R9 ;  /* 0x000000000c037224 */ /* 0x040fe400078e0209 */
[C---:B------:R-:W-:Y:S02]  /*1290*/  IMAD R7, R12.reuse, R7, R15 ;  /* 0x000000070c077224 */ /* 0x040fe400078e020f */
[----:B------:R-:W-:Y:S01]  /*12a0*/  @!P4 IMAD.IADD R13, R13, 0x1, -R12 ;  /* 0x000000010d0dc824 */ /* 0x000fe200078e0a0c */
[----:B------:R-:W-:Y:S01]  /*12b0*/  ISETP.GT.U32.AND P4, PT, R12, R3, PT ;  /* 0x000000030c00720c */ /* 0x000fe20003f84070 */
[----:B------:R-:W-:Y:S01]  /*12c0*/  @!P2 IMAD.MOV R8, RZ, RZ, -R8 ;  /* 0x000000ffff08a224 */ /* 0x000fe200078e0a08 */
[----:B------:R-:W-:Y:S01]  /*12d0*/  ISETP.GE.AND P2, PT, R6, RZ, PT ;  /* 0x000000ff0600720c */ /* 0x000fe20003f46270 */
[----:B------:R-:W-:Y:S01]  /*12e0*/  @!P6 IMAD.IADD R5, R5, 0x1, -R12 ;  /* 0x000000010505e824 */ /* 0x000fe200078e0a0c */
[----:B------:R-:W-:Y:S01]  /*12f0*/  ISETP.GT.U32.AND P6, PT, R12, R7, PT ;  /* 0x000000070c00720c */ /* 0x000fe20003fc4070 */
[----:B------:R-:W-:Y:S01]  /*1300*/  IMAD.MOV.U32 R9, RZ, RZ, R4 ;  /* 0x000000ffff097224 */ /* 0x000fe200078e0004 */
[C---:B------:R-:W-:Y:S01]  /*1310*/  IADD3 R6, R22.reuse, 0xf0, RZ ;  /* 0x000000f016067810 */ /* 0x040fe20007ffe0ff */
[----:B------:R0:W-:Y:S01]  /*1320*/  STL [R1+0x50], R8 ;  /* 0x0000500801007387 */ /* 0x0001e20000100800 */
[----:B------:R-:W-:Y:S01]  /*1330*/  IADD3 R4, R22, 0xec, RZ ;  /* 0x000000ec16047810 */ /* 0x000fe20007ffe0ff */
[----:B------:R-:W-:Y:S01]  /*1340*/  @!P5 IMAD.MOV R11, RZ, RZ, -R11 ;  /* 0x000000ffff0bd224 */ /* 0x000fe200078e0a0b */
[----:B------:R-:W-:Y:S01]  /*1350*/  IABS R17, R6 ;  /* 0x0000000600117213 */ /* 0x000fe20000000000 */
[----:B------:R-:W-:Y:S01]  /*1360*/  IMAD.HI.U32 R0, R24, R9, RZ ;  /* 0x0000000918007227 */ /* 0x000fe200078e00ff */
[----:B------:R-:W-:-:S02]  /*1370*/  IABS R10, R4 ;  /* 0x00000004000a7213 */ /* 0x000fc40000000000 */
[----:B------:R1:W-:Y:S01]  /*1380*/  STL [R1+0x28], R11 ;  /* 0x0000280b01007387 */ /* 0x0003e20000100800 */
[--C-:B------:R-:W-:Y:S01]  /*1390*/  @!P4 IMAD.IADD R3, R3, 0x1, -R12.reuse ;  /* 0x000000010303c824 */ /* 0x100fe200078e0a0c */
[----:B------:R-:W-:Y:S01]  /*13a0*/  ISETP.GE.AND P5, PT, R2, RZ, PT ;  /* 0x000000ff0200720c */ /* 0x000fe20003fa6270 */
[----:B------:R-:W-:Y:S01]  /*13b0*/  @!P6 IMAD.IADD R7, R7, 0x1, -R12 ;  /* 0x000000010707e824 */ /* 0x000fe200078e0a0c */
[----:B0-----:R-:W-:Y:S01]  /*13c0*/  IADD3 R8, R22, 0xee, RZ ;  /* 0x000000ee16087810 */ /* 0x001fe20007ffe0ff */
[----:B------:R-:W-:Y:S01]  /*13d0*/  IMAD.HI.U32 R14, R24, R17, RZ ;  /* 0x00000011180e7227 */ /* 0x000fe200078e00ff */
[----:B------:R-:W-:Y:S02]  /*13e0*/  ISETP.GT.U32.AND P6, PT, R12, R3, PT ;  /* 0x000000030c00720c */ /* 0x000fe40003fc4070 */
[----:B------:R-:W-:Y:S01]  /*13f0*/  IABS R15, R8 ;  /* 0x00000008000f7213 */ /* 0x000fe20000000000 */
[----:B------:R-:W-:Y:S02]  /*1400*/  IMAD.MOV R14, RZ, RZ, -R14 ;  /* 0x000000ffff0e7224 */ /* 0x000fe400078e0a0e */
[----:B-1----:R-:W-:-:S02]  /*1410*/  IMAD.MOV.U32 R11, RZ, RZ, R10 ;  /* 0x000000ffff0b7224 */ /* 0x002fc400078e000a */
[----:B------:R-:W-:Y:S02]  /*1420*/  IMAD R14, R12, R14, R17 ;  /* 0x0000000e0c0e7224 */ /* 0x000fe400078e0211 */
[----:B------:R-:W-:-:S04]  /*1430*/  IMAD.HI.U32 R16, R24, R15, RZ ;  /* 0x0000000f18107227 */ /* 0x000fc800078e00ff */
[----:B------:R-:W-:Y:S01]  /*1440*/  @!P6 IMAD.IADD R3, R3, 0x1, -R12 ;  /* 0x000000010303e824 */ /* 0x000fe200078e0a0c */
[----:B------:R-:W-:Y:S01]  /*1450*/  ISETP.GT.U32.AND P6, PT, R12, R14, PT ;  /* 0x0000000e0c00720c */ /* 0x000fe20003fc4070 */
[----:B------:R-:W-:-:S04]  /*1460*/  IMAD.HI.U32 R10, R24, R11, RZ ;  /* 0x0000000b180a7227 */ /* 0x000fc800078e00ff */
[----:B------:R-:W-:Y:S01]  /*1470*/  @!P0 IMAD.MOV R13, RZ, RZ, -R13 ;  /* 0x000000ffff0d8224 */ /* 0x000fe200078e0a0d */
[C---:B------:R-:W-:Y:S01]  /*1480*/  ISETP.GT.U32.AND P0, PT, R12.reuse, R7, PT ;  /* 0x000000070c00720c */ /* 0x040fe20003f04070 */
[----:B------:R-:W-:Y:S02]  /*1490*/  IMAD.MOV R0, RZ, RZ, -R0 ;  /* 0x000000ffff007224 */ /* 0x000fe400078e0a00 */
[----:B------:R-:W-:Y:S01]  /*14a0*/  IMAD.MOV R16, RZ, RZ, -R16 ;  /* 0x000000ffff107224 */ /* 0x000fe200078e0a10 */
[----:B------:R0:W-:Y:S01]  /*14b0*/  STL [R1+0x24], R13 ;  /* 0x0000240d01007387 */ /* 0x0001e20000100800 */
[----:B------:R-:W-:Y:S02]  /*14c0*/  IMAD.MOV R10, RZ, RZ, -R10 ;  /* 0x000000ffff0a7224 */ /* 0x000fe400078e0a0a */
[----:B------:R-:W-:Y:S01]  /*14d0*/  IMAD R9, R12, R0, R9 ;  /* 0x000000000c097224 */ /* 0x000fe200078e0209 */
[----:B------:R-:W-:Y:S01]  /*14e0*/  IADD3 R0, R22, 0xea, RZ ;  /* 0x000000ea16007810 */ /* 0x000fe20007ffe0ff */
[----:B------:R-:W-:-:S02]  /*14f0*/  IMAD R15, R12, R16, R15 ;  /* 0x000000100c0f7224 */ /* 0x000fc400078e020f */
[C---:B------:R-:W-:Y:S01]  /*1500*/  IMAD R11, R12.reuse, R10, R11 ;  /* 0x0000000a0c0b7224 */ /* 0x040fe200078e020b */
[----:B------:R-:W-:Y:S01]  /*1510*/  IABS R2, R0 ;  /* 0x0000000000027213 */ /* 0x000fe20000000000 */
[----:B------:R-:W-:Y:S01]  /*1520*/  IMAD.MOV.U32 R16, RZ, RZ, R5 ;  /* 0x000000ffff107224 */ /* 0x000fe200078e0005 */
[----:B------:R-:W-:Y:S01]  /*1530*/  ISETP.GT.U32.AND P4, PT, R12, R9, PT ;  /* 0x000000090c00720c */ /* 0x000fe20003f84070 */
[----:B0-----:R-:W-:Y:S02]  /*1540*/  IMAD.MOV.U32 R13, RZ, RZ, R3 ;  /* 0x000000ffff0d7224 */ /* 0x001fe400078e0003 */
[----:B------:R-:W-:Y:S01]  /*1550*/  @!P6 IMAD.IADD R14, R14, 0x1, -R12 ;  /* 0x000000010e0ee824 */ /* 0x000fe200078e0a0c */
[C---:B------:R-:W-:Y:S01]  /*1560*/  ISETP.GT.U32.AND P6, PT, R12.reuse, R11, PT ;  /* 0x0000000b0c00720c */ /* 0x040fe20003fc4070 */
[----:B------:R-:W-:Y:S01]  /*1570*/  @!P3 IMAD.MOV R13, RZ, RZ, -R13 ;  /* 0x000000ffff0db224 */ /* 0x000fe200078e0a0d */
[----:B------:R-:W-:Y:S01]  /*1580*/  ISETP.GT.U32.AND P3, PT, R12, R15, PT ;  /* 0x0000000f0c00720c */ /* 0x000fe20003f64070 */
[----:B------:R-:W-:Y:S01]  /*1590*/  @!P1 IMAD.MOV R16, RZ, RZ, -R16 ;  /* 0x000000ffff109224 */ /* 0x000fe200078e0a10 */
[----:B------:R-:W-:Y:S01]  /*15a0*/  ISETP.GE.AND P1, PT, R6, RZ, PT ;  /* 0x000000ff0600720c */ /* 0x000fe20003f26270 */
[----:B------:R-:W-:-:S03]  /*15b0*/  IMAD.HI.U32 R5, R24, R2, RZ ;  /* 0x0000000218057227 */ /* 0x000fc600078e00ff */
[----:B------:R0:W-:Y:S01]  /*15c0*/  STL [R1+0x1c], R16 ;  /* 0x00001c1001007387 */ /* 0x0001e20000100800 */
[----:B------:R-:W-:Y:S01]  /*15d0*/  @!P0 IMAD.IADD R7, R7, 0x1, -R12 ;  /* 0x0000000107078824 */ /* 0x000fe200078e0a0c */
[----:B------:R-:W-:Y:S01]  /*15e0*/  ISETP.GE.AND P0, PT, R8, RZ, PT ;  /* 0x000000ff0800720c */ /* 0x000fe20003f06270 */
[----:B------:R-:W-:Y:S01]  /*15f0*/  IMAD.MOV R5, RZ, RZ, -R5 ;  /* 0x000000ffff057224 */ /* 0x000fe200078e0a05 */
[----:B------:R1:W-:Y:S01]  /*1600*/  STL [R1+0xc], R13 ;  /* 0x00000c0d01007387 */ /* 0x0003e20000100800 */
[----:B------:R-:W-:Y:S01]  /*1610*/  IMAD.MOV.U32 R6, RZ, RZ, R7 ;  /* 0x000000ffff067224 */ /* 0x000fe200078e0007 */
[----:B------:R-:W-:Y:S01]  /*1620*/  IADD3 R8, R22, 0xe2, RZ ;  /* 0x000000e216087810 */ /* 0x000fe20007ffe0ff */
[----:B------:R-:W-:Y:S01]  /*1630*/  IMAD R3, R12, R5, R2 ;  /* 0x000000050c037224 */ /* 0x000fe200078e0202 */
[----:B------:R-:W-:Y:S01]  /*1640*/  IADD3 R5, R22, 0xe6, RZ ;  /* 0x000000e616057810 */ /* 0x000fe20007ffe0ff */
[----:B------:R-:W-:Y:S01]  /*1650*/  @!P3 IMAD.IADD R15, R15, 0x1, -R12 ;  /* 0x000000010f0fb824 */ /* 0x000fe200078e0a0c */
[----:B------:R-:W-:Y:S01]  /*1660*/  ISETP.GT.U32.AND P3, PT, R12, R14, PT ;  /* 0x0000000e0c00720c */ /* 0x000fe20003f64070 */
[----:B------:R-:W-:Y:S01]  /*1670*/  @!P2 IMAD.MOV R6, RZ, RZ, -R6 ;  /* 0x000000ffff06a224 */ /* 0x000fe200078e0a06 */
[----:B0-----:R-:W-:Y:S01]  /*1680*/  IABS R16, R5 ;  /* 0x0000000500107213 */ /* 0x001fe20000000000 */
[--C-:B------:R-:W-:Y:S01]  /*1690*/  @!P6 IMAD.IADD R11, R11, 0x1, -R12.reuse ;  /* 0x000000010b0be824 */ /* 0x100fe200078e0a0c */
[----:B-1----:R-:W-:Y:S01]  /*16a0*/  IADD3 R13, R22, 0xe8, RZ ;  /* 0x000000e8160d7810 */ /* 0x002fe20007ffe0ff */
[----:B------:R-:W-:Y:S01]  /*16b0*/  @!P4 IMAD.IADD R9, R9, 0x1, -R12 ;  /* 0x000000010909c824 */ /* 0x000fe200078e0a0c */
[----:B------:R0:W-:Y:S01]  /*16c0*/  STL [R1+0x12c], R6 ;  /* 0x00012c0601007387 */ /* 0x0001e20000100800 */
[----:B------:R-:W-:Y:S01]  /*16d0*/  ISETP.GT.U32.AND P2, PT, R12, R15, PT ;  /* 0x0000000f0c00720c */ /* 0x000fe20003f44070 */
[----:B------:R-:W-:Y:S01]  /*16e0*/  IMAD.HI.U32 R17, R24, R16, RZ ;  /* 0x0000001018117227 */ /* 0x000fe200078e00ff */
[----:B------:R-:W-:-:S02]  /*16f0*/  IABS R2, R13 ;  /* 0x0000000d00027213 */ /* 0x000fc40000000000 */
[C---:B------:R-:W-:Y:S01]  /*1700*/  ISETP.GT.U32.AND P6, PT, R12.reuse, R11, PT ;  /* 0x0000000b0c00720c */ /* 0x040fe20003fc4070 */
[----:B------:R-:W-:Y:S01]  /*1710*/  IMAD.MOV R17, RZ, RZ, -R17 ;  /* 0x000000ffff117224 */ /* 0x000fe200078e0a11 */
[----:B------:R-:W-:Y:S01]  /*1720*/  ISETP.GT.U32.AND P4, PT, R12, R9, PT ;  /* 0x000000090c00720c */ /* 0x000fe20003f84070 */
[----:B------:R-:W-:Y:S01]  /*1730*/  @!P3 IMAD.IADD R14, R14, 0x1, -R12 ;  /* 0x000000010e0eb824 */ /* 0x000fe200078e0a0c */
[----:B------:R-:W-:Y:S01]  /*1740*/  ISETP.GT.U32.AND P3, PT, R12, R3, PT ;  /* 0x000000030c00720c */ /* 0x000fe20003f64070 */
[----:B0-----:R-:W-:Y:S01]  /*1750*/  IMAD.HI.U32 R6, R24, R2, RZ ;  /* 0x0000000218067227 */ /* 0x001fe200078e00ff */
[----:B------:R-:W-:-:S03]  /*1760*/  IABS R7, R8 ;  /* 0x0000000800077213 */ /* 0x000fc60000000000 */
[----:B------:R-:W-:Y:S02]  /*1770*/  IMAD.MOV R6, RZ, RZ, -R6 ;  /* 0x000000ffff067224 */ /* 0x000fe400078e0a06 */
[----:B------:R-:W-:Y:S01]  /*1780*/  @!P2 IMAD.IADD R15, R15, 0x1, -R12 ;  /* 0x000000010f0fa824 */ /* 0x000fe200078e0a0c */
[----:B------:R-:W-:Y:S01]  /*1790*/  ISETP.GE.AND P2, PT, R0, RZ, PT ;  /* 0x000000ff0000720c */ /* 0x000fe20003f46270 */
[C---:B------:R-:W-:Y:S02]  /*17a0*/  IMAD R2, R12.reuse, R6, R2 ;  /* 0x000000060c027224 */ /* 0x040fe400078e0202 */
[--C-:B------:R-:W-:Y:S02]  /*17b0*/  @!P6 IMAD.IADD R11, R11, 0x1, -R12.reuse ;  /* 0x000000010b0be824 */ /* 0x100fe400078e0a0c */
[--C-:B------:R-:W-:Y:S01]  /*17c0*/  @!P4 IMAD.IADD R9, R9, 0x1, -R12.reuse ;  /* 0x000000010909c824 */ /* 0x100fe200078e0a0c */
[----:B------:R-:W-:Y:S01]  /*17d0*/  ISETP.GT.U32.AND P6, PT, R12, R2, PT ;  /* 0x000000020c00720c */ /* 0x000fe20003fc4070 */
[----:B------:R-:W-:Y:S01]  /*17e0*/  @!P3 IMAD.IADD R3, R3, 0x1, -R12 ;  /* 0x000000010303b824 */ /* 0x000fe200078e0a0c */
[----:B------:R-:W-:Y:S01]  /*17f0*/  ISETP.GE.AND P4, PT, R4, RZ, PT ;  /* 0x000000ff0400720c */ /* 0x000fe20003f86270 */
[----:B------:R-:W-:Y:S01]  /*1800*/  IMAD.HI.U32 R6, R24, R7, RZ ;  /* 0x0000000718067227 */ /* 0x000fe200078e00ff */
[----:B------:R-:W-:-:S02]  /*1810*/  IADD3 R4, R22, 0xe4, RZ ;  /* 0x000000e416047810 */ /* 0x000fc40007ffe0ff */
[----:B------:R-:W-:Y:S01]  /*1820*/  ISETP.GE.AND P3, PT, R13, RZ, PT ;  /* 0x000000ff0d00720c */ /* 0x000fe20003f66270 */
[----:B------:R-:W-:Y:S01]  /*1830*/  IMAD R13, R12, R17, R16 ;  /* 0x000000110c0d7224 */ /* 0x000fe200078e0210 */
[----:B------:R-:W-:Y:S01]  /*1840*/  IABS R10, R4 ;  /* 0x00000004000a7213 */ /* 0x000fe20000000000 */
[----:B------:R-:W-:Y:S02]  /*1850*/  IMAD.MOV.U32 R19, RZ, RZ, R9 ;  /* 0x000000ffff137224 */ /* 0x000fe400078e0009 */
[----:B------:R-:W-:Y:S02]  /*1860*/  IMAD.MOV.U32 R18, RZ, RZ, R14 ;  /* 0x000000ffff127224 */ /* 0x000fe400078e000e */
[----:B------:R-:W-:-:S04]  /*1870*/  IMAD.HI.U32 R0, R24, R10, RZ ;  /* 0x0000000a18007227 */ /* 0x000fc800078e00ff */
[----:B------:R-:W-:Y:S01]  /*1880*/  @!P6 IMAD.IADD R2, R2, 0x1, -R12 ;  /* 0x000000010202e824 */ /* 0x000fe200078e0a0c */
[C---:B------:R-:W-:Y:S01]  /*1890*/  ISETP.GT.U32.AND P6, PT, R12.reuse, R3, PT ;  /* 0x000000030c00720c */ /* 0x040fe20003fc4070 */
[----:B------:R-:W-:Y:S02]  /*18a0*/  IMAD.MOV R0, RZ, RZ, -R0 ;  /* 0x000000ffff007224 */ /* 0x000fe400078e0a00 */
[----:B------:R-:W-:Y:S02]  /*18b0*/  IMAD.MOV R6, RZ, RZ, -R6 ;  /* 0x000000ffff067224 */ /* 0x000fe400078e0a06 */
[----:B------:R-:W-:Y:S01]  /*18c0*/  IMAD R10, R12, R0, R10 ;  /* 0x000000000c0a7224 */ /* 0x000fe200078e020a */
[----:B------:R-:W-:Y:S01]  /*18d0*/  IADD3 R0, R22, 0xe0, RZ ;  /* 0x000000e016007810 */ /* 0x000fe20007ffe0ff */
[----:B------:R-:W-:Y:S01]  /*18e0*/  @!P5 IMAD.MOV R19, RZ, RZ, -R19 ;  /* 0x000000ffff13d224 */ /* 0x000fe200078e0a13 */
[C---:B------:R-:W-:Y:S01]  /*18f0*/  ISETP.GT.U32.AND P5, PT, R12.reuse, R13, PT ;  /* 0x0000000d0c00720c */ /* 0x040fe20003fa4070 */
[----:B------:R-:W-:Y:S01]  /*1900*/  @!P1 IMAD.MOV R18, RZ, RZ, -R18 ;  /* 0x000000ffff129224 */ /* 0x000fe200078e0a12 */
[C---:B------:R-:W-:Y:S01]  /*1910*/  ISETP.GT.U32.AND P1, PT, R12.reuse, R2, PT ;  /* 0x000000020c00720c */ /* 0x040fe20003f24070 */
[C---:B------:R-:W-:Y:S01]  /*1920*/  IMAD R7, R12.reuse, R6, R7 ;  /* 0x000000060c077224 */ /* 0x040fe200078e0207 */
[----:B------:R-:W-:Y:S01]  /*1930*/  IABS R9, R0 ;  /* 0x0000000000097213 */ /* 0x000fe20000000000 */
[----:B------:R-:W-:Y:S01]  /*1940*/  @!P0 IMAD.MOV R15, RZ, RZ, -R15 ;  /* 0x000000ffff0f8224 */ /* 0x000fe200078e0a0f */
[C---:B------:R-:W-:Y:S01]  /*1950*/  ISETP.GT.U32.AND P0, PT, R12.reuse, R10, PT ;  /* 0x0000000a0c00720c */ /* 0x040fe20003f04070 */
[----:B------:R-:W-:Y:S01]  /*1960*/  @!P6 IMAD.IADD R3, R3, 0x1, -R12 ;  /* 0x000000010303e824 */ /* 0x000fe200078e0a0c */
[----:B------:R-:W-:Y:S01]  /*1970*/  ISETP.GT.U32.AND P6, PT, R12, R7, PT ;  /* 0x000000070c00720c */ /* 0x000fe20003fc4070 */
[----:B------:R-:W-:Y:S01]  /*1980*/  IMAD.MOV.U32 R16, RZ, RZ, R11 ;  /* 0x000000ffff107224 */ /* 0x000fe200078e000b */
[----:B------:R-:W-:Y:S01]  /*1990*/  STL [R1+0x144], R19 ;  /* 0x0001441301007387 */ /* 0x000fe20000100800 */
[----:B------:R-:W-:Y:S01]  /*19a0*/  IMAD.HI.U32 R11, R24, R9, RZ ;  /* 0x00000009180b7227 */ /* 0x000fe200078e00ff */
[----:B------:R-:W-:-:S02]  /*19b0*/  IADD3 R6, R22, 0xde, RZ ;  /* 0x000000de16067810 */ /* 0x000fc40007ffe0ff */
[----:B------:R-:W-:Y:S01]  /*19c0*/  STL [R1+0x148], R18 ;  /* 0x0001481201007387 */ /* 0x000fe20000100800 */
[----:B------:R-:W-:Y:S01]  /*19d0*/  IMAD.MOV R11, RZ, RZ, -R11 ;  /* 0x000000ffff0b7224 */ /* 0x000fe200078e0a0b */
[----:B------:R-:W-:Y:S01]  /*19e0*/  IABS R14, R6 ;  /* 0x00000006000e7213 */ /* 0x000fe20000000000 */
[--C-:B------:R-:W-:Y:S01]  /*19f0*/  @!P1 IMAD.IADD R2, R2, 0x1, -R12.reuse ;  /* 0x0000000102029824 */ /* 0x100fe200078e0a0c */
[----:B------:R0:W-:Y:S01]  /*1a00*/  STL [R1+0x154], R15 ;  /* 0x0001540f01007387 */ /* 0x0001e20000100800 */
[--C-:B------:R-:W-:Y:S01]  /*1a10*/  @!P5 IMAD.IADD R13, R13, 0x1, -R12.reuse ;  /* 0x000000010d0dd824 */ /* 0x100fe200078e0a0c */
[----:B------:R-:W-:Y:S01]  /*1a20*/  ISETP.GE.AND P5, PT, R8, RZ, PT ;  /* 0x000000ff0800720c */ /* 0x000fe20003fa6270 */
[----:B------:R-:W-:Y:S01]  /*1a30*/  IMAD R9, R12, R11, R9 ;  /* 0x0000000b0c097224 */ /* 0x000fe200078e0209 */
[----:B------:R-:W-:Y:S01]  /*1a40*/  ISETP.GE.AND P1, PT, R4, RZ, PT ;  /* 0x000000ff0400720c */ /* 0x000fe20003f26270 */
[----:B------:R-:W-:Y:S01]  /*1a50*/  @!P0 IMAD.IADD R10, R10, 0x1, -R12 ;  /* 0x000000010a0a8824 */ /* 0x000fe200078e0a0c */
[----:B------:R-:W-:Y:S01]  /*1a60*/  ISETP.GT.U32.AND P0, PT, R12, R13, PT ;  /* 0x0000000d0c00720c */ /* 0x000fe20003f04070 */
[----:B------:R-:W-:-:S02]  /*1a70*/  IMAD.MOV.U32 R8, RZ, RZ, R2 ;  /* 0x000000ffff087224 */ /* 0x000fc400078e0002 */
[----:B------:R-:W-:Y:S01]  /*1a80*/  @!P6 IMAD.IADD R7, R7, 0x1, -R12 ;  /* 0x000000010707e824 */ /* 0x000fe200078e0a0c */
[----:B------:R-:W-:Y:S01]  /*1a90*/  ISETP.GT.U32.AND P6, PT, R12, R10, PT ;  /* 0x0000000a0c00720c */ /* 0x000fe20003fc4070 */
[----:B0-----:R-:W-:Y:S01]  /*1aa0*/  IMAD.MOV.U32 R15, RZ, RZ, R3 ;  /* 0x000000ffff0f7224 */ /* 0x001fe200078e0003 */
[----:B------:R-:W-:Y:S01]  /*1ab0*/  IADD3 R3, R22, 0xdc, RZ ;  /* 0x000000dc16037810 */ /* 0x000fe20007ffe0ff */
[----:B------:R-:W-:Y:S01]  /*1ac0*/  @!P3 IMAD.MOV R8, RZ, RZ, -R8 ;  /* 0x000000ffff08b224 */ /* 0x000fe200078e0a08 */
[C---:B------:R-:W-:Y:S01]  /*1ad0*/  ISETP.GT.U32.AND P3, PT, R12.reuse, R9, PT ;  /* 0x000000090c00720c */ /* 0x040fe20003f64070 */
[----:B------:R-:W-:Y:S01]  /*1ae0*/  @!P2 IMAD.MOV R15, RZ, RZ, -R15 ;  /* 0x000000ffff0fa224 */ /* 0x000fe200078e0a0f */
[----:B------:R-:W-:Y:S01]  /*1af0*/  ISETP.GT.U32.AND P2, PT, R12, R7, PT ;  /* 0x000000070c00720c */ /* 0x000fe20003f44070 */
[----:B------:R-:W-:Y:S01]  /*1b00*/  @!P4 IMAD.MOV R16, RZ, RZ, -R16 ;  /* 0x000000ffff10c224 */ /* 0x000fe200078e0a10 */
[----:B------:R-:W-:Y:S01]  /*1b10*/  ISETP.GE.AND P4, PT, R5, RZ, PT ;  /* 0x000000ff0500720c */ /* 0x000fe20003f86270 */
[----:B------:R-:W-:Y:S01]  /*1b20*/  IMAD.MOV.U32 R5, RZ, RZ, R14 ;  /* 0x000000ffff057224 */ /* 0x000fe200078e000e */
[----:B------:R-:W-:Y:S01]  /*1b30*/  IABS R2, R3 ;  /* 0x0000000300027213 */ /* 0x000fe20000000000 */
[--C-:B------:R-:W-:Y:S01]  /*1b40*/  @!P0 IMAD.IADD R13, R13, 0x1, -R12.reuse ;  /* 0x000000010d0d8824 */ /* 0x100fe200078e0a0c */
[----:B------:R-:W-:Y:S01]  /*1b50*/  ISETP.GE.AND P0, PT, R0, RZ, PT ;  /* 0x000000ff0000720c */ /* 0x000fe20003f06270 */
[C---:B------:R-:W-:Y:S01]  /*1b60*/  IMAD.HI.U32 R4, R24.reuse, R5, RZ ;  /* 0x0000000518047227 */ /* 0x040fe200078e00ff */
[----:B------:R-:W-:Y:S03]  /*1b70*/  STL [R1+0x158], R16 ;  /* 0x0001581001007387 */ /* 0x000fe60000100800 */
[----:B------:R-:W-:Y:S01]  /*1b80*/  IMAD.HI.U32 R11, R24, R2, RZ ;  /* 0x00000002180b7227 */ /* 0x000fe200078e00ff */
[----:B------:R0:W-:Y:S03]  /*1b90*/  STL [R1+0x15c], R15 ;  /* 0x00015c0f01007387 */ /* 0x0001e60000100800 */
[----:B------:R-:W-:Y:S01]  /*1ba0*/  @!P3 IMAD.IADD R9, R9, 0x1, -R12 ;  /* 0x000000010909b824 */ /* 0x000fe200078e0a0c */
[----:B------:R-:W-:Y:S01]  /*1bb0*/  ISETP.GE.AND P3, PT, R3, RZ, PT ;  /* 0x000000ff0300720c */ /* 0x000fe20003f66270 */
[----:B------:R-:W-:Y:S01]  /*1bc0*/  IMAD.MOV.U32 R14, RZ, RZ, R13 ;  /* 0x000000ffff0e7224 */ /* 0x000fe200078e000d */
[----:B------:R1:W-:Y:S01]  /*1bd0*/  STL [R1+0x18c], R8 ;  /* 0x00018c0801007387 */ /* 0x0003e20000100800 */
[----:B------:R-:W-:-:S02]  /*1be0*/  IMAD.MOV R4, RZ, RZ, -R4 ;  /* 0x000000ffff047224 */ /* 0x000fc400078e0a04 */
[----:B------:R-:W-:Y:S01]  /*1bf0*/  IMAD.MOV R11, RZ, RZ, -R11 ;  /* 0x000000ffff0b7224 */ /* 0x000fe200078e0a0b */
[----:B0-----:R-:W-:Y:S01]  /*1c00*/  IADD3 R15, R22, 0xcc, RZ ;  /* 0x000000cc160f7810 */ /* 0x001fe20007ffe0ff */
[----:B------:R-:W-:Y:S01]  /*1c10*/  @!P2 IMAD.IADD R7, R7, 0x1, -R12 ;  /* 0x000000010707a824 */ /* 0x000fe200078e0a0c */
[----:B------:R-:W-:Y:S01]  /*1c20*/  ISETP.GE.AND P2, PT, R6, RZ, PT ;  /* 0x000000ff0600720c */ /* 0x000fe20003f46270 */
[----:B------:R-:W-:Y:S01]  /*1c30*/  @!P4 IMAD.MOV R14, RZ, RZ, -R14 ;  /* 0x000000ffff0ec224 */ /* 0x000fe200078e0a0e */
[----:B------:R-:W-:Y:S01]  /*1c40*/  IADD3 R6, R22, 0xd8, RZ ;  /* 0x000000d816067810 */ /* 0x000fe20007ffe0ff */
[C---:B------:R-:W-:Y:S01]  /*1c50*/  IMAD R5, R12.reuse, R4, R5 ;  /* 0x000000040c057224 */ /* 0x040fe200078e0205 */
[----:B------:R-:W-:Y:S01]  /*1c60*/  ISETP.GT.U32.AND P4, PT, R12, R9, PT ;  /* 0x000000090c00720c */ /* 0x000fe20003f84070 */
[----:B------:R-:W-:Y:S01]  /*1c70*/  @!P6 IMAD.IADD R10, R10, 0x1, -R12 ;  /* 0x000000010a0ae824 */ /* 0x000fe200078e0a0c */
[----:B------:R-:W-:Y:S01]  /*1c80*/  IABS R3, R6 ;  /* 0x0000000600037213 */ /* 0x000fe20000000000 */
[----:B------:R-:W-:Y:S01]  /*1c90*/  IMAD R2, R12, R11, R2 ;  /* 0x0000000b0c027224 */ /* 0x000fe200078e0202 */
[----:B------:R-:W-:Y:S01]  /*1ca0*/  IADD3 R4, R22, 0xda, RZ ;  /* 0x000000da16047810 */ /* 0x000fe20007ffe0ff */
[----:B------:R-:W-:Y:S01]  /*1cb0*/  @!P1 IMAD.MOV R10, RZ, RZ, -R10 ;  /* 0x000000ffff0a9224 */ /* 0x000fe200078e0a0a */
[C---:B------:R-:W-:Y:S01]  /*1cc0*/  ISETP.GT.U32.AND P6, PT, R12.reuse, R5, PT ;  /* 0x000000050c00720c */ /* 0x040fe20003fc4070 */
[----:B------:R-:W-:Y:S01]  /*1cd0*/  IMAD.MOV.U32 R13, RZ, RZ, R7 ;  /* 0x000000ffff0d7224 */ /* 0x000fe200078e0007 */
[----:B------:R-:W-:Y:S01]  /*1ce0*/  ISETP.GT.U32.AND P1, PT, R12, R2, PT ;  /* 0x000000020c00720c */ /* 0x000fe20003f24070 */
[----:B------:R-:W-:Y:S01]  /*1cf0*/  IMAD.HI.U32 R7, R24, R3, RZ ;  /* 0x0000000318077227 */ /* 0x000fe200078e00ff */
[----:B------:R-:W-:Y:S01]  /*1d00*/  IABS R0, R4 ;  /* 0x0000000400007213 */ /* 0x000fe20000000000 */
[----:B------:R-:W-:Y:S02]  /*1d10*/  STL [R1+0x164], R14 ;  /* 0x0001640e01007387 */ /* 0x000fe40000100800 */
[----:B------:R-:W-:-:S02]  /*1d20*/  IMAD.MOV R7, RZ, RZ, -R7 ;  /* 0x000000ffff077224 */ /* 0x000fc400078e0a07 */
[----:B------:R-:W-:Y:S01]  /*1d30*/  @!P4 IMAD.IADD R9, R9, 0x1, -R12 ;  /* 0x000000010909c824 */ /* 0x000fe200078e0a0c */
[----:B------:R0:W-:Y:S01]  /*1d40*/  STL [R1+0x184], R10 ;  /* 0x0001840a01007387 */ /* 0x0001e20000100800 */
[----:B-1----:R-:W-:-:S04]  /*1d50*/  IMAD.HI.U32 R8, R24, R0, RZ ;  /* 0x0000000018087227 */ /* 0x002fc800078e00ff */
[----:B------:R-:W-:Y:S02]  /*1d60*/  IMAD R3, R12, R7, R3 ;  /* 0x000000070c037224 */ /* 0x000fe400078e0203 */
[----:B------:R-:W-:Y:S02]  /*1d70*/  IMAD.MOV.U32 R11, RZ, RZ, R9 ;  /* 0x000000ffff0b7224 */ /* 0x000fe400078e0009 */
[----:B------:R-:W-:Y:S02]  /*1d80*/  IMAD.MOV R8, RZ, RZ, -R8 ;  /* 0x000000ffff087224 */ /* 0x000fe400078e0a08 */
[--C-:B------:R-:W-:Y:S02]  /*1d90*/  @!P6 IMAD.IADD R5, R5, 0x1, -R12.reuse ;  /* 0x000000010505e824 */ /* 0x100fe400078e0a0c */
[----:B------:R-:W-:Y:S02]  /*1da0*/  @!P1 IMAD.IADD R2, R2, 0x1, -R12 ;  /* 0x0000000102029824 */ /* 0x000fe400078e0a0c */
[----:B------:R-:W-:Y:S01]  /*1db0*/  @!P0 IMAD.MOV R11, RZ, RZ, -R11 ;  /* 0x000000ffff0b8224 */ /* 0x000fe200078e0a0b */
[C---:B------:R-:W-:Y:S01]  /*1dc0*/  ISETP.GT.U32.AND P0, PT, R12.reuse, R3, PT ;  /* 0x000000030c00720c */ /* 0x040fe20003f04070 */
[C---:B------:R-:W-:Y:S01]  /*1dd0*/  IMAD R0, R12.reuse, R8, R0 ;  /* 0x000000080c007224 */ /* 0x040fe200078e0200 */
[C---:B------:R-:W-:Y:S01]  /*1de0*/  ISETP.GT.U32.AND P6, PT, R12.reuse, R5, PT ;  /* 0x000000050c00720c */ /* 0x040fe20003fc4070 */
[----:B------:R-:W-:Y:S01]  /*1df0*/  @!P5 IMAD.MOV R13, RZ, RZ, -R13 ;  /* 0x000000ffff0dd224 */ /* 0x000fe200078e0a0d */
[----:B------:R-:W-:-:S02]  /*1e00*/  ISETP.GT.U32.AND P1, PT, R12, R2, PT ;  /* 0x000000020c00720c */ /* 0x000fc40003f24070 */
[----:B------:R-:W-:Y:S02]  /*1e10*/  ISETP.GE.AND P5, PT, R4, RZ, PT ;  /* 0x000000ff0400720c */ /* 0x000fe40003fa6270 */
[----:B------:R-:W-:Y:S01]  /*1e20*/  IADD3 R4, R22, 0xd6, RZ ;  /* 0x000000d616047810 */ /* 0x000fe20007ffe0ff */
[----:B------:R-:W-:Y:S01]  /*1e30*/  STL [R1+0x188], R13 ;  /* 0x0001880d01007387 */ /* 0x000fe20000100800 */
[----:B------:R-:W-:Y:S02]  /*1e40*/  ISETP.GT.U32.AND P4, PT, R12, R0, PT ;  /* 0x000000000c00720c */ /* 0x000fe40003f84070 */
[----:B------:R-:W-:Y:S01]  /*1e50*/  IABS R18, R4 ;  /* 0x0000000400127213 */ /* 0x000fe20000000000 */
[--C-:B------:R-:W-:Y:S01]  /*1e60*/  @!P0 IMAD.IADD R3, R3, 0x1, -R12.reuse ;  /* 0x0000000103038824 */ /* 0x100fe200078e0a0c */
[----:B------:R-:W-:Y:S01]  /*1e70*/  IADD3 R8, R22, 0xd4, RZ ;  /* 0x000000d416087810 */ /* 0x000fe20007ffe0ff */
[----:B------:R-:W-:Y:S01]  /*1e80*/  @!P6 IMAD.IADD R5, R5, 0x1, -R12 ;  /* 0x000000010505e824 */ /* 0x000fe200078e0a0c */
[----:B------:R1:W-:Y:S01]  /*1e90*/  STL [R1+0x17c], R11 ;  /* 0x00017c0b01007387 */ /* 0x0003e20000100800 */
[----:B------:R-:W-:Y:S01]  /*1ea0*/  IMAD.HI.U32 R9, R24, R18, RZ ;  /* 0x0000001218097227 */ /* 0x000fe200078e00ff */
[----:B------:R-:W-:-:S02]  /*1eb0*/  IABS R17, R8 ;  /* 0x0000000800117213 */ /* 0x000fc40000000000 */
[----:B------:R-:W-:Y:S01]  /*1ec0*/  ISETP.GT.U32.AND P0, PT, R12, R3, PT ;  /* 0x000000030c00720c */ /* 0x000fe20003f04070 */
[--C-:B------:R-:W-:Y:S01]  /*1ed0*/  @!P1 IMAD.IADD R2, R2, 0x1, -R12.reuse ;  /* 0x0000000102029824 */ /* 0x100fe200078e0a0c */
[----:B------:R-:W-:Y:S01]  /*1ee0*/  ISETP.GE.AND P1, PT, R8, RZ, PT ;  /* 0x000000ff0800720c */ /* 0x000fe20003f26270 */
[----:B------:R-:W-:Y:S01]  /*1ef0*/  IMAD.MOV R8, RZ, RZ, -R9 ;  /* 0x000000ffff087224 */ /* 0x000fe200078e0a09 */
[----:B------:R-:W-:Y:S01]  /*1f00*/  ISETP.GE.AND P6, PT, R6, RZ, PT ;  /* 0x000000ff0600720c */ /* 0x000fe20003fc6270 */
[----:B------:R-:W-:Y:S01]  /*1f10*/  @!P4 IMAD.IADD R0, R0, 0x1, -R12 ;  /* 0x000000010000c824 */ /* 0x000fe200078e0a0c */
[----:B------:R-:W-:Y:S01]  /*1f20*/  IADD3 R6, R22, 0xd2, RZ ;  /* 0x000000d216067810 */ /* 0x000fe20007ffe0ff */
[----:B0-----:R-:W-:Y:S01]  /*1f30*/  IMAD.MOV.U32 R10, RZ, RZ, R5 ;  /* 0x000000ffff0a7224 */ /* 0x001fe200078e0005 */
[----:B------:R-:W-:Y:S01]  /*1f40*/  IABS R9, R15 ;  /* 0x0000000f00097213 */ /* 0x000fe20000000000 */
[----:B------:R-:W-:Y:S01]  /*1f50*/  IMAD.HI.U32 R5, R24, R17, RZ ;  /* 0x0000001118057227 */ /* 0x000fe200078e00ff */
[----:B------:R-:W-:-:S02]  /*1f60*/  ISETP.GT.U32.AND P4, PT, R12, R0, PT ;  /* 0x000000000c00720c */ /* 0x000fc40003f84070 */
[----:B------:R-:W-:Y:S01]  /*1f70*/  IABS R7, R6 ;  /* 0x0000000600077213 */ /* 0x000fe20000000000 */
[----:B------:R-:W-:Y:S01]  /*1f80*/  IMAD R18, R12, R8, R18 ;  /* 0x000000080c127224 */ /* 0x000fe200078e0212 */
[C---:B------:R-:W-:Y:S01]  /*1f90*/  IADD3 R8, R22.reuse, 0xd0, RZ ;  /* 0x000000d016087810 */ /* 0x040fe20007ffe0ff */
[----:B-1----:R-:W-:Y:S01]  /*1fa0*/  IMAD.MOV.U32 R11, RZ, RZ, R2 ;  /* 0x000000ffff0b7224 */ /* 0x002fe200078e0002 */
[----:B------:R-:W-:Y:S01]  /*1fb0*/  IADD3 R2, R22, 0xca, RZ ;  /* 0x000000ca16027810 */ /* 0x000fe20007ffe0ff */
[----:B------:R-:W-:Y:S02]  /*1fc0*/  IMAD.MOV R5, RZ, RZ, -R5 ;  /* 0x000000ffff057224 */ /* 0x000fe400078e0a05 */
[----:B------:R-:W-:Y:S01]  /*1fd0*/  @!P3 IMAD.MOV R11, RZ, RZ, -R11 ;  /* 0x000000ffff0bb224 */ /* 0x000fe200078e0a0b */
[C---:B------:R-:W-:Y:S01]  /*1fe0*/  ISETP.GT.U32.AND P3, PT, R12.reuse, R18, PT ;  /* 0x000000120c00720c */ /* 0x040fe20003f64070 */
[----:B------:R-:W-:Y:S01]  /*1ff0*/  IMAD R17, R12, R5, R17 ;  /* 0x000000050c117224 */ /* 0x000fe200078e0211 */
[----:B------:R-:W-:Y:S01]  /*2000*/  IABS R5, R2 ;  /* 0x0000000200057213 */ /* 0x000fe20000000000 */
[----:B------:R-:W-:-:S02]  /*2010*/  @!P0 IMAD.IADD R3, R3, 0x1, -R12 ;  /* 0x0000000103038824 */ /* 0x000fc400078e0a0c */
[----:B------:R-:W-:Y:S01]  /*2020*/  @!P2 IMAD.MOV R10, RZ, RZ, -R10 ;  /* 0x000000ffff0aa224 */ /* 0x000fe200078e0a0a */
[----:B------:R-:W-:Y:S01]  /*2030*/  ISETP.GT.U32.AND P0, PT, R12, R17, PT ;  /* 0x000000110c00720c */ /* 0x000fe20003f04070 */
[--C-:B------:R-:W-:Y:S01]  /*2040*/  @!P4 IMAD.IADD R0, R0, 0x1, -R12.reuse ;  /* 0x000000010000c824 */ /* 0x100fe200078e0a0c */
[----:B------:R-:W-:Y:S01]  /*2050*/  ISETP.GE.AND P2, PT, R4, RZ, PT ;  /* 0x000000ff0400720c */ /* 0x000fe20003f46270 */
[----:B------:R-:W-:Y:S01]  /*2060*/  IMAD.HI.U32 R4, R24, R7, RZ ;  /* 0x0000000718047227 */ /* 0x000fe200078e00ff */
[----:B------:R0:W-:Y:S01]  /*2070*/  STL [R1+0x180], R10 ;  /* 0x0001800a01007387 */ /* 0x0001e20000100800 */
[----:B------:R-:W-:Y:S02]  /*2080*/  ISETP.GE.AND P4, PT, R6, RZ, PT ;  /* 0x000000ff0600720c */ /* 0x000fe40003f86270 */
[----:B------:R-:W-:Y:S01]  /*2090*/  @!P3 IMAD.IADD R18, R18, 0x1, -R12 ;  /* 0x000000011212b824 */ /* 0x000fe200078e0a0c */
[----:B------:R-:W-:Y:S01]  /*20a0*/  IADD3 R6, R22, 0xce, RZ ;  /* 0x000000ce16067810 */ /* 0x000fe20007ffe0ff */
[----:B------:R-:W-:Y:S01]  /*20b0*/  IMAD.MOV R4, RZ, RZ, -R4 ;  /* 0x000000ffff047224 */ /* 0x000fe200078e0a04 */
[----:B------:R1:W-:Y:S01]  /*20c0*/  STL [R1+0x170], R11 ;  /* 0x0001700b01007387 */ /* 0x0003e20000100800 */
[----:B------:R-:W-:Y:S01]  /*20d0*/  IMAD.MOV.U32 R14, RZ, RZ, R3 ;  /* 0x000000ffff0e7224 */ /* 0x000fe200078e0003 */
[----:B------:R-:W-:Y:S01]  /*20e0*/  ISETP.GT.U32.AND P3, PT, R12, R18, PT ;  /* 0x000000120c00720c */ /* 0x000fe20003f64070 */
[----:B------:R-:W-:-:S02]  /*20f0*/  @!P0 IMAD.IADD R17, R17, 0x1, -R12 ;  /* 0x0000000111118824 */ /* 0x000fc400078e0a0c */
[----:B0-----:R-:W-:Y:S02]  /*2100*/  IMAD.MOV.U32 R10, RZ, RZ, R0 ;  /* 0x000000ffff0a7224 */ /* 0x001fe400078e0000 */
[C---:B------:R-:W-:Y:S01]  /*2110*/  IMAD R7, R12.reuse, R4, R7 ;  /* 0x000000040c077224 */ /* 0x040fe200078e0207 */
[----:B------:R-:W-:Y:S01]  /*2120*/  ISETP.GT.U32.AND P0, PT, R12, R17, PT ;  /* 0x000000110c00720c */ /* 0x000fe20003f04070 */
[----:B------:R-:W-:Y:S01]  /*2130*/  @!P5 IMAD.MOV R10, RZ, RZ, -R10 ;  /* 0x000000ffff0ad224 */ /* 0x000fe200078e0a0a */
[----:B------:R-:W-:Y:S01]  /*2140*/  ISETP.GE.AND P5, PT, R8, RZ, PT ;  /* 0x000000ff0800720c */ /* 0x000fe20003fa6270 */
[----:B------:R-:W-:Y:S01]  /*2150*/  @!P6 IMAD.MOV R14, RZ, RZ, -R14 ;  /* 0x000000ffff0ee224 */ /* 0x000fe200078e0a0e */
[----:B------:R-:W-:Y:S01]  /*2160*/  IABS R8, R8 ;  /* 0x0000000800087213 */ /* 0x000fe20000000000 */
[----:B------:R-:W-:Y:S01]  /*2170*/  IMAD.HI.U32 R13, R24, R9, RZ ;  /* 0x00000009180d7227 */ /* 0x000fe200078e00ff */
[----:B------:R0:W-:Y:S01]  /*2180*/  STL [R1+0x174], R10 ;  /* 0x0001740a01007387 */ /* 0x0001e20000100800 */
[----:B------:R-:W-:-:S02]  /*2190*/  ISETP.GT.U32.AND P6, PT, R12, R7, PT ;  /* 0x000000070c00720c */ /* 0x000fc40003fc4070 */
[----:B-1----:R-:W-:Y:S01]  /*21a0*/  IMAD.HI.U32 R11, R24, R8, RZ ;  /* 0x00000008180b7227 */ /* 0x002fe200078e00ff */
[----:B------:R1:W-:Y:S03]  /*21b0*/  STL [R1+0x16c], R14 ;  /* 0x00016c0e01007387 */ /* 0x0003e60000100800 */
[----:B------:R-:W-:Y:S02]  /*21c0*/  IMAD.MOV R11, RZ, RZ, -R11 ;  /* 0x000000ffff0b7224 */ /* 0x000fe400078e0a0b */
[--C-:B------:R-:W-:Y:S01]  /*21d0*/  @!P3 IMAD.IADD R18, R18, 0x1, -R12.reuse ;  /* 0x000000011212b824 */ /* 0x100fe200078e0a0c */
[----:B0-----:R-:W-:Y:S01]  /*21e0*/  IABS R10, R6 ;  /* 0x00000006000a7213 */ /* 0x001fe20000000000 */
[----:B------:R-:W-:Y:S01]  /*21f0*/  @!P0 IMAD.IADD R17, R17, 0x1, -R12 ;  /* 0x0000000111118824 */ /* 0x000fe200078e0a0c */
[----:B------:R-:W-:Y:S01]  /*2200*/  ISETP.GE.AND P3, PT, R6, RZ, PT ;  /* 0x000000ff0600720c */ /* 0x000fe20003f66270 */
[----:B------:R-:W-:Y:S01]  /*2210*/  IMAD R6, R12, R11, R8 ;  /* 0x0000000b0c067224 */ /* 0x000fe200078e0208 */
[----:B------:R-:W-:Y:S01]  /*2220*/  IADD3 R8, R22, 0xc8, RZ ;  /* 0x000000c816087810 */ /* 0x000fe20007ffe0ff */
[----:B------:R-:W-:Y:S01]  /*2230*/  IMAD.HI.U32 R4, R24, R10, RZ ;  /* 0x0000000a18047227 */ /* 0x000fe200078e00ff */
[----:B-1----:R-:W-:-:S02]  /*2240*/  IADD3 R14, R22, 0xc6, RZ ;  /* 0x000000c6160e7810 */ /* 0x002fc40007ffe0ff */
[----:B------:R-:W-:Y:S01]  /*2250*/  ISETP.GT.U32.AND P0, PT, R12, R6, PT ;  /* 0x000000060c00720c */ /* 0x000fe20003f04070 */
[----:B------:R-:W-:Y:S01]  /*2260*/  IMAD.MOV R4, RZ, RZ, -R4 ;  /* 0x000000ffff047224 */ /* 0x000fe200078e0a04 */
[----:B------:R-:W-:Y:S01]  /*2270*/  IADD3 R11, R22, 0xc2, RZ ;  /* 0x000000c2160b7810 */ /* 0x000fe20007ffe0ff */
[----:B------:R-:W-:Y:S02]  /*2280*/  @!P6 IMAD.IADD R7, R7, 0x1, -R12 ;  /* 0x000000010707e824 */ /* 0x000fe400078e0a0c */
[----:B------:R-:W-:Y:S01]  /*2290*/  IMAD R10, R12, R4, R10 ;  /* 0x000000040c0a7224 */ /* 0x000fe200078e020a */
[----:B------:R-:W-:Y:S01]  /*22a0*/  IABS R4, R8 ;  /* 0x0000000800047213 */ /* 0x000fe20000000000 */
[----:B------:R-:W-:Y:S01]  /*22b0*/  IMAD.MOV R3, RZ, RZ, -R13 ;  /* 0x000000ffff037224 */ /* 0x000fe200078e0a0d */
[----:B------:R-:W-:Y:S01]  /*22c0*/  IADD3 R13, R22, 0xc4, RZ ;  /* 0x000000c4160d7810 */ /* 0x000fe20007ffe0ff */
[----:B------:R-:W-:Y:S01]  /*22d0*/  IMAD.MOV.U32 R20, RZ, RZ, R18 ;  /* 0x000000ffff147224 */ /* 0x000fe200078e0012 */
[C---:B------:R-:W-:Y:S01]  /*22e0*/  ISETP.GT.U32.AND P6, PT, R12.reuse, R10, PT ;  /* 0x0000000a0c00720c */ /* 0x040fe20003fc4070 */
[----:B------:R-:W-:Y:S01]  /*22f0*/  IMAD R9, R12, R3, R9 ;  /* 0x000000030c097224 */ /* 0x000fe200078e0209 */
[----:B------:R-:W-:Y:S01]  /*2300*/  IABS R3, R14 ;  /* 0x0000000e00037213 */ /* 0x000fe20000000000 */
[----:B------:R-:W-:Y:S01]  /*2310*/  @!P0 IMAD.IADD R6, R6, 0x1, -R12 ;  /* 0x0000000106068824 */ /* 0x000fe200078e0a0c */
[----:B------:R-:W-:Y:S01]  /*2320*/  ISETP.GT.U32.AND P0, PT, R12, R7, PT ;  /* 0x000000070c00720c */ /* 0x000fe20003f04070 */
[----:B------:R-:W-:Y:S01]  /*2330*/  @!P2 IMAD.MOV R20, RZ, RZ, -R20 ;  /* 0x000000ffff14a224 */ /* 0x000fe200078e0a14 */
[----:B------:R-:W-:Y:S01]  /*2340*/  IABS R16, R13 ;  /* 0x0000000d00107213 */ /* 0x000fe20000000000 */
[----:B------:R-:W-:Y:S01]  /*2350*/  IMAD.HI.U32 R18, R24, R4, RZ ;  /* 0x0000000418127227 */ /* 0x000fe200078e00ff */
[----:B------:R-:W-:-:S02]  /*2360*/  ISETP.GT.U32.AND P2, PT, R12, R6, PT ;  /* 0x000000060c00720c */ /* 0x000fc40003f44070 */
[----:B------:R-:W-:Y:S01]  /*2370*/  STL [R1+0x150], R20 ;  /* 0x0001501401007387 */ /* 0x000fe20000100800 */
[----:B------:R-:W-:-:S04]  /*2380*/  IMAD.HI.U32 R0, R24, R5, RZ ;  /* 0x0000000518007227 */ /* 0x000fc800078e00ff */
[----:B------:R-:W-:Y:S02]  /*2390*/  @!P6 IMAD.IADD R10, R10, 0x1, -R12 ;  /* 0x000000010a0ae824 */ /* 0x000fe400078e0a0c */
[----:B------:R-:W-:-:S03]  /*23a0*/  IMAD.HI.U32 R19, R24, R3, RZ ;  /* 0x0000000318137227 */ /* 0x000fc600078e00ff */
[C---:B------:R-:W-:Y:S01]  /*23b0*/  ISETP.GT.U32.AND P6, PT, R12.reuse, R10, PT ;  /* 0x0000000a0c00720c */ /* 0x040fe20003fc4070 */
[----:B------:R-:W-:Y:S02]  /*23c0*/  IMAD.MOV R18, RZ, RZ, -R18 ;  /* 0x000000ffff127224 */ /* 0x000fe400078e0a12 */
[----:B------:R-:W-:Y:S02]  /*23d0*/  IMAD.MOV R0, RZ, RZ, -R0 ;  /* 0x000000ffff007224 */ /* 0x000fe400078e0a00 */
[----:B------:R-:W-:Y:S02]  /*23e0*/  IMAD.MOV R19, RZ, RZ, -R19 ;  /* 0x000000ffff137224 */ /* 0x000fe400078e0a13 */
[----:B------:R-:W-:Y:S01]  /*23f0*/  @!P1 IMAD.MOV R17, RZ, RZ, -R17 ;  /* 0x000000ffff119224 */ /* 0x000fe200078e0a11 */
[C---:B------:R-:W-:Y:S01]  /*2400*/  ISETP.GT.U32.AND P1, PT, R12.reuse, R9, PT ;  /* 0x000000090c00720c */ /* 0x040fe20003f24070 */
[C---:B------:R-:W-:Y:S02]  /*2410*/  IMAD R4, R12.reuse, R18, R4 ;  /* 0x000000120c047224 */ /* 0x040fe400078e0204 */
[C---:B------:R-:W-:Y:S01]  /*2420*/  IMAD R5, R12.reuse, R0, R5 ;  /* 0x000000000c057224 */ /* 0x040fe200078e0205 */
[----:B------:R0:W-:Y:S01]  /*2430*/  STL [R1+0x14c], R17 ;  /* 0x00014c1101007387 */ /* 0x0001e20000100800 */
[----:B------:R-:W-:Y:S01]  /*2440*/  IMAD R3, R12, R19, R3 ;  /* 0x000000130c037224 */ /* 0x000fe200078e0203 */
[----:B------:R-:W-:Y:S01]  /*2450*/  IABS R0, R11 ;  /* 0x0000000b00007213 */ /* 0x000fe20000000000 */
[--C-:B------:R-:W-:Y:S01]  /*2460*/  @!P2 IMAD.IADD R6, R6, 0x1, -R12.reuse ;  /* 0x000000010606a824 */ /* 0x100fe200078e0a0c */
[C---:B------:R-:W-:Y:S01]  /*2470*/  ISETP.GT.U32.AND P2, PT, R12.reuse, R4, PT ;  /* 0x000000040c00720c */ /* 0x040fe20003f44070 */
[--C-:B------:R-:W-:Y:S01]  /*2480*/  @!P0 IMAD.IADD R7, R7, 0x1, -R12.reuse ;  /* 0x0000000107078824 */ /* 0x100fe200078e0a0c */
[----:B------:R-:W-:Y:S01]  /*2490*/  ISETP.GT.U32.AND P0, PT, R12, R5, PT ;  /* 0x000000050c00720c */ /* 0x000fe20003f04070 */
[--C-:B------:R-:W-:Y:S01]  /*24a0*/  @!P6 IMAD.IADD R10, R10, 0x1, -R12.reuse ;  /* 0x000000010a0ae824 */ /* 0x100fe200078e0a0c */
[----:B------:R-:W-:Y:S01]  /*24b0*/  ISETP.GT.U32.AND P6, PT, R12, R3, PT ;  /* 0x000000030c00720c */ /* 0x000fe20003fc4070 */
[----:B------:R-:W-:Y:S01]  /*24c0*/  @!P1 IMAD.IADD R9, R9, 0x1, -R12 ;  /* 0x0000000109099824 */ /* 0x000fe200078e0a0c */
[----:B------:R-:W-:Y:S01]  /*24d0*/  ISETP.GE.AND P1, PT, R15, RZ, PT ;  /* 0x000000ff0f00720c */ /* 0x000fe20003f26270 */
[----:B0-----:R-:W-:Y:S01]  /*24e0*/  IMAD.HI.U32 R17, R24, R16, RZ ;  /* 0x0000001018117227 */ /* 0x001fe200078e00ff */
[----:B------:R-:W-:-:S03]  /*24f0*/  IADD3 R15, R22, 0xbe, RZ ;  /* 0x000000be160f7810 */ /* 0x000fc60007ffe0ff */
[----:B------:R-:W-:Y:S02]  /*2500*/  IMAD.MOV R17, RZ, RZ, -R17 ;  /* 0x000000ffff117224 */ /* 0x000fe400078e0a11 */
[--C-:B------:R-:W-:Y:S01]  /*2510*/  @!P2 IMAD.IADD R4, R4, 0x1, -R12.reuse ;  /* 0x000000010404a824 */ /* 0x100fe200078e0a0c */
[----:B------:R-:W-:Y:S01]  /*2520*/  ISETP.GT.U32.AND P2, PT, R12, R9, PT ;  /* 0x000000090c00720c */ /* 0x000fe20003f44070 */
[--C-:B------:R-:W-:Y:S01]  /*2530*/  @!P0 IMAD.IADD R5, R5, 0x1, -R12.reuse ;  /* 0x0000000105058824 */ /* 0x100fe200078e0a0c */
[----:B------:R-:W-:Y:S01]  /*2540*/  ISETP.GE.AND P0, PT, R2, RZ, PT ;  /* 0x000000ff0200720c */ /* 0x000fe20003f06270 */
[----:B------:R-:W-:Y:S01]  /*2550*/  IMAD.MOV.U32 R21, RZ, RZ, R7 ;  /* 0x000000ffff157224 */ /* 0x000fe200078e0007 */
[----:B------:R-:W-:Y:S01]  /*2560*/  IABS R7, R15 ;  /* 0x0000000f00077213 */ /* 0x000fe20000000000 */
[----:B------:R-:W-:Y:S01]  /*2570*/  @!P6 IMAD.IADD R3, R3, 0x1, -R12 ;  /* 0x000000010303e824 */ /* 0x000fe200078e0a0c */
[----:B------:R-:W-:Y:S01]  /*2580*/  ISETP.GT.U32.AND P6, PT, R12, R4, PT ;  /* 0x000000040c00720c */ /* 0x000fe20003fc4070 */
[----:B------:R-:W-:-:S02]  /*2590*/  IMAD.MOV.U32 R20, RZ, RZ, R6 ;  /* 0x000000ffff147224 */ /* 0x000fc400078e0006 */
[----:B------:R-:W-:Y:S01]  /*25a0*/  IMAD R2, R12, R17, R16 ;  /* 0x000000110c027224 */ /* 0x000fe200078e0210 */
[----:B------:R-:W-:Y:S01]  /*25b0*/  IADD3 R16, R22, 0xc0, RZ ;  /* 0x000000c016107810 */ /* 0x000fe20007ffe0ff */
[----:B------:R-:W-:Y:S01]  /*25c0*/  @!P4 IMAD.MOV R21, RZ, RZ, -R21 ;  /* 0x000000ffff15c224 */ /* 0x000fe200078e0a15 */
[----:B------:R-:W-:Y:S01]  /*25d0*/  ISETP.GT.U32.AND P4, PT, R12, R5, PT ;  /* 0x000000050c00720c */ /* 0x000fe20003f84070 */
[----:B------:R-:W-:Y:S01]  /*25e0*/  IMAD.HI.U32 R18, R24, R0, RZ ;  /* 0x0000000018127227 */ /* 0x000fe200078e00ff */
[----:B------:R-:W-:Y:S02]  /*25f0*/  IABS R6, R16 ;  /* 0x0000001000067213 */ /* 0x000fe40000000000 */
[----:B------:R-:W-:Y:S01]  /*2600*/  STL [R1+0x140], R21 ;  /* 0x0001401501007387 */ /* 0x000fe20000100800 */
[----:B------:R-:W-:Y:S01]  /*2610*/  @!P5 IMAD.MOV R20, RZ, RZ, -R20 ;  /* 0x000000ffff14d224 */ /* 0x000fe200078e0a14 */
[C---:B------:R-:W-:Y:S01]  /*2620*/  ISETP.GT.U32.AND P5, PT, R12.reuse, R3, PT ;  /* 0x000000030c00720c */ /* 0x040fe20003fa4070 */
[----:B------:R-:W-:Y:S01]  /*2630*/  @!P3 IMAD.MOV R10, RZ, RZ, -R10 ;  /* 0x000000ffff0ab224 */ /* 0x000fe200078e0a0a */
[----:B------:R-:W-:Y:S01]  /*2640*/  ISETP.GT.U32.AND P3, PT, R12, R2, PT ;  /* 0x000000020c00720c */ /* 0x000fe20003f64070 */
[----:B------:R-:W-:Y:S01]  /*2650*/  IMAD.MOV R18, RZ, RZ, -R18 ;  /* 0x000000ffff127224 */ /* 0x000fe200078e0a12 */
[----:B------:R-:W-:Y:S01]  /*2660*/  STL [R1+0x138], R20 ;  /* 0x0001381401007387 */ /* 0x000fe20000100800 */
[----:B------:R-:W-:Y:S01]  /*2670*/  @!P2 IMAD.IADD R9, R9, 0x1, -R12 ;  /* 0x000000010909a824 */ /* 0x000fe200078e0a0c */
[----:B------:R-:W-:Y:S01]  /*2680*/  ISETP.GE.AND P2, PT, R8, RZ, PT ;  /* 0x000000ff0800720c */ /* 0x000fe20003f46270 */
[----:B------:R-:W-:Y:S01]  /*2690*/  IMAD R0, R12, R18, R0 ;  /* 0x000000120c007224 */ /* 0x000fe200078e0200 */
[----:B------:R0:W-:Y:S01]  /*26a0*/  STL [R1+0x130], R10 ;  /* 0x0001300a01007387 */ /* 0x0001e20000100800 */
[--C-:B------:R-:W-:Y:S01]  /*26b0*/  @!P6 IMAD.IADD R4, R4, 0x1, -R12.reuse ;  /* 0x000000010404e824 */ /* 0x100fe200078e0a0c */
[----:B------:R-:W-:Y:S01]  /*26c0*/  ISETP.GE.AND P6, PT, R14, RZ, PT ;  /* 0x000000ff0e00720c */ /* 0x000fe20003fc6270 */
[----:B------:R-:W-:Y:S01]  /*26d0*/  @!P4 IMAD.IADD R5, R5, 0x1, -R12 ;  /* 0x000000010505c824 */ /* 0x000fe200078e0a0c */
[----:B------:R-:W-:Y:S01]  /*26e0*/  ISETP.GT.U32.AND P4, PT, R12, R0, PT ;  /* 0x000000000c00720c */ /* 0x000fe20003f84070 */
[----:B------:R-:W-:-:S04]  /*26f0*/  IMAD.HI.U32 R8, R24, R7, RZ ;  /* 0x0000000718087227 */ /* 0x000fc800078e00ff */
[----:B------:R-:W-:Y:S01]  /*2700*/  @!P5 IMAD.IADD R3, R3, 0x1, -R12 ;  /* 0x000000010303d824 */ /* 0x000fe200078e0a0c */
[----:B------:R-:W-:Y:S01]  /*2710*/  ISETP.GE.AND P5, PT, R13, RZ, PT ;  /* 0x000000ff0d00720c */ /* 0x000fe20003fa6270 */
[----:B0-----:R-:W-:Y:S01]  /*2720*/  IMAD.HI.U32 R10, R24, R6, RZ ;  /* 0x00000006180a7227 */ /* 0x001fe200078e00ff */
[----:B------:R-:W-:-:S03]  /*2730*/  IADD3 R13, R22, 0xae, RZ ;  /* 0x000000ae160d7810 */ /* 0x000fc60007ffe0ff */
[----:B------:R-:W-:Y:S02]  /*2740*/  IMAD.MOV R10, RZ, RZ, -R10 ;  /* 0x000000ffff0a7224 */ /* 0x000fe400078e0a0a */
[----:B------:R-:W-:Y:S02]  /*2750*/  IMAD.MOV R8, RZ, RZ, -R8 ;  /* 0x000000ffff087224 */ /* 0x000fe400078e0a08 */
[----:B------:R-:W-:Y:S02]  /*2760*/  IMAD R6, R12, R10, R6 ;  /* 0x0000000a0c067224 */ /* 0x000fe400078e0206 */
[----:B------:R-:W-:Y:S01]  /*2770*/  @!P3 IMAD.IADD R2, R2, 0x1, -R12 ;  /* 0x000000010202b824 */ /* 0x000fe200078e0a0c */
[----:B------:R-:W-:Y:S01]  /*2780*/  ISETP.GE.AND P3, PT, R11, RZ, PT ;  /* 0x000000ff0b00720c */ /* 0x000fe20003f66270 */
[----:B------:R-:W-:Y:S02]  /*2790*/  IMAD.MOV.U32 R18, RZ, RZ, R9 ;  /* 0x000000ffff127224 */ /* 0x000fe400078e0009 */
[----:B------:R-:W-:-:S02]  /*27a0*/  IMAD.MOV.U32 R17, RZ, RZ, R5 ;  /* 0x000000ffff117224 */ /* 0x000fc400078e0005 */
[----:B------:R-:W-:Y:S02]  /*27b0*/  IMAD R5, R12, R8, R7 ;  /* 0x000000080c057224 */ /* 0x000fe400078e0207 */
[----:B------:R-:W-:Y:S01]  /*27c0*/  IMAD.MOV.U32 R9, RZ, RZ, R3 ;  /* 0x000000ffff097224 */ /* 0x000fe200078e0003 */
[----:B------:R-:W-:Y:S01]  /*27d0*/  IADD3 R3, R22, 0xba, RZ ;  /* 0x000000ba16037810 */ /* 0x000fe20007ffe0ff */
[----:B------:R-:W-:Y:S01]  /*27e0*/  @!P2 IMAD.MOV R4, RZ, RZ, -R4 ;  /* 0x000000ffff04a224 */ /* 0x000fe200078e0a04 */
[C---:B------:R-:W-:Y:S01]  /*27f0*/  ISETP.GT.U32.AND P2, PT, R12.reuse, R6, PT ;  /* 0x000000060c00720c */ /* 0x040fe20003f44070 */
[----:B------:R-:W-:Y:S01]  /*2800*/  @!P1 IMAD.MOV R18, RZ, RZ, -R18 ;  /* 0x000000ffff129224 */ /* 0x000fe200078e0a12 */
[C---:B------:R-:W-:Y:S01]  /*2810*/  ISETP.GT.U32.AND P1, PT, R12.reuse, R2, PT ;  /* 0x000000020c00720c */ /* 0x040fe20003f24070 */
[----:B------:R-:W-:Y:S01]  /*2820*/  @!P0 IMAD.MOV R17, RZ, RZ, -R17 ;  /* 0x000000ffff118224 */ /* 0x000fe200078e0a11 */
[----:B------:R-:W-:Y:S01]  /*2830*/  IABS R7, R3 ;  /* 0x0000000300077213 */ /* 0x000fe20000000000 */
[----:B------:R-:W-:Y:S01]  /*2840*/  @!P6 IMAD.MOV R9, RZ, RZ, -R9 ;  /* 0x000000ffff09e224 */ /* 0x000fe200078e0a09 */
[----:B------:R-:W-:Y:S01]  /*2850*/  ISETP.GT.U32.AND P6, PT, R12, R5, PT ;  /* 0x000000050c00720c */ /* 0x000fe20003fc4070 */
[----:B------:R-:W-:Y:S01]  /*2860*/  @!P4 IMAD.IADD R0, R0, 0x1, -R12 ;  /* 0x000000010000c824 */ /* 0x000fe200078e0a0c */
[----:B------:R-:W-:Y:S01]  /*2870*/  STL [R1+0x8], R18 ;  /* 0x0000081201007387 */ /* 0x000fe20000100800 */
[----:B------:R-:W-:-:S02]  /*2880*/  ISETP.GE.AND P4, PT, R16, RZ, PT ;  /* 0x000000ff1000720c */ /* 0x000fc40003f86270 */
[----:B------:R-:W-:Y:S01]  /*2890*/  IADD3 R16, R22, 0xb0, RZ ;  /* 0x000000b016107810 */ /* 0x000fe20007ffe0ff */
[----:B------:R-:W-:Y:S01]  /*28a0*/  STL [R1+0x4], R17 ;  /* 0x0000041101007387 */ /* 0x000fe20000100800 */
[----:B------:R-:W-:Y:S01]  /*28b0*/  ISETP.GT.U32.AND P0, PT, R12, R0, PT ;  /* 0x000000000c00720c */ /* 0x000fe20003f04070 */
[--C-:B------:R-:W-:Y:S01]  /*28c0*/  @!P2 IMAD.IADD R6, R6, 0x1, -R12.reuse ;  /* 0x000000010606a824 */ /* 0x100fe200078e0a0c */
[----:B------:R-:W-:Y:S01]  /*28d0*/  ISETP.GE.AND P2, PT, R3, RZ, PT ;  /* 0x000000ff0300720c */ /* 0x000fe20003f46270 */
[----:B------:R0:W-:Y:S01]  /*28e0*/  STL [R1], R4 ;  /* 0x0000000401007387 */ /* 0x0001e20000100800 */
[--C-:B------:R-:W-:Y:S01]  /*28f0*/  @!P1 IMAD.IADD R2, R2, 0x1, -R12.reuse ;  /* 0x0000000102029824 */ /* 0x100fe200078e0a0c */
[----:B------:R-:W-:Y:S01]  /*2900*/  ISETP.GE.AND P1, PT, R15, RZ, PT ;  /* 0x000000ff0f00720c */ /* 0x000fe20003f26270 */
[----:B------:R-:W-:Y:S01]  /*2910*/  @!P6 IMAD.IADD R5, R5, 0x1, -R12 ;  /* 0x000000010505e824 */ /* 0x000fe200078e0a0c */
[----:B------:R-:W-:Y:S01]  /*2920*/  ISETP.GT.U32.AND P6, PT, R12, R6, PT ;  /* 0x000000060c00720c */ /* 0x000fe20003fc4070 */
[----:B------:R-:W-:Y:S01]  /*2930*/  IMAD.MOV.U32 R8, RZ, RZ, R2 ;  /* 0x000000ffff087224 */ /* 0x000fe200078e0002 */
[----:B------:R1:W-:Y:S03]  /*2940*/  STL [R1+0x108], R9 ;  /* 0x0001080901007387 */ /* 0x0003e60000100800 */
[----:B------:R-:W-:Y:S01]  /*2950*/  @!P5 IMAD.MOV R8, RZ, RZ, -R8 ;  /* 0x000000ffff08d224 */ /* 0x000fe200078e0a08 */
[----:B0-----:R-:W-:Y:S01]  /*2960*/  IADD3 R4, R22, 0xbc, RZ ;  /* 0x000000bc16047810 */ /* 0x001fe20007ffe0ff */
[----:B------:R-:W-:Y:S01]  /*2970*/  @!P0 IMAD.IADD R0, R0, 0x1, -R12 ;  /* 0x0000000100008824 */ /* 0x000fe200078e0a0c */
[----:B------:R-:W-:-:S02]  /*2980*/  ISETP.GT.U32.AND P5, PT, R12, R5, PT ;  /* 0x000000050c00720c */ /* 0x000fc40003fa4070 */
[----:B------:R-:W-:Y:S01]  /*2990*/  IABS R10, R4 ;  /* 0x00000004000a7213 */ /* 0x000fe20000000000 */
[----:B------:R0:W-:Y:S01]  /*29a0*/  STL [R1+0x10c], R8 ;  /* 0x00010c0801007387 */ /* 0x0001e20000100800 */
[----:B------:R-:W-:Y:S01]  /*29b0*/  ISETP.GE.AND P0, PT, R4, RZ, PT ;  /* 0x000000ff0400720c */ /* 0x000fe20003f06270 */
[----:B------:R-:W-:Y:S01]  /*29c0*/  IMAD.MOV.U32 R4, RZ, RZ, R7 ;  /* 0x000000ffff047224 */ /* 0x000fe200078e0007 */
[----:B-1----:R-:W-:Y:S01]  /*29d0*/  IADD3 R9, R22, 0xb8, RZ ;  /* 0x000000b816097810 */ /* 0x002fe20007ffe0ff */
[----:B------:R-:W-:-:S04]  /*29e0*/  IMAD.HI.U32 R2, R24, R10, RZ ;  /* 0x0000000a18027227 */ /* 0x000fc800078e00ff */
[----:B------:R-:W-:Y:S02]  /*29f0*/  IMAD.MOV R2, RZ, RZ, -R2 ;  /* 0x000000ffff027224 */ /* 0x000fe400078e0a02 */
[----:B------:R-:W-:Y:S01]  /*2a00*/  IMAD.HI.U32 R3, R24, R4, RZ ;  /* 0x0000000418037227 */ /* 0x000fe200078e00ff */
[----:B0-----:R-:W-:-:S03]  /*2a10*/  IADD3 R8, R22, 0xb4, RZ ;  /* 0x000000b416087810 */ /* 0x001fc60007ffe0ff */
[----:B------:R-:W-:Y:S01]  /*2a20*/  IMAD R10, R12, R2, R10 ;  /* 0x000000020c0a7224 */ /* 0x000fe200078e020a */
[----:B------:R-:W-:Y:S01]  /*2a30*/  IADD3 R2, R22, 0xb2, RZ ;  /* 0x000000b216027810 */ /* 0x000fe20007ffe0ff */
[----:B------:R-:W-:Y:S02]  /*2a40*/  @!P6 IMAD.IADD R6, R6, 0x1, -R12 ;  /* 0x000000010606e824 */ /* 0x000fe400078e0a0c */
[----:B------:R-:W-:Y:S01]  /*2a50*/  IMAD.MOV.U32 R7, RZ, RZ, R0 ;  /* 0x000000ffff077224 */ /* 0x000fe200078e0000 */
[C---:B------:R-:W-:Y:S01]  /*2a60*/  ISETP.GT.U32.AND P6, PT, R12.reuse, R10, PT ;  /* 0x0000000a0c00720c */ /* 0x040fe20003fc4070 */
[----:B------:R-:W-:Y:S02]  /*2a70*/  IMAD.MOV R0, RZ, RZ, -R3 ;  /* 0x000000ffff007224 */ /* 0x000fe400078e0a03 */
[----:B------:R-:W-:Y:S02]  /*2a80*/  IMAD.MOV.U32 R11, RZ, RZ, R6 ;  /* 0x000000ffff0b7224 */ /* 0x000fe400078e0006 */
[----:B------:R-:W-:Y:S01]  /*2a90*/  IMAD R4, R12, R0, R4 ;  /* 0x000000000c047224 */ /* 0x000fe200078e0204 */
[----:B------:R-:W-:Y:S01]  /*2aa0*/  IADD3 R0, R22, 0xb6, RZ ;  /* 0x000000b616007810 */ /* 0x000fe20007ffe0ff */
[----:B------:R-:W-:-:S02]  /*2ab0*/  @!P4 IMAD.MOV R11, RZ, RZ, -R11 ;  /* 0x000000ffff0bc224 */ /* 0x000fc400078e0a0b */
[----:B------:R-:W-:Y:S01]  /*2ac0*/  @!P3 IMAD.MOV R7, RZ, RZ, -R7 ;  /* 0x000000ffff07b224 */ /* 0x000fe200078e0a07 */
[----:B------:R-:W-:Y:S01]  /*2ad0*/  ISETP.GT.U32.AND P4, PT, R12, R4, PT ;  /* 0x000000040c00720c */ /* 0x000fe20003f84070 */
[--C-:B------:R-:W-:Y:S01]  /*2ae0*/  @!P5 IMAD.IADD R5, R5, 0x1, -R12.reuse ;  /* 0x000000010505d824 */ /* 0x100fe200078e0a0c */
[----:B------:R-:W-:Y:S01]  /*2af0*/  ISETP.GE.AND P3, PT, R9, RZ, PT ;  /* 0x000000ff0900720c */ /* 0x000fe20003f66270 */
[----:B------:R-:W-:Y:S01]  /*2b00*/  @!P6 IMAD.IADD R10, R10, 0x1, -R12 ;  /* 0x000000010a0ae824 */ /* 0x000fe200078e0a0c */
[----:B------:R-:W-:Y:S01]  /*2b10*/  IABS R9, R9 ;  /* 0x0000000900097213 */ /* 0x000fe20000000000 */
[----:B------:R0:W-:Y:S01]  /*2b20*/  STL [R1+0x110], R7 ;  /* 0x0001100701007387 */ /* 0x0001e20000100800 */
[----:B------:R-:W-:Y:S02]  /*2b30*/  ISETP.GE.AND P5, PT, R0, RZ, PT ;  /* 0x000000ff0000720c */ /* 0x000fe40003fa6270 */
[----:B------:R-:W-:Y:S01]  /*2b40*/  ISETP.GT.U32.AND P6, PT, R12, R10, PT ;  /* 0x0000000a0c00720c */ /* 0x000fe20003fc4070 */
[----:B------:R-:W-:Y:S01]  /*2b50*/  IMAD.HI.U32 R3, R24, R9, RZ ;  /* 0x0000000918037227 */ /* 0x000fe200078e00ff */
[----:B------:R-:W-:Y:S01]  /*2b60*/  IABS R0, R0 ;  /* 0x0000000000007213 */ /* 0x000fe20000000000 */
[----:B------:R-:W-:Y:S02]  /*2b70*/  STL [R1+0x114], R11 ;  /* 0x0001140b01007387 */ /* 0x000fe40000100800 */
[----:B------:R-:W-:-:S02]  /*2b80*/  IMAD.MOV R3, RZ, RZ, -R3 ;  /* 0x000000ffff037224 */ /* 0x000fc400078e0a03 */
[----:B0-----:R-:W-:Y:S02]  /*2b90*/  IMAD.MOV.U32 R7, RZ, RZ, R5 ;  /* 0x000000ffff077224 */ /* 0x001fe400078e0005 */
[----:B------:R-:W-:Y:S02]  /*2ba0*/  @!P4 IMAD.IADD R4, R4, 0x1, -R12 ;  /* 0x000000010404c824 */ /* 0x000fe400078e0a0c */
[----:B------:R-:W-:Y:S01]  /*2bb0*/  @!P1 IMAD.MOV R7, RZ, RZ, -R7 ;  /* 0x000000ffff079224 */ /* 0x000fe200078e0a07 */
[----:B------:R-:W-:Y:S01]  /*2bc0*/  ISETP.GE.AND P1, PT, R8, RZ, PT ;  /* 0x000000ff0800720c */ /* 0x000fe20003f26270 */
[C---:B------:R-:W-:Y:S01]  /*2bd0*/  IMAD R9, R12.reuse, R3, R9 ;  /* 0x000000030c097224 */ /* 0x040fe200078e0209 */
[----:B------:R-:W-:Y:S01]  /*2be0*/  IABS R8, R8 ;  /* 0x0000000800087213 */ /* 0x000fe20000000000 */
[----:B------:R-:W-:Y:S01]  /*2bf0*/  IMAD.MOV.U32 R6, RZ, RZ, R0 ;  /* 0x000000ffff067224 */ /* 0x000fe200078e0000 */
[----:B------:R0:W-:Y:S01]  /*2c00*/  STL [R1+0x128], R7 ;  /* 0x0001280701007387 */ /* 0x0001e20000100800 */
[----:B------:R-:W-:Y:S01]  /*2c10*/  ISETP.GT.U32.AND P4, PT, R12, R4, PT ;  /* 0x000000040c00720c */ /* 0x000fe20003f84070 */
[----:B------:R-:W-:Y:S01]  /*2c20*/  @!P6 IMAD.IADD R10, R10, 0x1, -R12 ;  /* 0x000000010a0ae824 */ /* 0x000fe200078e0a0c */
[----:B------:R-:W-:Y:S01]  /*2c30*/  ISETP.GT.U32.AND P6, PT, R12, R9, PT ;  /* 0x000000090c00720c */ /* 0x000fe20003fc4070 */
[----:B------:R-:W-:-:S04]  /*2c40*/  IMAD.HI.U32 R3, R24, R8, RZ ;  /* 0x0000000818037227 */ /* 0x000fc800078e00ff */
[----:B------:R-:W-:Y:S01]  /*2c50*/  IMAD.HI.U32 R0, R24, R6, RZ ;  /* 0x0000000618007227 */ /* 0x000fe200078e00ff */
[----:B0-----:R-:W-:-:S03]  /*2c60*/  IABS R7, R2 ;  /* 0x0000000200077213 */ /* 0x001fc60000000000 */
[----:B------:R-:W-:Y:S02]  /*2c70*/  IMAD.MOV R3, RZ, RZ, -R3 ;  /* 0x000000ffff037224 */ /* 0x000fe400078e0a03 */
[----:B------:R-:W-:Y:S02]  /*2c80*/  IMAD.MOV R0, RZ, RZ, -R0 ;  /* 0x000000ffff007224 */ /* 0x000fe400078e0a00 */
[----:B------:R-:W-:-:S04]  /*2c90*/  IMAD.HI.U32 R5, R24, R7, RZ ;  /* 0x0000000718057227 */ /* 0x000fc800078e00ff */
[----:B------:R-:W-:Y:S02]  /*2ca0*/  IMAD.MOV R5, RZ, RZ, -R5 ;  /* 0x000000ffff057224 */ /* 0x000fe400078e0a05 */
[C---:B------:R-:W-:Y:S02]  /*2cb0*/  IMAD R8, R12.reuse, R3, R8 ;  /* 0x000000030c087224 */ /* 0x040fe400078e0208 */
[C---:B------:R-:W-:Y:S01]  /*2cc0*/  IMAD R6, R12.reuse, R0, R6 ;  /* 0x000000000c067224 */ /* 0x040fe200078e0206 */
[----:B------:R-:W-:Y:S01]  /*2cd0*/  IABS R0, R16 ;  /* 0x0000001000007213 */ /* 0x000fe20000000000 */
[----:B------:R-:W-:Y:S01]  /*2ce0*/  IMAD.MOV.U32 R11, RZ, RZ, R10 ;  /* 0x000000ffff0b7224 */ /* 0x000fe200078e000a */
[----:B------:R-:W-:Y:S01]  /*2cf0*/  IABS R10, R13 ;  /* 0x0000000d000a7213 */ /* 0x000fe20000000000 */
[----:B------:R-:W-:Y:S01]  /*2d00*/  IMAD R7, R12, R5, R7 ;  /* 0x000000050c077224 */ /* 0x000fe200078e0207 */
[----:B------:R-:W-:Y:S01]  /*2d10*/  IADD3 R5, R22, 0xac, RZ ;  /* 0x000000ac16057810 */ /* 0x000fe20007ffe0ff */
[--C-:B------:R-:W-:Y:S01]  /*2d20*/  @!P4 IMAD.IADD R4, R4, 0x1, -R12.reuse ;  /* 0x000000010404c824 */ /* 0x100fe200078e0a0c */
[C---:B------:R-:W-:Y:S01]  /*2d30*/  ISETP.GT.U32.AND P4, PT, R12.reuse, R8, PT ;  /* 0x000000080c00720c */ /* 0x040fe20003f84070 */
[----:B------:R-:W-:Y:S01]  /*2d40*/  @!P0 IMAD.MOV R11, RZ, RZ, -R11 ;  /* 0x000000ffff0b8224 */ /* 0x000fe200078e0a0b */
[C---:B------:R-:W-:Y:S01]  /*2d50*/  ISETP.GT.U32.AND P0, PT, R12.reuse, R6, PT ;  /* 0x000000060c00720c */ /* 0x040fe20003f04070 */
[----:B------:R-:W-:Y:S01]  /*2d60*/  @!P6 IMAD.IADD R9, R9, 0x1, -R12 ;  /* 0x000000010909e824 */ /* 0x000fe200078e0a0c */
[----:B------:R-:W-:Y:S01]  /*2d70*/  ISETP.GT.U32.AND P6, PT, R12, R7, PT ;  /* 0x000000070c00720c */ /* 0x000fe20003fc4070 */
[----:B------:R-:W-:Y:S01]  /*2d80*/  IMAD.HI.U32 R3, R24, R0, RZ ;  /* 0x0000000018037227 */ /* 0x000fe200078e00ff */
[----:B------:R0:W-:Y:S01]  /*2d90*/  STL [R1+0x124], R11 ;  /* 0x0001240b01007387 */ /* 0x0001e20000100800 */
[----:B------:R-:W-:-:S02]  /*2da0*/  IABS R15, R5 ;  /* 0x00000005000f7213 */ /* 0x000fc40000000000 */
[----:B------:R-:W-:-:S04]  /*2db0*/  IMAD.MOV R3, RZ, RZ, -R3 ;  /* 0x000000ffff037224 */ /* 0x000fc800078e0a03 */
[--C-:B------:R-:W-:Y:S02]  /*2dc0*/  @!P4 IMAD.IADD R8, R8, 0x1, -R12.reuse ;  /* 0x000000010808c824 */ /* 0x100fe400078e0a0c */
[--C-:B------:R-:W-:Y:S01]  /*2dd0*/  @!P0 IMAD.IADD R6, R6, 0x1, -R12.reuse ;  /* 0x0000000106068824 */ /* 0x100fe200078e0a0c */
[C---:B------:R-:W-:Y:S01]  /*2de0*/  ISETP.GT.U32.AND P0, PT, R12.reuse, R9, PT ;  /* 0x000000090c00720c */ /* 0x040fe20003f04070 */
[----:B------:R-:W-:Y:S01]  /*2df0*/  @!P6 IMAD.IADD R7, R7, 0x1, -R12 ;  /* 0x000000010707e824 */ /* 0x000fe200078e0a0c */
[C---:B------:R-:W-:Y:S01]  /*2e00*/  ISETP.GT.U32.AND P6, PT, R12.reuse, R8, PT ;  /* 0x000000080c00720c */ /* 0x040fe20003fc4070 */
[----:B0-----:R-:W-:Y:S01]  /*2e10*/  IMAD.MOV.U32 R11, RZ, RZ, R4 ;  /* 0x000000ffff0b7224 */ /* 0x001fe200078e0004 */
[----:B------:R-:W-:Y:S01]  /*2e20*/  ISETP.GT.U32.AND P4, PT, R12, R6, PT ;  /* 0x000000060c00720c */ /* 0x000fe20003f84070 */
[----:B------:R-:W-:-:S04]  /*2e30*/  IMAD.HI.U32 R4, R24, R10, RZ ;  /* 0x0000000a18047227 */ /* 0x000fc800078e00ff */
[----:B------:R-:W-:Y:S02]  /*2e40*/  IMAD.MOV R4, RZ, RZ, -R4 ;  /* 0x000000ffff047224 */ /* 0x000fe400078e0a04 */
[----:B------:R-:W-:Y:S01]  /*2e50*/  @!P2 IMAD.MOV R11, RZ, RZ, -R11 ;  /* 0x000000ffff0ba224 */ /* 0x000fe200078e0a0b */
[C---:B------:R-:W-:Y:S01]  /*2e60*/  ISETP.GT.U32.AND P2, PT, R12.reuse, R7, PT ;  /* 0x000000070c00720c */ /* 0x040fe20003f44070 */
[----:B------:R-:W-:Y:S01]  /*2e70*/  IMAD R0, R12, R3, R0 ;  /* 0x000000030c007224 */ /* 0x000fe200078e0200 */
[----:B------:R-:W-:Y:S01]  /*2e80*/  IADD3 R3, R22, 0xaa, RZ ;  /* 0x000000aa16037810 */ /* 0x000fe20007ffe0ff */
[----:B------:R-:W-:Y:S01]  /*2e90*/  IMAD R10, R12, R4, R10 ;  /* 0x000000040c0a7224 */ /* 0x000fe200078e020a */
[----:B------:R-:W-:Y:S01]  /*2ea0*/  IADD3 R4, R22, 0xa8, RZ ;  /* 0x000000a816047810 */ /* 0x000fe20007ffe0ff */
[--C-:B------:R-:W-:Y:S01]  /*2eb0*/  @!P0 IMAD.IADD R9, R9, 0x1, -R12.reuse ;  /* 0x0000000109098824 */ /* 0x100fe200078e0a0c */
[----:B------:R-:W-:Y:S01]  /*2ec0*/  ISETP.GT.U32.AND P0, PT, R12, R0, PT ;  /* 0x000000000c00720c */ /* 0x000fe20003f04070 */
[--C-:B------:R-:W-:Y:S01]  /*2ed0*/  @!P6 IMAD.IADD R8, R8, 0x1, -R12.reuse ;  /* 0x000000010808e824 */ /* 0x100fe200078e0a0c */
[----:B------:R-:W-:Y:S01]  /*2ee0*/  ISETP.GT.U32.AND P6, PT, R12, R10, PT ;  /* 0x0000000a0c00720c */ /* 0x000fe20003fc4070 */
[--C-:B------:R-:W-:Y:S01]  /*2ef0*/  @!P4 IMAD.IADD R6, R6, 0x1, -R12.reuse ;  /* 0x000000010606c824 */ /* 0x100fe200078e0a0c */
[----:B------:R-:W-:Y:S01]  /*2f00*/  IABS R14, R3 ;  /* 0x00000003000e7213 */ /* 0x000fe20000000000 */
[----:B------:R0:W-:Y:S01]  /*2f10*/  STL [R1+0x120], R11 ;  /* 0x0001200b01007387 */ /* 0x0001e20000100800 */
[----:B------:R-:W-:Y:S01]  /*2f20*/  ISETP.GE.AND P4, PT, R2, RZ, PT ;  /* 0x000000ff0200720c */ /* 0x000fe20003f86270 */
[----:B------:R-:W-:Y:S01]  /*2f30*/  @!P2 IMAD.IADD R7, R7, 0x1, -R12 ;  /* 0x000000010707a824 */ /* 0x000fe200078e0a0c */
[----:B------:R-:W-:Y:S01]  /*2f40*/  ISETP.GE.AND P2, PT, R16, RZ, PT ;  /* 0x000000ff1000720c */ /* 0x000fe20003f46270 */
[----:B------:R-:W-:Y:S01]  /*2f50*/  IMAD.HI.U32 R2, R24, R14, RZ ;  /* 0x0000000e18027227 */ /* 0x000fe200078e00ff */
[----:B------:R-:W-:-:S03]  /*2f60*/  IABS R16, R4 ;  /* 0x0000000400107213 */ /* 0x000fc60000000000 */
[--C-:B------:R-:W-:Y:S01]  /*2f70*/  @!P0 IMAD.IADD R0, R0, 0x1, -R12.reuse ;  /* 0x0000000100008824 */ /* 0x100fe200078e0a0c */
[----:B------:R-:W-:Y:S01]  /*2f80*/  ISETP.GE.AND P0, PT, R13, RZ, PT ;  /* 0x000000ff0d00720c */ /* 0x000fe20003f06270 */
[----:B------:R-:W-:Y:S02]  /*2f90*/  @!P6 IMAD.IADD R10, R10, 0x1, -R12 ;  /* 0x000000010a0ae824 */ /* 0x000fe400078e0a0c */
[----:B------:R-:W-:Y:S02]  /*2fa0*/  IMAD.MOV.U32 R17, RZ, RZ, R6 ;  /* 0x000000ffff117224 */ /* 0x000fe400078e0006 */
[----:B------:R-:W-:Y:S02]  /*2fb0*/  IMAD.MOV.U32 R13, RZ, RZ, R16 ;  /* 0x000000ffff0d7224 */ /* 0x000fe400078e0010 */
[----:B------:R-:W-:Y:S02]  /*2fc0*/  IMAD.MOV R2, RZ, RZ, -R2 ;  /* 0x000000ffff027224 */ /* 0x000fe400078e0a02 */
[----:B------:R-:W-:-:S02]  /*2fd0*/  IMAD.MOV.U32 R18, RZ, RZ, R9 ;  /* 0x000000ffff127224 */ /* 0x000fc400078e0009 */
[----:B------:R-:W-:Y:S01]  /*2fe0*/  @!P5 IMAD.MOV R17, RZ, RZ, -R17 ;  /* 0x000000ffff11d224 */ /* 0x000fe200078e0a11 */
[----:B------:R-:W-:Y:S01]  /*2ff0*/  ISETP.GT.U32.AND P5, PT, R12, R10, PT ;  /* 0x0000000a0c00720c */ /* 0x000fe20003fa4070 */
[----:B0-----:R-:W-:-:S04]  /*3000*/  IMAD.HI.U32 R11, R24, R15, RZ ;  /* 0x0000000f180b7227 */ /* 0x001fc800078e00ff */
[----:B------:R-:W-:-:S04]  /*3010*/  IMAD.HI.U32 R9, R24, R13, RZ ;  /* 0x0000000d18097227 */ /* 0x000fc800078e00ff */
[----:B------:R-:W-:Y:S01]  /*3020*/  IMAD R14, R12, R2, R14 ;  /* 0x000000020c0e7224 */ /* 0x000fe200078e020e */
[----:B------:R-:W-:Y:S01]  /*3030*/  IADD3 R2, R22, 0xa6, RZ ;  /* 0x000000a616027810 */ /* 0x000fe20007ffe0ff */
[----:B------:R-:W-:Y:S01]  /*3040*/  @!P3 IMAD.MOV R18, RZ, RZ, -R18 ;  /* 0x000000ffff12b224 */ /* 0x000fe200078e0a12 */
[C---:B------:R-:W-:Y:S01]  /*3050*/  ISETP.GT.U32.AND P3, PT, R12.reuse, R0, PT ;  /* 0x000000000c00720c */ /* 0x040fe20003f64070 */
[----:B------:R-:W-:Y:S02]  /*3060*/  IMAD.MOV R11, RZ, RZ, -R11 ;  /* 0x000000ffff0b7224 */ /* 0x000fe400078e0a0b */
[----:B------:R-:W-:Y:S01]  /*3070*/  IMAD.MOV R6, RZ, RZ, -R9 ;  /* 0x000000ffff067224 */ /* 0x000fe200078e0a09 */
[----:B------:R0:W-:Y:S01]  /*3080*/  STL [R1+0xf4], R18 ;  /* 0x0000f41201007387 */ /* 0x0001e20000100800 */
[----:B------:R-:W-:Y:S01]  /*3090*/  @!P4 IMAD.MOV R7, RZ, RZ, -R7 ;  /* 0x000000ffff07c224 */ /* 0x000fe200078e0a07 */
[C---:B------:R-:W-:Y:S01]  /*30a0*/  ISETP.GT.U32.AND P4, PT, R12.reuse, R14, PT ;  /* 0x0000000e0c00720c */ /* 0x040fe20003f84070 */
[C---:B------:R-:W-:Y:S01]  /*30b0*/  IMAD R15, R12.reuse, R11, R15 ;  /* 0x0000000b0c0f7224 */ /* 0x040fe200078e020f */
[----:B------:R-:W-:Y:S01]  /*30c0*/  STL [R1+0xf8], R17 ;  /* 0x0000f81101007387 */ /* 0x000fe20000100800 */
[----:B------:R-:W-:Y:S01]  /*30d0*/  IMAD R13, R12, R6, R13 ;  /* 0x000000060c0d7224 */ /* 0x000fe200078e020d */
[----:B------:R-:W-:Y:S01]  /*30e0*/  IABS R9, R2 ;  /* 0x0000000200097213 */ /* 0x000fe20000000000 */
[----:B------:R-:W-:Y:S01]  /*30f0*/  @!P5 IMAD.IADD R10, R10, 0x1, -R12 ;  /* 0x000000010a0ad824 */ /* 0x000fe200078e0a0c */
[C---:B------:R-:W-:Y:S01]  /*3100*/  ISETP.GT.U32.AND P6, PT, R12.reuse, R15, PT ;  /* 0x0000000f0c00720c */ /* 0x040fe20003fc4070 */
[----:B------:R-:W-:Y:S01]  /*3110*/  @!P1 IMAD.MOV R8, RZ, RZ, -R8 ;  /* 0x000000ffff089224 */ /* 0x000fe200078e0a08 */
[----:B------:R-:W-:Y:S01]  /*3120*/  ISETP.GT.U32.AND P5, PT, R12, R13, PT ;  /* 0x0000000d0c00720c */ /* 0x000fe20003fa4070 */
[----:B------:R-:W-:Y:S01]  /*3130*/  @!P3 IMAD.IADD R0, R0, 0x1, -R12 ;  /* 0x000000010000b824 */ /* 0x000fe200078e0a0c */
[----:B------:R-:W-:Y:S01]  /*3140*/  ISETP.GE.AND P3, PT, R3, RZ, PT ;  /* 0x000000ff0300720c */ /* 0x000fe20003f66270 */
[----:B0-----:R-:W-:Y:S01]  /*3150*/  IMAD.MOV.U32 R18, RZ, RZ, R10 ;  /* 0x000000ffff127224 */ /* 0x001fe200078e000a */
[----:B------:R-:W-:Y:S01]  /*3160*/  STL [R1+0xfc], R8 ;  /* 0x0000fc0801007387 */ /* 0x000fe20000100800 */
[----:B------:R-:W-:Y:S01]  /*3170*/  @!P4 IMAD.IADD R14, R14, 0x1, -R12 ;  /* 0x000000010e0ec824 */ /* 0x000fe200078e0a0c */
[----:B------:R-:W-:Y:S01]  /*3180*/  IADD3 R3, R22, 0xa4, RZ ;  /* 0x000000a416037810 */ /* 0x000fe20007ffe0ff */
[----:B------:R-:W-:Y:S01]  /*3190*/  @!P0 IMAD.MOV R18, RZ, RZ, -R18 ;  /* 0x000000ffff128224 */ /* 0x000fe200078e0a12 */
[----:B------:R0:W-:Y:S01]  /*31a0*/  STL [R1+0x100], R7 ;  /* 0x0001000701007387 */ /* 0x0001e20000100800 */
[----:B------:R-:W-:Y:S01]  /*31b0*/  ISETP.GE.AND P1, PT, R5, RZ, PT ;  /* 0x000000ff0500720c */ /* 0x000fe20003f26270 */
[----:B------:R-:W-:Y:S01]  /*31c0*/  IMAD.HI.U32 R5, R24, R9, RZ ;  /* 0x0000000918057227 */ /* 0x000fe200078e00ff */
[----:B------:R-:W-:-:S03]  /*31d0*/  IADD3 R6, R22, 0xa2, RZ ;  /* 0x000000a216067810 */ /* 0x000fc60007ffe0ff */
[--C-:B------:R-:W-:Y:S01]  /*31e0*/  @!P6 IMAD.IADD R15, R15, 0x1, -R12.reuse ;  /* 0x000000010f0fe824 */ /* 0x100fe200078e0a0c */
[----:B------:R-:W-:Y:S01]  /*31f0*/  ISETP.GE.AND P6, PT, R4, RZ, PT ;  /* 0x000000ff0400720c */ /* 0x000fe20003fc6270 */
[----:B------:R-:W-:Y:S01]  /*3200*/  @!P5 IMAD.IADD R13, R13, 0x1, -R12 ;  /* 0x000000010d0dd824 */ /* 0x000fe200078e0a0c */
[----:B------:R-:W-:Y:S01]  /*3210*/  IABS R4, R3 ;  /* 0x0000000300047213 */ /* 0x000fe20000000000 */
[----:B0-----:R-:W-:Y:S01]  /*3220*/  IMAD.MOV.U32 R7, RZ, RZ, R0 ;  /* 0x000000ffff077224 */ /* 0x001fe200078e0000 */
[C---:B------:R-:W-:Y:S01]  /*3230*/  ISETP.GT.U32.AND P4, PT, R12.reuse, R15, PT ;  /* 0x0000000f0c00720c */ /* 0x040fe20003f84070 */
[----:B------:R-:W-:Y:S01]  /*3240*/  IMAD.MOV R5, RZ, RZ, -R5 ;  /* 0x000000ffff057224 */ /* 0x000fe200078e0a05 */
[C---:B------:R-:W-:Y:S01]  /*3250*/  ISETP.GT.U32.AND P5, PT, R12.reuse, R13, PT ;  /* 0x0000000d0c00720c */ /* 0x040fe20003fa4070 */
[----:B------:R-:W-:Y:S01]  /*3260*/  @!P2 IMAD.MOV R7, RZ, RZ, -R7 ;  /* 0x000000ffff07a224 */ /* 0x000fe200078e0a07 */
[C---:B------:R-:W-:Y:S01]  /*3270*/  ISETP.GT.U32.AND P2, PT, R12.reuse, R14, PT ;  /* 0x0000000e0c00720c */ /* 0x040fe20003f44070 */
[----:B------:R-:W-:Y:S01]  /*3280*/  IMAD R9, R12, R5, R9 ;  /* 0x000000050c097224 */ /* 0x000fe200078e0209 */
[----:B------:R-:W-:-:S02]  /*3290*/  IADD3 R0, R22, 0xa0, RZ ;  /* 0x000000a016007810 */ /* 0x000fc40007ffe0ff */
[----:B------:R0:W-:Y:S01]  /*32a0*/  STL [R1+0x104], R7 ;  /* 0x0001040701007387 */ /* 0x0001e20000100800 */
[----:B------:R-:W-:Y:S02]  /*32b0*/  IABS R11, R6 ;  /* 0x00000006000b7213 */ /* 0x000fe40000000000 */
[----:B------:R-:W-:Y:S01]  /*32c0*/  IABS R5, R0 ;  /* 0x0000000000057213 */ /* 0x000fe20000000000 */
[----:B------:R-:W-:Y:S01]  /*32d0*/  STL [R1+0x94], R18 ;  /* 0x0000941201007387 */ /* 0x000fe20000100800 */
[--C-:B------:R-:W-:Y:S01]  /*32e0*/  @!P4 IMAD.IADD R15, R15, 0x1, -R12.reuse ;  /* 0x000000010f0fc824 */ /* 0x100fe200078e0a0c */
[----:B------:R-:W-:Y:S01]  /*32f0*/  ISETP.GT.U32.AND P4, PT, R12, R9, PT ;  /* 0x000000090c00720c */ /* 0x000fe20003f84070 */
[--C-:B------:R-:W-:Y:S02]  /*3300*/  @!P5 IMAD.IADD R13, R13, 0x1, -R12.reuse ;  /* 0x000000010d0dd824 */ /* 0x100fe400078e0a0c */
[----:B------:R-:W-:Y:S01]  /*3310*/  @!P2 IMAD.IADD R14, R14, 0x1, -R12 ;  /* 0x000000010e0ea824 */ /* 0x000fe200078e0a0c */
[----:B------:R-:W-:Y:S01]  /*3320*/  ISETP.GE.AND P2, PT, R2, RZ, PT ;  /* 0x000000ff0200720c */ /* 0x000fe20003f46270 */
[----:B0-----:R-:W-:-:S04]  /*3330*/  IMAD.HI.U32 R7, R24, R4, RZ ;  /* 0x0000000418077227 */ /* 0x001fc800078e00ff */
[----:B------:R-:W-:Y:S02]  /*3340*/  IMAD.MOV R7, RZ, RZ, -R7 ;  /* 0x000000ffff077224 */ /* 0x000fe400078e0a07 */
[----:B------:R-:W-:-:S04]  /*3350*/  IMAD.HI.U32 R16, R24, R11, RZ ;  /* 0x0000000b18107227 */ /* 0x000fc800078e00ff */
[----:B------:R-:W-:Y:S01]  /*3360*/  IMAD R2, R12, R7, R4 ;  /* 0x000000070c027224 */ /* 0x000fe200078e0204 */
[----:B------:R-:W-:Y:S01]  /*3370*/  IADD3 R4, R22, 0x9e, RZ ;  /* 0x0000009e16047810 */ /* 0x000fe20007ffe0ff */
[----:B------:R-:W-:Y:S01]  /*3380*/  @!P4 IMAD.IADD R9, R9, 0x1, -R12 ;  /* 0x000000010909c824 */ /* 0x000fe200078e0a0c */
[----:B------:R-:W-:Y:S01]  /*3390*/  ISETP.GE.AND P4, PT, R3, RZ, PT ;  /* 0x000000ff0300720c */ /* 0x000fe20003f86270 */
[----:B------:R-:W-:Y:S01]  /*33a0*/  IMAD.HI.U32 R7, R24, R5, RZ ;  /* 0x0000000518077227 */ /* 0x000fe200078e00ff */
[C---:B------:R-:W-:Y:S02]  /*33b0*/  ISETP.GT.U32.AND P5, PT, R12.reuse, R2, PT ;  /* 0x000000020c00720c */ /* 0x040fe40003fa4070 */
[----:B------:R-:W-:Y:S01]  /*33c0*/  IABS R8, R4 ;  /* 0x0000000400087213 */ /* 0x000fe20000000000 */
[----:B------:R-:W-:Y:S01]  /*33d0*/  IMAD.MOV R16, RZ, RZ, -R16 ;  /* 0x000000ffff107224 */ /* 0x000fe200078e0a10 */
[----:B------:R-:W-:Y:S01]  /*33e0*/  ISETP.GT.U32.AND P0, PT, R12, R9, PT ;  /* 0x000000090c00720c */ /* 0x000fe20003f04070 */
[----:B------:R-:W-:Y:S01]  /*33f0*/  IMAD.MOV R7, RZ, RZ, -R7 ;  /* 0x000000ffff077224 */ /* 0x000fe200078e0a07 */
[----:B------:R-:W-:Y:S01]  /*3400*/  IADD3 R3, R22, 0x9c, RZ ;  /* 0x0000009c16037810 */ /* 0x000fe20007ffe0ff */
[----:B------:R-:W-:-:S04]  /*3410*/  IMAD.HI.U32 R10, R24, R8, RZ ;  /* 0x00000008180a7227 */ /* 0x000fc800078e00ff */
[----:B------:R-:W-:Y:S02]  /*3420*/  IMAD.MOV R10, RZ, RZ, -R10 ;  /* 0x000000ffff0a7224 */ /* 0x000fe400078e0a0a */
[----:B------:R-:W-:Y:S02]  /*3430*/  @!P5 IMAD.IADD R2, R2, 0x1, -R12 ;  /* 0x000000010202d824 */ /* 0x000fe400078e0a0c */
[C---:B------:R-:W-:Y:S02]  /*3440*/  IMAD R11, R12.reuse, R16, R11 ;  /* 0x000000100c0b7224 */ /* 0x040fe400078e020b */
[----:B------:R-:W-:Y:S01]  /*3450*/  IMAD.MOV.U32 R17, RZ, RZ, R15 ;  /* 0x000000ffff117224 */ /* 0x000fe200078e000f */
[----:B------:R-:W-:Y:S01]  /*3460*/  ISETP.GT.U32.AND P5, PT, R12, R2, PT ;  /* 0x000000020c00720c */ /* 0x000fe20003fa4070 */
[----:B------:R-:W-:Y:S01]  /*3470*/  @!P3 IMAD.MOV R14, RZ, RZ, -R14 ;  /* 0x000000ffff0eb224 */ /* 0x000fe200078e0a0e */
[----:B------:R-:W-:Y:S01]  /*3480*/  ISETP.GE.AND P3, PT, R6, RZ, PT ;  /* 0x000000ff0600720c */ /* 0x000fe20003f66270 */
[----:B------:R-:W-:-:S02]  /*3490*/  IMAD R6, R12, R10, R8 ;  /* 0x0000000a0c067224 */ /* 0x000fc400078e0208 */
[C---:B------:R-:W-:Y:S01]  /*34a0*/  IMAD R5, R12.reuse, R7, R5 ;  /* 0x000000070c057224 */ /* 0x040fe200078e0205 */
[----:B------:R-:W-:Y:S01]  /*34b0*/  IABS R7, R3 ;  /* 0x0000000300077213 */ /* 0x000fe20000000000 */
[----:B------:R-:W-:Y:S01]  /*34c0*/  @!P1 IMAD.MOV R17, RZ, RZ, -R17 ;  /* 0x000000ffff119224 */ /* 0x000fe200078e0a11 */
[C---:B------:R-:W-:Y:S01]  /*34d0*/  ISETP.GT.U32.AND P1, PT, R12.reuse, R11, PT ;  /* 0x0000000b0c00720c */ /* 0x040fe20003f24070 */
[----:B------:R-:W-:Y:S01]  /*34e0*/  @!P6 IMAD.MOV R13, RZ, RZ, -R13 ;  /* 0x000000ffff0de224 */ /* 0x000fe200078e0a0d */
[----:B------:R-:W-:Y:S01]  /*34f0*/  ISETP.GT.U32.AND P6, PT, R12, R5, PT ;  /* 0x000000050c00720c */ /* 0x000fe20003fc4070 */
[--C-:B------:R-:W-:Y:S01]  /*3500*/  @!P0 IMAD.IADD R9, R9, 0x1, -R12.reuse ;  /* 0x0000000109098824 */ /* 0x100fe200078e0a0c */
[----:B------:R-:W-:Y:S01]  /*3510*/  STL [R1+0x98], R17 ;  /* 0x0000981101007387 */ /* 0x000fe20000100800 */
[----:B------:R-:W-:Y:S01]  /*3520*/  @!P5 IMAD.IADD R2, R2, 0x1, -R12 ;  /* 0x000000010202d824 */ /* 0x000fe200078e0a0c */
[----:B------:R-:W-:Y:S01]  /*3530*/  ISETP.GT.U32.AND P5, PT, R12, R6, PT ;  /* 0x000000060c00720c */ /* 0x000fe20003fa4070 */
[----:B------:R-:W-:Y:S01]  /*3540*/  IMAD.HI.U32 R8, R24, R7, RZ ;  /* 0x0000000718087227 */ /* 0x000fe200078e00ff */
[----:B------:R-:W-:Y:S01]  /*3550*/  STL [R1+0x9c], R14 ;  /* 0x00009c0e01007387 */ /* 0x000fe20000100800 */
[----:B------:R-:W-:-:S02]  /*3560*/  ISETP.GE.AND P0, PT, R0, RZ, PT ;  /* 0x000000ff0000720c */ /* 0x000fc40003f06270 */
[----:B------:R-:W-:Y:S01]  /*3570*/  IADD3 R0, R22, 0x9a, RZ ;  /* 0x0000009a16007810 */ /* 0x000fe20007ffe0ff */
[----:B------:R0:W-:Y:S01]  /*3580*/  STL [R1+0xb8], R13 ;  /* 0x0000b80d01007387 */ /* 0x0001e20000100800 */
[--C-:B------:R-:W-:Y:S01]  /*3590*/  @!P1 IMAD.IADD R11, R11, 0x1, -R12.reuse ;  /* 0x000000010b0b9824 */ /* 0x100fe200078e0a0c */
[----:B------:R-:W-:Y:S01]  /*35a0*/  ISETP.GE.AND P1, PT, R4, RZ, PT ;  /* 0x000000ff0400720c */ /* 0x000fe20003f26270 */
[----:B------:R-:W-:Y:S01]  /*35b0*/  @!P6 IMAD.IADD R5, R5, 0x1, -R12 ;  /* 0x000000010505e824 */ /* 0x000fe200078e0a0c */
[----:B------:R-:W-:Y:S01]  /*35c0*/  IABS R10, R0 ;  /* 0x00000000000a7213 */ /* 0x000fe20000000000 */
[----:B------:R-:W-:Y:S01]  /*35d0*/  IMAD.MOV R8, RZ, RZ, -R8 ;  /* 0x000000ffff087224 */ /* 0x000fe200078e0a08 */
[----:B------:R-:W-:Y:S01]  /*35e0*/  ISETP.GT.U32.AND P6, PT, R12, R11, PT ;  /* 0x0000000b0c00720c */ /* 0x000fe20003fc4070 */
[----:B------:R-:W-:Y:S01]  /*35f0*/  @!P5 IMAD.IADD R6, R6, 0x1, -R12 ;  /* 0x000000010606d824 */ /* 0x000fe200078e0a0c */
[----:B------:R-:W-:Y:S01]  /*3600*/  IADD3 R4, R22, 0x98, RZ ;  /* 0x0000009816047810 */ /* 0x000fe20007ffe0ff */
[----:B------:R-:W-:-:S02]  /*3610*/  IMAD R7, R12, R8, R7 ;  /* 0x000000080c077224 */ /* 0x000fc400078e0207 */
[----:B0-----:R-:W-:Y:S01]  /*3620*/  IMAD.MOV.U32 R13, RZ, RZ, R9 ;  /* 0x000000ffff0d7224 */ /* 0x001fe200078e0009 */
[C---:B------:R-:W-:Y:S02]  /*3630*/  ISETP.GT.U32.AND P5, PT, R12.reuse, R6, PT ;  /* 0x000000060c00720c */ /* 0x040fe40003fa4070 */
[----:B------:R-:W-:Y:S01]  /*3640*/  IABS R9, R4 ;  /* 0x0000000400097213 */ /* 0x000fe20000000000 */
[----:B------:R-:W-:Y:S01]  /*3650*/  @!P2 IMAD.MOV R13, RZ, RZ, -R13 ;  /* 0x000000ffff0da224 */ /* 0x000fe200078e0a0d */
[----:B------:R-:W-:-:S03]  /*3660*/  ISETP.GT.U32.AND P2, PT, R12, R5, PT ;  /* 0x000000050c00720c */ /* 0x000fc60003f44070 */
[--C-:B------:R-:W-:Y:S01]  /*3670*/  @!P6 IMAD.IADD R11, R11, 0x1, -R12.reuse ;  /* 0x000000010b0be824 */ /* 0x100fe200078e0a0c */
[----:B------:R0:W-:Y:S01]  /*3680*/  STL [R1+0xe8], R13 ;  /* 0x0000e80d01007387 */ /* 0x0001e20000100800 */
[----:B------:R-:W-:Y:S02]  /*3690*/  ISETP.GT.U32.AND P6, PT, R12, R7, PT ;  /* 0x000000070c00720c */ /* 0x000fe40003fc4070 */
[----:B------:R-:W-:Y:S02]  /*36a0*/  IMAD.MOV.U32 R14, RZ, RZ, R11 ;  /* 0x000000ffff0e7224 */ /* 0x000fe400078e000b */
[----:B------:R-:W-:Y:S02]  /*36b0*/  @!P5 IMAD.IADD R6, R6, 0x1, -R12 ;  /* 0x000000010606d824 */ /* 0x000fe400078e0a0c */
[----:B------:R-:W-:Y:S01]  /*36c0*/  @!P3 IMAD.MOV R14, RZ, RZ, -R14 ;  /* 0x000000ffff0eb224 */ /* 0x000fe200078e0a0e */
[----:B------:R-:W-:Y:S01]  /*36d0*/  ISETP.GE.AND P3, PT, R4, RZ, PT ;  /* 0x000000ff0400720c */ /* 0x000fe20003f66270 */
[----:B------:R-:W-:Y:S01]  /*36e0*/  @!P2 IMAD.IADD R5, R5, 0x1, -R12 ;  /* 0x000000010505a824 */ /* 0x000fe200078e0a0c */
[----:B------:R-:W-:Y:S01]  /*36f0*/  ISETP.GE.AND P2, PT, R0, RZ, PT ;  /* 0x000000ff0000720c */ /* 0x000fe20003f46270 */
[----:B0-----:R-:W-:-:S02]  /*3700*/  IMAD.MOV.U32 R13, RZ, RZ, R2 ;  /* 0x000000ffff0d7224 */ /* 0x001fc400078e0002 */
[----:B------:R-:W-:-:S04]  /*3710*/  IMAD.HI.U32 R2, R24, R10, RZ ;  /* 0x0000000a18027227 */ /* 0x000fc800078e00ff */
[----:B------:R-:W-:Y:S02]  /*3720*/  IMAD.MOV R2, RZ, RZ, -R2 ;  /* 0x000000ffff027224 */ /* 0x000fe400078e0a02 */
[----:B------:R-:W-:Y:S01]  /*3730*/  @!P4 IMAD.MOV R13, RZ, RZ, -R13 ;  /* 0x000000ffff0dc224 */ /* 0x000fe200078e0a0d */
[----:B------:R-:W-:Y:S01]  /*3740*/  ISETP.GE.AND P4, PT, R3, RZ, PT ;  /* 0x000000ff0300720c */ /* 0x000fe20003f86270 */
[----:B------:R-:W-:Y:S01]  /*3750*/  IMAD R10, R12, R2, R10 ;  /* 0x000000020c0a7224 */ /* 0x000fe200078e020a */
[C---:B------:R-:W-:Y:S01]  /*3760*/  IADD3 R2, R22.reuse, 0x96, RZ ;  /* 0x0000009616027810 */ /* 0x040fe20007ffe0ff */
[----:B------:R-:W-:Y:S01]  /*3770*/  @!P6 IMAD.IADD R7, R7, 0x1, -R12 ;  /* 0x000000010707e824 */ /* 0x000fe200078e0a0c */
[----:B------:R0:W-:Y:S01]  /*3780*/  STL [R1+0xf0], R13 ;  /* 0x0000f00d01007387 */ /* 0x0001e20000100800 */
[----:B------:R-:W-:Y:S01]  /*3790*/  IADD3 R3, R22, 0x94, RZ ;  /* 0x0000009416037810 */ /* 0x000fe20007ffe0ff */
[----:B------:R-:W-:Y:S01]  /*37a0*/  IMAD.MOV.U32 R11, RZ, RZ, R5 ;  /* 0x000000ffff0b7224 */ /* 0x000fe200078e0005 */
[C---:B------:R-:W-:Y:S01]  /*37b0*/  ISETP.GT.U32.AND P5, PT, R12.reuse, R10, PT ;  /* 0x0000000a0c00720c */ /* 0x040fe20003fa4070 */
[----:B------:R-:W-:Y:S01]  /*37c0*/  @!P1 IMAD.MOV R6, RZ, RZ, -R6 ;  /* 0x000000ffff069224 */ /* 0x000fe200078e0a06 */
[----:B------:R-:W-:Y:S01]  /*37d0*/  IABS R0, R2 ;  /* 0x0000000200007213 */ /* 0x000fe20000000000 */
[----:B------:R-:W-:Y:S01]  /*37e0*/  @!P0 IMAD.MOV R11, RZ, RZ, -R11 ;  /* 0x000000ffff0b8224 */ /* 0x000fe200078e0a0b */
[----:B------:R-:W-:Y:S01]  /*37f0*/  ISETP.GT.U32.AND P6, PT, R12, R7, PT ;  /* 0x000000070c00720c */ /* 0x000fe20003fc4070 */
[----:B------:R-:W-:Y:S01]  /*3800*/  STL [R1+0xec], R14 ;  /* 0x0000ec0e01007387 */ /* 0x000fe20000100800 */
[----:B------:R-:W-:Y:S01]  /*3810*/  IABS R8, R3 ;  /* 0x0000000300087213 */ /* 0x000fe20000000000 */
[----:B0-----:R-:W-:Y:S01]  /*3820*/  IMAD.HI.U32 R13, R24, R9, RZ ;  /* 0x00000009180d7227 */ /* 0x001fe200078e00ff */
[----:B------:R-:W-:Y:S01]  /*3830*/  ISETP.GE.AND P1, PT, R2, RZ, PT ;  /* 0x000000ff0200720c */ /* 0x000fe20003f26270 */
[----:B------:R-:W-:Y:S02]  /*3840*/  STL [R1+0xc8], R11 ;  /* 0x0000c80b01007387 */ /* 0x000fe40000100800 */
[----:B------:R-:W-:-:S02]  /*3850*/  IMAD.MOV R13, RZ, RZ, -R13 ;  /* 0x000000ffff0d7224 */ /* 0x000fc400078e0a0d */
[----:B------:R-:W-:Y:S01]  /*3860*/  @!P5 IMAD.IADD R10, R10, 0x1, -R12 ;  /* 0x000000010a0ad824 */ /* 0x000fe200078e0a0c */
[----:B------:R0:W-:Y:S01]  /*3870*/  STL [R1+0xd0], R6 ;  /* 0x0000d00601007387 */ /* 0x0001e20000100800 */
[----:B------:R-:W-:-:S03]  /*3880*/  IMAD.HI.U32 R4, R24, R0, RZ ;  /* 0x0000000018047227 */ /* 0x000fc600078e00ff */
[C---:B------:R-:W-:Y:S01]  /*3890*/  ISETP.GT.U32.AND P5, PT, R12.reuse, R10, PT ;  /* 0x0000000a0c00720c */ /* 0x040fe20003fa4070 */
[----:B------:R-:W-:Y:S02]  /*38a0*/  IMAD R9, R12, R13, R9 ;  /* 0x0000000d0c097224 */ /* 0x000fe400078e0209 */
[----:B------:R-:W-:Y:S02]  /*38b0*/  IMAD.MOV R4, RZ, RZ, -R4 ;  /* 0x000000ffff047224 */ /* 0x000fe400078e0a04 */
[----:B------:R-:W-:Y:S01]  /*38c0*/  IMAD.HI.U32 R5, R24, R8, RZ ;  /* 0x0000000818057227 */ /* 0x000fe200078e00ff */
[----:B------:R-:W-:Y:S02]  /*38d0*/  ISETP.GT.U32.AND P0, PT, R12, R9, PT ;  /* 0x000000090c00720c */ /* 0x000fe40003f04070 */
[----:B0-----:R-:W-:Y:S01]  /*38e0*/  IADD3 R6, R22, 0x92, RZ ;  /* 0x0000009216067810 */ /* 0x001fe20007ffe0ff */
[----:B------:R-:W-:Y:S02]  /*38f0*/  IMAD R0, R12, R4, R0 ;  /* 0x000000040c007224 */ /* 0x000fe400078e0200 */
[----:B------:R-:W-:Y:S01]  /*3900*/  IMAD.MOV R5, RZ, RZ, -R5 ;  /* 0x000000ffff057224 */ /* 0x000fe200078e0a05 */
[----:B------:R-:W-:Y:S01]  /*3910*/  IABS R2, R6 ;  /* 0x0000000600027213 */ /* 0x000fe20000000000 */
[--C-:B------:R-:W-:Y:S01]  /*3920*/  @!P6 IMAD.IADD R7, R7, 0x1, -R12.reuse ;  /* 0x000000010707e824 */ /* 0x100fe200078e0a0c */
[----:B------:R-:W-:Y:S01]  /*3930*/  ISETP.GE.AND P6, PT, R3, RZ, PT ;  /* 0x000000ff0300720c */ /* 0x000fe20003fc6270 */
[----:B------:R-:W-:Y:S01]  /*3940*/  @!P5 IMAD.IADD R10, R10, 0x1, -R12 ;  /* 0x000000010a0ad824 */ /* 0x000fe200078e0a0c */
[C---:B------:R-:W-:Y:S01]  /*3950*/  ISETP.GT.U32.AND P5, PT, R12.reuse, R0, PT ;  /* 0x000000000c00720c */ /* 0x040fe20003fa4070 */
[----:B------:R-:W-:Y:S01]  /*3960*/  IMAD R8, R12, R5, R8 ;  /* 0x000000050c087224 */ /* 0x000fe200078e0208 */
[C---:B------:R-:W-:Y:S01]  /*3970*/  IADD3 R5, R22.reuse, 0x90, RZ ;  /* 0x0000009016057810 */ /* 0x040fe20007ffe0ff */
[----:B------:R-:W-:Y:S01]  /*3980*/  IMAD.MOV.U32 R13, RZ, RZ, R7 ;  /* 0x000000ffff0d7224 */ /* 0x000fe200078e0007 */
[----:B------:R-:W-:Y:S01]  /*3990*/  IADD3 R3, R22, 0x8e, RZ ;  /* 0x0000008e16037810 */ /* 0x000fe20007ffe0ff */
[----:B------:R-:W-:Y:S01]  /*39a0*/  @!P0 IMAD.IADD R9, R9, 0x1, -R12 ;  /* 0x0000000109098824 */ /* 0x000fe200078e0a0c */
[----:B------:R-:W-:Y:S01]  /*39b0*/  IABS R4, R5 ;  /* 0x0000000500047213 */ /* 0x000fe20000000000 */
[----:B------:R-:W-:Y:S01]  /*39c0*/  @!P4 IMAD.MOV R13, RZ, RZ, -R13 ;  /* 0x000000ffff0dc224 */ /* 0x000fe200078e0a0d */
[C---:B------:R-:W-:Y:S01]  /*39d0*/  ISETP.GT.U32.AND P4, PT, R12.reuse, R8, PT ;  /* 0x000000080c00720c */ /* 0x040fe20003f84070 */
[----:B------:R-:W-:Y:S01]  /*39e0*/  IMAD.MOV.U32 R11, RZ, RZ, R10 ;  /* 0x000000ffff0b7224 */ /* 0x000fe200078e000a */
[----:B------:R-:W-:Y:S01]  /*39f0*/  ISETP.GT.U32.AND P0, PT, R12, R9, PT ;  /* 0x000000090c00720c */ /* 0x000fe20003f04070 */
[----:B------:R-:W-:Y:S01]  /*3a00*/  IMAD.HI.U32 R10, R24, R2, RZ ;  /* 0x00000002180a7227 */ /* 0x000fe200078e00ff */
[----:B------:R0:W-:Y:S01]  /*3a10*/  STL [R1+0xe4], R13 ;  /* 0x0000e40d01007387 */ /* 0x0001e20000100800 */
[----:B------:R-:W-:-:S02]  /*3a20*/  IABS R7, R3 ;  /* 0x0000000300077213 */ /* 0x000fc40000000000 */
[----:B------:R-:W-:Y:S02]  /*3a30*/  @!P5 IMAD.IADD R0, R0, 0x1, -R12 ;  /* 0x000000010000d824 */ /* 0x000fe400078e0a0c */
[----:B------:R-:W-:Y:S01]  /*3a40*/  @!P2 IMAD.MOV R11, RZ, RZ, -R11 ;  /* 0x000000ffff0ba224 */ /* 0x000fe200078e0a0b */
[----:B------:R-:W-:Y:S01]  /*3a50*/  ISETP.GE.AND P2, PT, R6, RZ, PT ;  /* 0x000000ff0600720c */ /* 0x000fe20003f46270 */
[----:B------:R-:W-:Y:S01]  /*3a60*/  IMAD.MOV R10, RZ, RZ, -R10 ;  /* 0x000000ffff0a7224 */ /* 0x000fe200078e0a0a */
[----:B------:R-:W-:Y:S01]  /*3a70*/  ISETP.GT.U32.AND P5, PT, R12, R0, PT ;  /* 0x000000000c00720c */ /* 0x000fe20003fa4070 */
[--C-:B------:R-:W-:Y:S01]  /*3a80*/  @!P4 IMAD.IADD R8, R8, 0x1, -R12.reuse ;  /* 0x000000010808c824 */ /* 0x100fe200078e0a0c */
[----:B------:R1:W-:Y:S01]  /*3a90*/  STL [R1+0xe0], R11 ;  /* 0x0000e00b01007387 */ /* 0x0003e20000100800 */
[----:B------:R-:W-:Y:S01]  /*3aa0*/  @!P0 IMAD.IADD R9, R9, 0x1, -R12 ;  /* 0x0000000109098824 */ /* 0x000fe200078e0a0c */
[----:B------:R-:W-:Y:S01]  /*3ab0*/  ISETP.GE.AND P0, PT, R5, RZ, PT ;  /* 0x000000ff0500720c */ /* 0x000fe20003f06270 */
[----:B------:R-:W-:Y:S01]  /*3ac0*/  IMAD.HI.U32 R5, R24, R4, RZ ;  /* 0x0000000418057227 */ /* 0x000fe200078e00ff */
[----:B------:R-:W-:-:S02]  /*3ad0*/  ISETP.GT.U32.AND P4, PT, R12, R8, PT ;  /* 0x000000080c00720c */ /* 0x000fc40003f84070 */
[----:B0-----:R-:W-:Y:S01]  /*3ae0*/  IADD3 R13, R22, 0x8c, RZ ;  /* 0x0000008c160d7810 */ /* 0x001fe20007ffe0ff */
[----:B------:R-:W-:Y:S01]  /*3af0*/  IMAD R2, R12, R10, R2 ;  /* 0x0000000a0c027224 */ /* 0x000fe200078e0202 */
[----:B------:R-:W-:Y:S01]  /*3b00*/  IADD3 R10, R22, 0x8a, RZ ;  /* 0x0000008a160a7810 */ /* 0x000fe20007ffe0ff */
[----:B------:R-:W-:Y:S02]  /*3b10*/  IMAD.MOV R5, RZ, RZ, -R5 ;  /* 0x000000ffff057224 */ /* 0x000fe400078e0a05 */
[----:B-1----:R-:W-:Y:S02]  /*3b20*/  IMAD.MOV.U32 R11, RZ, RZ, R9 ;  /* 0x000000ffff0b7224 */ /* 0x002fe400078e0009 */
[----:B------:R-:W-:Y:S01]  /*3b30*/  @!P5 IMAD.IADD R0, R0, 0x1, -R12 ;  /* 0x000000010000d824 */ /* 0x000fe200078e0a0c */
[----:B------:R-:W-:Y:S01]  /*3b40*/  ISETP.GT.U32.AND P5, PT, R12, R2, PT ;  /* 0x000000020c00720c */ /* 0x000fe20003fa4070 */
[----:B------:R-:W-:-:S04]  /*3b50*/  IMAD.HI.U32 R6, R24, R7, RZ ;  /* 0x0000000718067227 */ /* 0x000fc800078e00ff */
[----:B------:R-:W-:Y:S01]  /*3b60*/  @!P3 IMAD.MOV R11, RZ, RZ, -R11 ;  /* 0x000000ffff0bb224 */ /* 0x000fe200078e0a0b */
[----:B------:R-:W-:Y:S01]  /*3b70*/  ISETP.GE.AND P3, PT, R3, RZ, PT ;  /* 0x000000ff0300720c */ /* 0x000fe20003f66270 */
[----:B------:R-:W-:Y:S01]  /*3b80*/  IMAD R3, R12, R5, R4 ;  /* 0x000000050c037224 */ /* 0x000fe200078e0204 */
[----:B------:R-:W-:Y:S01]  /*3b90*/  IADD3 R4, R22, 0x88, RZ ;  /* 0x0000008816047810 */ /* 0x000fe20007ffe0ff */
[----:B------:R-:W-:Y:S01]  /*3ba0*/  IMAD.MOV.U32 R9, RZ, RZ, R0 ;  /* 0x000000ffff097224 */ /* 0x000fe200078e0000 */
[----:B------:R-:W-:Y:S01]  /*3bb0*/  STL [R1+0xdc], R11 ;  /* 0x0000dc0b01007387 */ /* 0x000fe20000100800 */
[----:B------:R-:W-:Y:S01]  /*3bc0*/  IMAD.MOV R6, RZ, RZ, -R6 ;  /* 0x000000ffff067224 */ /* 0x000fe200078e0a06 */
[----:B------:R-:W-:Y:S01]  /*3bd0*/  IABS R5, R4 ;  /* 0x0000000400057213 */ /* 0x000fe20000000000 */
[----:B------:R-:W-:Y:S01]  /*3be0*/  @!P4 IMAD.IADD R8, R8, 0x1, -R12 ;  /* 0x000000010808c824 */ /* 0x000fe200078e0a0c */
[----:B------:R-:W-:Y:S01]  /*3bf0*/  ISETP.GE.AND P4, PT, R13, RZ, PT ;  /* 0x000000ff0d00720c */ /* 0x000fe20003f86270 */
[----:B------:R-:W-:Y:S01]  /*3c00*/  @!P1 IMAD.MOV R9, RZ, RZ, -R9 ;  /* 0x000000ffff099224 */ /* 0x000fe200078e0a09 */
[C---:B------:R-:W-:Y:S01]  /*3c10*/  ISETP.GT.U32.AND P1, PT, R12.reuse, R3, PT ;  /* 0x000000030c00720c */ /* 0x040fe20003f24070 */
[----:B------:R-:W-:Y:S01]  /*3c20*/  IMAD R7, R12, R6, R7 ;  /* 0x000000060c077224 */ /* 0x000fe200078e0207 */
[----:B------:R-:W-:Y:S01]  /*3c30*/  IABS R13, R13 ;  /* 0x0000000d000d7213 */ /* 0x000fe20000000000 */
[----:B------:R-:W-:Y:S01]  /*3c40*/  IMAD.MOV.U32 R15, RZ, RZ, R8 ;  /* 0x000000ffff0f7224 */ /* 0x000fe200078e0008 */
[----:B------:R0:W-:Y:S01]  /*3c50*/  STL [R1+0x208], R9 ;  /* 0x0002080901007387 */ /* 0x0001e20000100800 */
[----:B------:R-:W-:Y:S01]  /*3c60*/  @!P5 IMAD.IADD R2, R2, 0x1, -R12 ;  /* 0x000000010202d824 */ /* 0x000fe200078e0a0c */
[----:B------:R-:W-:Y:S01]  /*3c70*/  IADD3 R6, R22, 0x86, RZ ;  /* 0x0000008616067810 */ /* 0x000fe20007ffe0ff */
[----:B------:R-:W-:Y:S01]  /*3c80*/  @!P6 IMAD.MOV R15, RZ, RZ, -R15 ;  /* 0x000000ffff0fe224 */ /* 0x000fe200078e0a0f */
[----:B------:R-:W-:Y:S01]  /*3c90*/  ISETP.GT.U32.AND P6, PT, R12, R7, PT ;  /* 0x000000070c00720c */ /* 0x000fe20003fc4070 */
[----:B------:R-:W-:Y:S01]  /*3ca0*/  IMAD.HI.U32 R14, R24, R13, RZ ;  /* 0x0000000d180e7227 */ /* 0x000fe200078e00ff */
[----:B------:R-:W-:-:S02]  /*3cb0*/  ISETP.GT.U32.AND P5, PT, R12, R2, PT ;  /* 0x000000020c00720c */ /* 0x000fc40003fa4070 */
[----:B------:R-:W-:Y:S01]  /*3cc0*/  IABS R0, R6 ;  /* 0x0000000600007213 */ /* 0x000fe20000000000 */
[----:B------:R-:W-:Y:S01]  /*3cd0*/  @!P1 IMAD.IADD R3, R3, 0x1, -R12 ;  /* 0x0000000103039824 */ /* 0x000fe200078e0a0c */
[----:B0-----:R-:W-:Y:S01]  /*3ce0*/  IABS R9, R10 ;  /* 0x0000000a00097213 */ /* 0x001fe20000000000 */
[----:B------:R-:W-:Y:S01]  /*3cf0*/  IMAD.MOV R14, RZ, RZ, -R14 ;  /* 0x000000ffff0e7224 */ /* 0x000fe200078e0a0e */
[----:B------:R0:W-:Y:S01]  /*3d00*/  STL [R1+0xd8], R15 ;  /* 0x0000d80f01007387 */ /* 0x0001e20000100800 */
[----:B------:R-:W-:Y:S01]  /*3d10*/  IMAD.HI.U32 R8, R24, R5, RZ ;  /* 0x0000000518087227 */ /* 0x000fe200078e00ff */
[----:B------:R-:W-:-:S03]  /*3d20*/  ISETP.GT.U32.AND P1, PT, R12, R3, PT ;  /* 0x000000030c00720c */ /* 0x000fc60003f24070 */
[--C-:B------:R-:W-:Y:S02]  /*3d30*/  @!P6 IMAD.IADD R7, R7, 0x1, -R12.reuse ;  /* 0x000000010707e824 */ /* 0x100fe400078e0a0c */
[----:B------:R-:W-:Y:S01]  /*3d40*/  @!P5 IMAD.IADD R2, R2, 0x1, -R12 ;  /* 0x000000010202d824 */ /* 0x000fe200078e0a0c */
[----:B------:R-:W-:Y:S01]  /*3d50*/  ISETP.GE.AND P5, PT, R10, RZ, PT ;  /* 0x000000ff0a00720c */ /* 0x000fe20003fa6270 */
[----:B------:R-:W-:Y:S01]  /*3d60*/  IMAD.HI.U32 R11, R24, R9, RZ ;  /* 0x00000009180b7227 */ /* 0x000fe200078e00ff */
[----:B------:R-:W-:-:S03]  /*3d70*/  ISETP.GT.U32.AND P6, PT, R12, R7, PT ;  /* 0x000000070c00720c */ /* 0x000fc60003fc4070 */
[C---:B------:R-:W-:Y:S02]  /*3d80*/  IMAD R10, R12.reuse, R14, R13 ;  /* 0x0000000e0c0a7224 */ /* 0x040fe400078e020d */
[----:B------:R-:W-:Y:S02]  /*3d90*/  IMAD.MOV R11, RZ, RZ, -R11 ;  /* 0x000000ffff0b7224 */ /* 0x000fe400078e0a0b */
[----:B------:R-:W-:Y:S01]  /*3da0*/  @!P1 IMAD.IADD R3, R3, 0x1, -R12 ;  /* 0x0000000103039824 */ /* 0x000fe200078e0a0c */
[----:B------:R-:W-:Y:S01]  /*3db0*/  ISETP.GT.U32.AND P1, PT, R12, R10, PT ;  /* 0x0000000a0c00720c */ /* 0x000fe20003f24070 */
[----:B------:R-:W-:-:S04]  /*3dc0*/  IMAD.HI.U32 R13, R24, R0, RZ ;  /* 0x00000000180d7227 */ /* 0x000fc800078e00ff */
[C---:B------:R-:W-:Y:S02]  /*3dd0*/  IMAD R9, R12.reuse, R11, R9 ;  /* 0x0000000b0c097224 */ /* 0x040fe400078e0209 */
[----:B------:R-:W-:Y:S02]  /*3de0*/  IMAD.MOV R11, RZ, RZ, -R8 ;  /* 0x000000ffff0b7224 */ /* 0x000fe400078e0a08 */
[----:B------:R-:W-:Y:S02]  /*3df0*/  IMAD.MOV.U32 R16, RZ, RZ, R2 ;  /* 0x000000ffff107224 */ /* 0x000fe400078e0002 */
[----:B------:R-:W-:Y:S02]  /*3e00*/  IMAD.MOV R8, RZ, RZ, -R13 ;  /* 0x000000ffff087224 */ /* 0x000fe400078e0a0d */
[----:B------:R-:W-:Y:S02]  /*3e10*/  @!P6 IMAD.IADD R7, R7, 0x1, -R12 ;  /* 0x000000010707e824 */ /* 0x000fe400078e0a0c */
[----:B------:R-:W-:Y:S01]  /*3e20*/  @!P2 IMAD.MOV R16, RZ, RZ, -R16 ;  /* 0x000000ffff10a224 */ /* 0x000fe200078e0a10 */
[C---:B------:R-:W-:Y:S01]  /*3e30*/  ISETP.GT.U32.AND P2, PT, R12.reuse, R9, PT ;  /* 0x000000090c00720c */ /* 0x040fe20003f44070 */
[----:B------:R-:W-:-:S02]  /*3e40*/  IMAD R0, R12, R8, R0 ;  /* 0x000000080c007224 */ /* 0x000fc400078e0200 */
[----:B------:R-:W-:Y:S01]  /*3e50*/  IMAD.MOV.U32 R13, RZ, RZ, R7 ;  /* 0x000000ffff0d7224 */ /* 0x000fe200078e0007 */
[----:B------:R1:W-:Y:S01]  /*3e60*/  STL [R1+0xc4], R16 ;  /* 0x0000c41001007387 */ /* 0x0003e20000100800 */
[--C-:B------:R-:W-:Y:S02]  /*3e70*/  @!P1 IMAD.IADD R10, R10, 0x1, -R12.reuse ;  /* 0x000000010a0a9824 */ /* 0x100fe400078e0a0c */
[----:B------:R-:W-:Y:S01]  /*3e80*/  @!P3 IMAD.MOV R13, RZ, RZ, -R13 ;  /* 0x000000ffff0db224 */ /* 0x000fe200078e0a0d */
[C---:B------:R-:W-:Y:S01]  /*3e90*/  ISETP.GT.U32.AND P3, PT, R12.reuse, R0, PT ;  /* 0x000000000c00720c */ /* 0x040fe20003f64070 */
[C---:B------:R-:W-:Y:S01]  /*3ea0*/  IMAD R2, R12.reuse, R11, R5 ;  /* 0x0000000b0c027224 */ /* 0x040fe200078e0205 */
[----:B------:R-:W-:Y:S01]  /*3eb0*/  ISETP.GT.U32.AND P1, PT, R12, R10, PT ;  /* 0x0000000a0c00720c */ /* 0x000fe20003f24070 */
[----:B0-----:R-:W-:Y:S01]  /*3ec0*/  IMAD.MOV.U32 R15, RZ, RZ, R3 ;  /* 0x000000ffff0f7224 */ /* 0x001fe200078e0003 */
[----:B------:R-:W-:Y:S01]  /*3ed0*/  IADD3 R3, R22, 0x84, RZ ;  /* 0x0000008416037810 */ /* 0x000fe20007ffe0ff */
[----:B------:R-:W-:Y:S01]  /*3ee0*/  @!P2 IMAD.IADD R9, R9, 0x1, -R12 ;  /* 0x000000010909a824 */ /* 0x000fe200078e0a0c */
[----:B------:R-:W-:Y:S01]  /*3ef0*/  ISETP.GT.U32.AND P6, PT, R12, R2, PT ;  /* 0x000000020c00720c */ /* 0x000fe20003fc4070 */
[----:B------:R-:W-:Y:S01]  /*3f00*/  @!P0 IMAD.MOV R15, RZ, RZ, -R15 ;  /* 0x000000ffff0f8224 */ /* 0x000fe200078e0a0f */
[----:B------:R-:W-:-:S02]  /*3f10*/  ISETP.GE.AND P0, PT, R4, RZ, PT ;  /* 0x000000ff0400720c */ /* 0x000fc40003f06270 */
[----:B------:R-:W-:Y:S02]  /*3f20*/  IADD3 R4, R22, 0x82, RZ ;  /* 0x0000008216047810 */ /* 0x000fe40007ffe0ff */
[----:B------:R-:W-:Y:S01]  /*3f30*/  IABS R8, R3 ;  /* 0x0000000300087213 */ /* 0x000fe20000000000 */
[--C-:B------:R-:W-:Y:S01]  /*3f40*/  @!P3 IMAD.IADD R0, R0, 0x1, -R12.reuse ;  /* 0x000000010000b824 */ /* 0x100fe200078e0a0c */
[----:B------:R-:W-:Y:S01]  /*3f50*/  IABS R7, R4 ;  /* 0x0000000400077213 */ /* 0x000fe20000000000 */
[--C-:B------:R-:W-:Y:S01]  /*3f60*/  @!P1 IMAD.IADD R10, R10, 0x1, -R12.reuse ;  /* 0x000000010a0a9824 */ /* 0x100fe200078e0a0c */
[----:B------:R-:W-:Y:S01]  /*3f70*/  ISETP.GT.U32.AND P2, PT, R12, R9, PT ;  /* 0x000000090c00720c */ /* 0x000fe20003f44070 */
[----:B------:R-:W-:Y:S01]  /*3f80*/  IMAD.HI.U32 R11, R24, R8, RZ ;  /* 0x00000008180b7227 */ /* 0x000fe200078e00ff */
[----:B------:R-:W-:Y:S01]  /*3f90*/  ISETP.GE.AND P1, PT, R6, RZ, PT ;  /* 0x000000ff0600720c */ /* 0x000fe20003f26270 */
[----:B------:R0:W-:Y:S01]  /*3fa0*/  STL [R1+0xc0], R15 ;  /* 0x0000c00f01007387 */ /* 0x0001e20000100800 */
[----:B------:R-:W-:Y:S01]  /*3fb0*/  ISETP.GT.U32.AND P3, PT, R12, R0, PT ;  /* 0x000000000c00720c */ /* 0x000fe20003f64070 */
[----:B------:R-:W-:Y:S01]  /*3fc0*/  @!P6 IMAD.IADD R2, R2, 0x1, -R12 ;  /* 0x000000010202e824 */ /* 0x000fe200078e0a0c */
[----:B------:R-:W-:Y:S01]  /*3fd0*/  IADD3 R5, R22, 0x80, RZ ;  /* 0x0000008016057810 */ /* 0x000fe20007ffe0ff */
[----:B------:R-:W-:Y:S01]  /*3fe0*/  IMAD.MOV R11, RZ, RZ, -R11 ;  /* 0x000000ffff0b7224 */ /* 0x000fe200078e0a0b */
[----:B------:R2:W-:Y:S01]  /*3ff0*/  STL [R1+0xbc], R13 ;  /* 0x0000bc0d01007387 */ /* 0x0005e20000100800 */
[----:B------:R-:W-:Y:S01]  /*4000*/  IMAD.HI.U32 R6, R24, R7, RZ ;  /* 0x0000000718067227 */ /* 0x000fe200078e00ff */
[----:B------:R-:W-:-:S02]  /*4010*/  ISETP.GT.U32.AND P6, PT, R12, R2, PT ;  /* 0x000000020c00720c */ /* 0x000fc40003fc4070 */
[----:B------:R-:W-:Y:S01]  /*4020*/  IABS R14, R5 ;  /* 0x00000005000e7213 */ /* 0x000fe20000000000 */
[----:B------:R-:W-:Y:S01]  /*4030*/  IMAD R8, R12, R11, R8 ;  /* 0x0000000b0c087224 */ /* 0x000fe200078e0208 */
[----:B-1----:R-:W-:Y:S01]  /*4040*/  IADD3 R16, R22, 0x72, RZ ;  /* 0x0000007216107810 */ /* 0x002fe20007ffe0ff */
[----:B------:R-:W-:Y:S02]  /*4050*/  IMAD.MOV R6, RZ, RZ, -R6 ;  /* 0x000000ffff067224 */ /* 0x000fe400078e0a06 */
[--C-:B------:R-:W-:Y:S01]  /*4060*/  @!P2 IMAD.IADD R9, R9, 0x1, -R12.reuse ;  /* 0x000000010909a824 */ /* 0x100fe200078e0a0c */
[C---:B------:R-:W-:Y:S01]  /*4070*/  ISETP.GT.U32.AND P2, PT, R12.reuse, R8, PT ;  /* 0x000000080c00720c */ /* 0x040fe20003f44070 */
[----:B------:R-:W-:Y:S01]  /*4080*/  IMAD R7, R12, R6, R7 ;  /* 0x000000060c077224 */ /* 0x000fe200078e0207 */
[----:B------:R-:W-:Y:S01]  /*4090*/  IABS R17, R16 ;  /* 0x0000001000117213 */ /* 0x000fe20000000000 */
[----:B------:R-:W-:Y:S02]  /*40a0*/  @!P3 IMAD.IADD R0, R0, 0x1, -R12 ;  /* 0x000000010000b824 */ /* 0x000fe400078e0a0c */
[----:B0-----:R-:W-:Y:S01]  /*40b0*/  IMAD.MOV.U32 R15, RZ, RZ, R10 ;  /* 0x000000ffff0f7224 */ /* 0x001fe200078e000a */
[----:B------:R-:W-:Y:S01]  /*40c0*/  ISETP.GT.U32.AND P3, PT, R12, R7, PT ;  /* 0x000000070c00720c */ /* 0x000fe20003f64070 */
[----:B------:R-:W-:Y:S01]  /*40d0*/  @!P6 IMAD.IADD R2, R2, 0x1, -R12 ;  /* 0x000000010202e824 */ /* 0x000fe200078e0a0c */
[----:B------:R-:W-:Y:S01]  /*40e0*/  ISETP.GE.AND P6, PT, R5, RZ, PT ;  /* 0x000000ff0500720c */ /* 0x000fe20003fc6270 */
[----:B--2---:R-:W-:Y:S01]  /*40f0*/  IMAD.MOV.U32 R13, RZ, RZ, R9 ;  /* 0x000000ffff0d7224 */ /* 0x004fe200078e0009 */
[C---:B------:R-:W-:Y:S01]  /*4100*/  IADD3 R5, R22.reuse, 0x78, RZ ;  /* 0x0000007816057810 */ /* 0x040fe20007ffe0ff */
[----:B------:R-:W-:Y:S01]  /*4110*/  @!P4 IMAD.MOV R15, RZ, RZ, -R15 ;  /* 0x000000ffff0fc224 */ /* 0x000fe200078e0a0f */
[----:B------:R-:W-:Y:S01]  /*4120*/  ISETP.GE.AND P4, PT, R3, RZ, PT ;  /* 0x000000ff0300720c */ /* 0x000fe20003f86270 */
[----:B------:R-:W-:Y:S01]  /*4130*/  IMAD.MOV.U32 R11, RZ, RZ, R2 ;  /* 0x000000ffff0b7224 */ /* 0x000fe200078e0002 */
[----:B------:R-:W-:Y:S01]  /*4140*/  IADD3 R3, R22, 0x7e, RZ ;  /* 0x0000007e16037810 */ /* 0x000fe20007ffe0ff */
[--C-:B------:R-:W-:Y:S01]  /*4150*/  @!P2 IMAD.IADD R8, R8, 0x1, -R12.reuse ;  /* 0x000000010808a824 */ /* 0x100fe200078e0a0c */
[----:B------:R-:W-:Y:S01]  /*4160*/  IADD3 R2, R22, 0x7c, RZ ;  /* 0x0000007c16027810 */ /* 0x000fe20007ffe0ff */
[----:B------:R-:W-:Y:S01]  /*4170*/  @!P5 IMAD.MOV R13, RZ, RZ, -R13 ;  /* 0x000000ffff0dd224 */ /* 0x000fe200078e0a0d */
[----:B------:R-:W-:Y:S01]  /*4180*/  ISETP.GE.AND P5, PT, R4, RZ, PT ;  /* 0x000000ff0400720c */ /* 0x000fe20003fa6270 */
[----:B------:R-:W-:Y:S01]  /*4190*/  @!P0 IMAD.MOV R11, RZ, RZ, -R11 ;  /* 0x000000ffff0b8224 */ /* 0x000fe200078e0a0b */
[----:B------:R-:W-:Y:S01]  /*41a0*/  ISETP.GT.U32.AND P2, PT, R12, R8, PT ;  /* 0x000000080c00720c */ /* 0x000fe20003f44070 */
[----:B------:R-:W-:Y:S01]  /*41b0*/  @!P3 IMAD.IADD R7, R7, 0x1, -R12 ;  /* 0x000000010707b824 */ /* 0x000fe200078e0a0c */
[----:B------:R-:W-:Y:S01]  /*41c0*/  IABS R4, R3 ;  /* 0x0000000300047213 */ /* 0x000fe20000000000 */
[----:B------:R-:W-:Y:S01]  /*41d0*/  STL [R1+0xac], R15 ;  /* 0x0000ac0f01007387 */ /* 0x000fe20000100800 */
[----:B------:R-:W-:Y:S01]  /*41e0*/  IMAD.MOV.U32 R9, RZ, RZ, R0 ;  /* 0x000000ffff097224 */ /* 0x000fe200078e0000 */
[----:B------:R-:W-:Y:S01]  /*41f0*/  IADD3 R0, R22, 0x7a, RZ ;  /* 0x0000007a16007810 */ /* 0x000fe20007ffe0ff */
[----:B------:R-:W-:Y:S01]  /*4200*/  IMAD.HI.U32 R10, R24, R14, RZ ;  /* 0x0000000e180a7227 */ /* 0x000fe200078e00ff */
[----:B------:R-:W-:Y:S01]  /*4210*/  STL [R1+0xb0], R13 ;  /* 0x0000b00d01007387 */ /* 0x000fe20000100800 */
[----:B------:R-:W-:-:S02]  /*4220*/  ISETP.GT.U32.AND P3, PT, R12, R7, PT ;  /* 0x000000070c00720c */ /* 0x000fc40003f64070 */
[----:B------:R-:W-:Y:S01]  /*4230*/  IMAD.HI.U32 R6, R24, R4, RZ ;  /* 0x0000000418067227 */ /* 0x000fe200078e00ff */
[----:B------:R0:W-:Y:S01]  /*4240*/  STL [R1+0xb4], R11 ;  /* 0x0000b40b01007387 */ /* 0x0001e20000100800 */
[----:B------:R-:W-:Y:S02]  /*4250*/  ISETP.GE.AND P0, PT, R3, RZ, PT ;  /* 0x000000ff0300720c */ /* 0x000fe40003f06270 */
[----:B------:R-:W-:Y:S01]  /*4260*/  @!P1 IMAD.MOV R9, RZ, RZ, -R9 ;  /* 0x000000ffff099224 */ /* 0x000fe200078e0a09 */
[----:B------:R-:W-:Y:S01]  /*4270*/  ISETP.GE.AND P1, PT, R2, RZ, PT ;  /* 0x000000ff0200720c */ /* 0x000fe20003f26270 */
[----:B------:R-:W-:Y:S01]  /*4280*/  IMAD.MOV R6, RZ, RZ, -R6 ;  /* 0x000000ffff067224 */ /* 0x000fe200078e0a06 */
[----:B------:R-:W-:Y:S01]  /*4290*/  IABS R3, R0 ;  /* 0x0000000000037213 */ /* 0x000fe20000000000 */
[----:B------:R-:W-:Y:S01]  /*42a0*/  @!P2 IMAD.IADD R8, R8, 0x1, -R12 ;  /* 0x000000010808a824 */ /* 0x000fe200078e0a0c */
[----:B------:R1:W-:Y:S01]  /*42b0*/  STL [R1+0x204], R9 ;  /* 0x0002040901007387 */ /* 0x0003e20000100800 */
[----:B------:R-:W-:Y:S01]  /*42c0*/  IMAD R4, R12, R6, R4 ;  /* 0x000000060c047224 */ /* 0x000fe200078e0204 */
[----:B0-----:R-:W-:Y:S01]  /*42d0*/  IABS R11, R2 ;  /* 0x00000002000b7213 */ /* 0x001fe20000000000 */
[----:B------:R-:W-:-:S02]  /*42e0*/  @!P3 IMAD.IADD R7, R7, 0x1, -R12 ;  /* 0x000000010707b824 */ /* 0x000fc400078e0a0c */
[----:B------:R-:W-:Y:S01]  /*42f0*/  IMAD.MOV.U32 R13, RZ, RZ, R8 ;  /* 0x000000ffff0d7224 */ /* 0x000fe200078e0008 */
[----:B------:R-:W-:Y:S01]  /*4300*/  ISETP.GT.U32.AND P3, PT, R12, R4, PT ;  /* 0x000000040c00720c */ /* 0x000fe20003f64070 */
[----:B------:R-:W-:Y:S01]  /*4310*/  IMAD.HI.U32 R2, R24, R11, RZ ;  /* 0x0000000b18027227 */ /* 0x000fe200078e00ff */
[----:B------:R-:W-:Y:S02]  /*4320*/  IADD3 R8, R22, 0x6e, RZ ;  /* 0x0000006e16087810 */ /* 0x000fe40007ffe0ff */
[----:B-1----:R-:W-:Y:S01]  /*4330*/  IABS R9, R5 ;  /* 0x0000000500097213 */ /* 0x002fe20000000000 */
[----:B------:R-:W-:Y:S02]  /*4340*/  IMAD.MOV R2, RZ, RZ, -R2 ;  /* 0x000000ffff027224 */ /* 0x000fe400078e0a02 */
[----:B------:R-:W-:Y:S02]  /*4350*/  @!P4 IMAD.MOV R13, RZ, RZ, -R13 ;  /* 0x000000ffff0dc224 */ /* 0x000fe400078e0a0d */
[----:B------:R-:W-:-:S02]  /*4360*/  IMAD R11, R12, R2, R11 ;  /* 0x000000020c0b7224 */ /* 0x000fc400078e020b */
[----:B------:R-:W-:Y:S01]  /*4370*/  IMAD.MOV R10, RZ, RZ, -R10 ;  /* 0x000000ffff0a7224 */ /* 0x000fe200078e0a0a */
[----:B------:R0:W-:Y:S01]  /*4380*/  STL [R1+0x1fc], R13 ;  /* 0x0001fc0d01007387 */ /* 0x0001e20000100800 */
[----:B------:R-:W-:Y:S01]  /*4390*/  @!P3 IMAD.IADD R4, R4, 0x1, -R12 ;  /* 0x000000010404b824 */ /* 0x000fe200078e0a0c */
[----:B------:R-:W-:Y:S01]  /*43a0*/  ISETP.GT.U32.AND P4, PT, R12, R11, PT ;  /* 0x0000000b0c00720c */ /* 0x000fe20003f84070 */
[----:B------:R-:W-:-:S03]  /*43b0*/  IMAD.HI.U32 R6, R24, R3, RZ ;  /* 0x0000000318067227 */ /* 0x000fc600078e00ff */
[----:B------:R-:W-:Y:S01]  /*43c0*/  ISETP.GT.U32.AND P3, PT, R12, R4, PT ;  /* 0x000000040c00720c */ /* 0x000fe20003f64070 */
[----:B------:R-:W-:Y:S01]  /*43d0*/  IMAD.HI.U32 R2, R24, R9, RZ ;  /* 0x0000000918027227 */ /* 0x000fe200078e00ff */
[----:B0-----:R-:W-:-:S03]  /*43e0*/  IADD3 R13, R22, 0x76, RZ ;  /* 0x00000076160d7810 */ /* 0x001fc60007ffe0ff */
[C---:B------:R-:W-:Y:S02]  /*43f0*/  IMAD R14, R12.reuse, R10, R14 ;  /* 0x0000000a0c0e7224 */ /* 0x040fe400078e020e */
[----:B------:R-:W-:Y:S01]  /*4400*/  IMAD.MOV.U32 R10, RZ, RZ, R7 ;  /* 0x000000ffff0a7224 */ /* 0x000fe200078e0007 */
[----:B------:R-:W-:Y:S01]  /*4410*/  IABS R7, R8 ;  /* 0x0000000800077213 */ /* 0x000fe20000000000 */
[----:B------:R-:W-:Y:S01]  /*4420*/  @!P4 IMAD.IADD R11, R11, 0x1, -R12 ;  /* 0x000000010b0bc824 */ /* 0x000fe200078e0a0c */
[C---:B------:R-:W-:Y:S01]  /*4430*/  ISETP.GT.U32.AND P2, PT, R12.reuse, R14, PT ;  /* 0x0000000e0c00720c */ /* 0x040fe20003f44070 */
[----:B------:R-:W-:Y:S02]  /*4440*/  IMAD.MOV R6, RZ, RZ, -R6 ;  /* 0x000000ffff067224 */ /* 0x000fe400078e0a06 */
[----:B------:R-:W-:Y:S01]  /*4450*/  IMAD.MOV R2, RZ, RZ, -R2 ;  /* 0x000000ffff027224 */ /* 0x000fe200078e0a02 */
[----:B------:R-:W-:Y:S01]  /*4460*/  ISETP.GT.U32.AND P4, PT, R12, R11, PT ;  /* 0x0000000b0c00720c */ /* 0x000fe20003f84070 */
[----:B------:R-:W-:Y:S01]  /*4470*/  @!P5 IMAD.MOV R10, RZ, RZ, -R10 ;  /* 0x000000ffff0ad224 */ /* 0x000fe200078e0a0a */
[----:B------:R-:W-:Y:S01]  /*4480*/  ISETP.GE.AND P5, PT, R0, RZ, PT ;  /* 0x000000ff0000720c */ /* 0x000fe20003fa6270 */
[C---:B------:R-:W-:Y:S01]  /*4490*/  IMAD R0, R12.reuse, R6, R3 ;  /* 0x000000060c007224 */ /* 0x040fe200078e0203 */
[----:B------:R-:W-:Y:S01]  /*44a0*/  IABS R6, R13 ;  /* 0x0000000d00067213 */ /* 0x000fe20000000000 */
[----:B------:R-:W-:Y:S01]  /*44b0*/  IMAD R9, R12, R2, R9 ;  /* 0x000000020c097224 */ /* 0x000fe200078e0209 */
[----:B------:R-:W-:Y:S01]  /*44c0*/  IADD3 R2, R22, 0x74, RZ ;  /* 0x0000007416027810 */ /* 0x000fe20007ffe0ff */
[--C-:B------:R-:W-:Y:S01]  /*44d0*/  @!P3 IMAD.IADD R4, R4, 0x1, -R12.reuse ;  /* 0x000000010404b824 */ /* 0x100fe200078e0a0c */
[----:B------:R0:W-:Y:S01]  /*44e0*/  STL [R1+0x200], R10 ;  /* 0x0002000a01007387 */ /* 0x0001e20000100800 */
[----:B------:R-:W-:Y:S01]  /*44f0*/  ISETP.GT.U32.AND P3, PT, R12, R0, PT ;  /* 0x000000000c00720c */ /* 0x000fe20003f64070 */
[----:B------:R-:W-:Y:S01]  /*4500*/  @!P2 IMAD.IADD R14, R14, 0x1, -R12 ;  /* 0x000000010e0ea824 */ /* 0x000fe200078e0a0c */
[----:B------:R-:W-:Y:S01]  /*4510*/  IABS R19, R2 ;  /* 0x0000000200137213 */ /* 0x000fe20000000000 */
[----:B------:R-:W-:Y:S01]  /*4520*/  IMAD.HI.U32 R20, R24, R17, RZ ;  /* 0x0000001118147227 */ /* 0x000fe200078e00ff */
[----:B------:R-:W-:-:S02]  /*4530*/  IADD3 R3, R22, 0x70, RZ ;  /* 0x0000007016037810 */ /* 0x000fc40007ffe0ff */
[C---:B------:R-:W-:Y:S01]  /*4540*/  ISETP.GT.U32.AND P2, PT, R12.reuse, R14, PT ;  /* 0x0000000e0c00720c */ /* 0x040fe20003f44070 */
[----:B------:R-:W-:Y:S01]  /*4550*/  @!P4 IMAD.IADD R11, R11, 0x1, -R12 ;  /* 0x000000010b0bc824 */ /* 0x000fe200078e0a0c */
[----:B------:R-:W-:Y:S01]  /*4560*/  ISETP.GT.U32.AND P4, PT, R12, R9, PT ;  /* 0x000000090c00720c */ /* 0x000fe20003f84070 */
[----:B0-----:R-:W-:-:S04]  /*4570*/  IMAD.HI.U32 R10, R24, R6, RZ ;  /* 0x00000006180a7227 */ /* 0x001fc800078e00ff */
[----:B------:R-:W-:Y:S02]  /*4580*/  IMAD.MOV R10, RZ, RZ, -R10 ;  /* 0x000000ffff0a7224 */ /* 0x000fe400078e0a0a */
[----:B------:R-:W-:-:S04]  /*4590*/  IMAD.HI.U32 R18, R24, R19, RZ ;  /* 0x0000001318127227 */ /* 0x000fc800078e00ff */
[----:B------:R-:W-:Y:S02]  /*45a0*/  IMAD R6, R12, R10, R6 ;  /* 0x0000000a0c067224 */ /* 0x000fe400078e0206 */
[----:B------:R-:W-:Y:S02]  /*45b0*/  IMAD.MOV R18, RZ, RZ, -R18 ;  /* 0x000000ffff127224 */ /* 0x000fe400078e0a12 */
[--C-:B------:R-:W-:Y:S01]  /*45c0*/  @!P3 IMAD.IADD R0, R0, 0x1, -R12.reuse ;  /* 0x000000010000b824 */ /* 0x100fe200078e0a0c */
[C---:B------:R-:W-:Y:S01]  /*45d0*/  ISETP.GT.U32.AND P3, PT, R12.reuse, R6, PT ;  /* 0x000000060c00720c */ /* 0x040fe20003f64070 */
[----:B------:R-:W-:Y:S02]  /*45e0*/  IMAD R18, R12, R18, R19 ;  /* 0x000000120c127224 */ /* 0x000fe400078e0213 */
[--C-:B------:R-:W-:Y:S02]  /*45f0*/  @!P4 IMAD.IADD R9, R9, 0x1, -R12.reuse ;  /* 0x000000010909c824 */ /* 0x100fe400078e0a0c */
[----:B------:R-:W-:Y:S01]  /*4600*/  @!P2 IMAD.IADD R14, R14, 0x1, -R12 ;  /* 0x000000010e0ea824 */ /* 0x000fe200078e0a0c */
[----:B------:R-:W-:Y:S01]  /*4610*/  ISETP.GT.U32.AND P4, PT, R12, R18, PT ;  /* 0x000000120c00720c */ /* 0x000fe20003f84070 */
[----:B------:R-:W-:Y:S01]  /*4620*/  IMAD.HI.U32 R10, R24, R7, RZ ;  /* 0x00000007180a7227 */ /* 0x000fe200078e00ff */
[----:B------:R-:W-:-:S02]  /*4630*/  ISETP.GE.AND P2, PT, R5, RZ, PT ;  /* 0x000000ff0500720c */ /* 0x000fc40003f46270 */
[----:B------:R-:W-:Y:S01]  /*4640*/  IABS R5, R3 ;  /* 0x0000000300057213 */ /* 0x000fe20000000000 */
[----:B------:R-:W-:Y:S02]  /*4650*/  IMAD.MOV R20, RZ, RZ, -R20 ;  /* 0x000000ffff147224 */ /* 0x000fe400078e0a14 */
[----:B------:R-:W-:Y:S01]  /*4660*/  @!P3 IMAD.IADD R6, R6, 0x1, -R12 ;  /* 0x000000010606b824 */ /* 0x000fe200078e0a0c */
[----:B------:R-:W-:Y:S01]  /*4670*/  ISETP.GT.U32.AND P3, PT, R12, R9, PT ;  /* 0x000000090c00720c */ /* 0x000fe20003f64070 */
[----:B------:R-:W-:Y:S01]  /*4680*/  IMAD.MOV.U32 R21, RZ, RZ, R14 ;  /* 0x000000ffff157224 */ /* 0x000fe200078e000e */
[----:B------:R-:W-:Y:S01]  /*4690*/  IADD3 R14, R22, 0x6a, RZ ;  /* 0x0000006a160e7810 */ /* 0x000fe20007ffe0ff */
[----:B------:R-:W-:-:S04]  /*46a0*/  IMAD.HI.U32 R15, R24, R5, RZ ;  /* 0x00000005180f7227 */ /* 0x000fc800078e00ff */
[----:B------:R-:W-:Y:S01]  /*46b0*/  @!P4 IMAD.IADD R18, R18, 0x1, -R12 ;  /* 0x000000011212c824 */ /* 0x000fe200078e0a0c */
[C---:B------:R-:W-:Y:S01]  /*46c0*/  ISETP.GT.U32.AND P4, PT, R12.reuse, R6, PT ;  /* 0x000000060c00720c */ /* 0x040fe20003f84070 */
[C---:B------:R-:W-:Y:S02]  /*46d0*/  IMAD R17, R12.reuse, R20, R17 ;  /* 0x000000140c117224 */ /* 0x040fe400078e0211 */
[----:B------:R-:W-:Y:S02]  /*46e0*/  IMAD.MOV R10, RZ, RZ, -R10 ;  /* 0x000000ffff0a7224 */ /* 0x000fe400078e0a0a */
[----:B------:R-:W-:Y:S01]  /*46f0*/  @!P6 IMAD.MOV R21, RZ, RZ, -R21 ;  /* 0x000000ffff15e224 */ /* 0x000fe200078e0a15 */
[C---:B------:R-:W-:Y:S01]  /*4700*/  ISETP.GT.U32.AND P6, PT, R12.reuse, R0, PT ;  /* 0x000000000c00720c */ /* 0x040fe20003fc4070 */
[----:B------:R-:W-:Y:S02]  /*4710*/  IMAD.MOV R15, RZ, RZ, -R15 ;  /* 0x000000ffff0f7224 */ /* 0x000fe400078e0a0f */
[C---:B------:R-:W-:Y:S01]  /*4720*/  IMAD R7, R12.reuse, R10, R7 ;  /* 0x0000000a0c077224 */ /* 0x040fe200078e0207 */
[----:B------:R0:W-:Y:S01]  /*4730*/  STL [R1+0xa8], R21 ;  /* 0x0000a81501007387 */ /* 0x0001e20000100800 */
[----:B------:R-:W-:Y:S01]  /*4740*/  @!P1 IMAD.MOV R11, RZ, RZ, -R11 ;  /* 0x000000ffff0b9224 */ /* 0x000fe200078e0a0b */
[C---:B------:R-:W-:Y:S01]  /*4750*/  ISETP.GT.U32.AND P1, PT, R12.reuse, R17, PT ;  /* 0x000000110c00720c */ /* 0x040fe20003f24070 */
[----:B------:R-:W-:Y:S01]  /*4760*/  IMAD.MOV.U32 R19, RZ, RZ, R4 ;  /* 0x000000ffff137224 */ /* 0x000fe200078e0004 */
[----:B------:R-:W-:Y:S01]  /*4770*/  IABS R4, R14 ;  /* 0x0000000e00047213 */ /* 0x000fe20000000000 */
[----:B------:R-:W-:Y:S01]  /*4780*/  IMAD R5, R12, R15, R5 ;  /* 0x0000000f0c057224 */ /* 0x000fe200078e0205 */
[----:B------:R-:W-:Y:S01]  /*4790*/  IADD3 R15, R22, 0x6c, RZ ;  /* 0x0000006c160f7810 */ /* 0x000fe20007ffe0ff */
[--C-:B------:R-:W-:Y:S01]  /*47a0*/  @!P4 IMAD.IADD R6, R6, 0x1, -R12.reuse ;  /* 0x000000010606c824 */ /* 0x100fe200078e0a0c */
[C---:B------:R-:W-:Y:S01]  /*47b0*/  ISETP.GT.U32.AND P4, PT, R12.reuse, R7, PT ;  /* 0x000000070c00720c */ /* 0x040fe20003f84070 */
[----:B------:R-:W-:Y:S01]  /*47c0*/  @!P0 IMAD.MOV R19, RZ, RZ, -R19 ;  /* 0x000000ffff138224 */ /* 0x000fe200078e0a13 */
[----:B------:R-:W-:Y:S01]  /*47d0*/  ISETP.GT.U32.AND P0, PT, R12, R18, PT ;  /* 0x000000120c00720c */ /* 0x000fe20003f04070 */
[--C-:B------:R-:W-:Y:S01]  /*47e0*/  @!P6 IMAD.IADD R0, R0, 0x1, -R12.reuse ;  /* 0x000000010000e824 */ /* 0x100fe200078e0a0c */
[----:B------:R-:W-:Y:S01]  /*47f0*/  IABS R10, R15 ;  /* 0x0000000f000a7213 */ /* 0x000fe20000000000 */
[--C-:B------:R-:W-:Y:S01]  /*4800*/  @!P3 IMAD.IADD R9, R9, 0x1, -R12.reuse ;  /* 0x000000010909b824 */ /* 0x100fe200078e0a0c */
[----:B------:R-:W-:Y:S01]  /*4810*/  ISETP.GT.U32.AND P6, PT, R12, R5, PT ;  /* 0x000000050c00720c */ /* 0x000fe20003fc4070 */
[----:B------:R-:W-:Y:S01]  /*4820*/  STL [R1+0xa4], R19 ;  /* 0x0000a41301007387 */ /* 0x000fe20000100800 */
[----:B------:R-:W-:Y:S01]  /*4830*/  ISETP.GE.AND P3, PT, R13, RZ, PT ;  /* 0x000000ff0d00720c */ /* 0x000fe20003f66270 */
[----:B------:R-:W-:Y:S01]  /*4840*/  @!P1 IMAD.IADD R17, R17, 0x1, -R12 ;  /* 0x0000000111119824 */ /* 0x000fe200078e0a0c */
[----:B------:R-:W-:Y:S01]  /*4850*/  ISETP.GE.AND P1, PT, R16, RZ, PT ;  /* 0x000000ff1000720c */ /* 0x000fe20003f26270 */
[----:B------:R1:W-:Y:S01]  /*4860*/  STL [R1+0xa0], R11 ;  /* 0x0000a00b01007387 */ /* 0x0003e20000100800 */
[----:B------:R-:W-:Y:S01]  /*4870*/  IMAD.HI.U32 R13, R24, R4, RZ ;  /* 0x00000004180d7227 */ /* 0x000fe200078e00ff */
[----:B0-----:R-:W-:-:S03]  /*4880*/  IABS R21, R26 ;  /* 0x0000001a00157213 */ /* 0x001fc60000000000 */
[--C-:B------:R-:W-:Y:S01]  /*4890*/  @!P4 IMAD.IADD R7, R7, 0x1, -R12.reuse ;  /* 0x000000010707c824 */ /* 0x100fe200078e0a0c */
[----:B------:R-:W-:Y:S01]  /*48a0*/  ISETP.GT.U32.AND P4, PT, R12, R17, PT ;  /* 0x000000110c00720c */ /* 0x000fe20003f84070 */
[----:B------:R-:W-:Y:S01]  /*48b0*/  @!P0 IMAD.IADD R18, R18, 0x1, -R12 ;  /* 0x0000000112128824 */ /* 0x000fe200078e0a0c */
[----:B------:R-:W-:Y:S01]  /*48c0*/  ISETP.GE.AND P0, PT, R2, RZ, PT ;  /* 0x000000ff0200720c */ /* 0x000fe20003f06270 */
[----:B------:R-:W-:Y:S01]  /*48d0*/  IMAD.MOV.U32 R20, RZ, RZ, R0 ;  /* 0x000000ffff147224 */ /* 0x000fe200078e0000 */
[----:B------:R-:W-:Y:S01]  /*48e0*/  IADD3 R0, R22, 0x68, RZ ;  /* 0x0000006816007810 */ /* 0x000fe20007ffe0ff */
[----:B-1----:R-:W-:Y:S01]  /*48f0*/  IMAD.HI.U32 R11, R24, R10, RZ ;  /* 0x0000000a180b7227 */ /* 0x002fe200078e00ff */
[----:B------:R-:W-:-:S03]  /*4900*/  IADD3 R2, R22, 0x66, RZ ;  /* 0x0000006616027810 */ /* 0x000fc60007ffe0ff */
[----:B------:R-:W-:Y:S02]  /*4910*/  IMAD.MOV R11, RZ, RZ, -R11 ;  /* 0x000000ffff0b7224 */ /* 0x000fe400078e0a0b */
[----:B------:R-:W-:Y:S02]  /*4920*/  IMAD.MOV R13, RZ, RZ, -R13 ;  /* 0x000000ffff0d7224 */ /* 0x000fe400078e0a0d */
[C---:B------:R-:W-:Y:S02]  /*4930*/  IMAD R10, R12.reuse, R11, R10 ;  /* 0x0000000b0c0a7224 */ /* 0x040fe400078e020a */
[----:B------:R-:W-:Y:S01]  /*4940*/  @!P6 IMAD.IADD R5, R5, 0x1, -R12 ;  /* 0x000000010505e824 */ /* 0x000fe200078e0a0c */
[----:B------:R-:W-:Y:S01]  /*4950*/  ISETP.GE.AND P6, PT, R3, RZ, PT ;  /* 0x000000ff0300720c */ /* 0x000fe20003fc6270 */
[----:B------:R-:W-:Y:S02]  /*4960*/  IMAD.MOV.U32 R19, RZ, RZ, R9 ;  /* 0x000000ffff137224 */ /* 0x000fe400078e0009 */
        /* <DEDUP_REMOVED lines=8> */
[----:B------:R-:W-:Y:S01]  /*49f0*/  IMAD.MOV.U32 R3, RZ, RZ, R18 ;  /* 0x000000ffff037224 */ /* 0x000fe200078e0012 */
[----:B------:R-:W-:Y:S01]  /*4a00*/  STL [R1+0x90], R20 ;  /* 0x0000901401007387 */ /* 0x000fe20000100800 */
[--C-:B------:R-:W-:Y:S01]  /*4a10*/  @!P4 IMAD.IADD R17, R17, 0x1, -R12.reuse ;  /* 0x000000011111c824 */ /* 0x100fe200078e0a0c */
[----:B------:R-:W-:Y:S01]  /*4a20*/  ISETP.GT.U32.AND P4, PT, R12, R4, PT ;  /* 0x000000040c00720c */ /* 0x000fe20003f84070 */
[----:B------:R-:W-:Y:S01]  /*4a30*/  @!P0 IMAD.MOV R3, RZ, RZ, -R3 ;  /* 0x000000ffff038224 */ /* 0x000fe200078e0a03 */
[----:B------:R-:W-:Y:S01]  /*4a40*/  STL [R1+0x8c], R19 ;  /* 0x00008c1301007387 */ /* 0x000fe20000100800 */
[----:B------:R-:W-:Y:S01]  /*4a50*/  ISETP.GE.AND P0, PT, R8, RZ, PT ;  /* 0x000000ff0800720c */ /* 0x000fe20003f06270 */
[--C-:B------:R-:W-:Y:S01]  /*4a60*/  @!P5 IMAD.IADD R7, R7, 0x1, -R12.reuse ;  /* 0x000000010707d824 */ /* 0x100fe200078e0a0c */
[----:B------:R-:W-:Y:S01]  /*4a70*/  IADD3 R8, R22, 0x64, RZ ;  /* 0x0000006416087810 */ /* 0x000fe20007ffe0ff */
[----:B------:R0:W-:Y:S01]  /*4a80*/  STL [R1+0x88], R6 ;  /* 0x0000880601007387 */ /* 0x0001e20000100800 */
[--C-:B------:R-:W-:Y:S01]  /*4a90*/  @!P3 IMAD.IADD R10, R10, 0x1, -R12.reuse ;  /* 0x000000010a0ab824 */ /* 0x100fe200078e0a0c */
[----:B------:R-:W-:Y:S01]  /*4aa0*/  ISETP.GE.AND P3, PT, R0, RZ, PT ;  /* 0x000000ff0000720c */ /* 0x000fe20003f66270 */
[----:B------:R-:W-:Y:S01]  /*4ab0*/  IMAD.MOV.U32 R11, RZ, RZ, R17 ;  /* 0x000000ffff0b7224 */ /* 0x000fe200078e0011 */
[----:B------:R1:W-:Y:S01]  /*4ac0*/  STL [R1+0x7c], R3 ;  /* 0x00007c0301007387 */ /* 0x0003e20000100800 */
[----:B------:R-:W-:Y:S01]  /*4ad0*/  @!P2 IMAD.IADD R5, R5, 0x1, -R12 ;  /* 0x000000010505a824 */ /* 0x000fe200078e0a0c */
[----:B------:R-:W-:Y:S01]  /*4ae0*/  ISETP.GE.AND P2, PT, R15, RZ, PT ;  /* 0x000000ff0f00720c */ /* 0x000fe20003f46270 */
[----:B------:R-:W-:Y:S01]  /*4af0*/  @!P1 IMAD.MOV R11, RZ, RZ, -R11 ;  /* 0x000000ffff0b9224 */ /* 0x000fe200078e0a0b */
[----:B------:R-:W-:Y:S01]  /*4b00*/  ISETP.GT.U32.AND P1, PT, R12, R10, PT ;  /* 0x0000000a0c00720c */ /* 0x000fe20003f24070 */
[----:B------:R-:W-:Y:S01]  /*4b10*/  IMAD.MOV.U32 R29, RZ, RZ, R7 ;  /* 0x000000ffff1d7224 */ /* 0x000fe200078e0007 */
[----:B------:R-:W-:Y:S01]  /*4b20*/  ISETP.GE.AND P5, PT, R14, RZ, PT ;  /* 0x000000ff0e00720c */ /* 0x000fe20003fa6270 */
[----:B0-----:R-:W-:Y:S01]  /*4b30*/  IMAD.HI.U32 R6, R24, R13, RZ ;  /* 0x0000000d18067227 */ /* 0x001fe200078e00ff */
[----:B------:R-:W-:Y:S01]  /*4b40*/  STL [R1+0x74], R11 ;  /* 0x0000740b01007387 */ /* 0x000fe20000100800 */
[----:B------:R-:W-:-:S02]  /*4b50*/  IADD3 R18, R22, 0x1e, RZ ;  /* 0x0000001e16127810 */ /* 0x000fc40007ffe0ff */
[----:B------:R-:W-:Y:S01]  /*4b60*/  IMAD.MOV R6, RZ, RZ, -R6 ;  /* 0x000000ffff067224 */ /* 0x000fe200078e0a06 */
[----:B-1----:R-:W-:Y:S01]  /*4b70*/  IABS R3, R2 ;  /* 0x0000000200037213 */ /* 0x002fe20000000000 */
[----:B------:R-:W-:Y:S01]  /*4b80*/  @!P4 IMAD.IADD R4, R4, 0x1, -R12 ;  /* 0x000000010404c824 */ /* 0x000fe200078e0a0c */
[----:B------:R-:W-:Y:S01]  /*4b90*/  ISETP.GE.AND P4, PT, R2, RZ, PT ;  /* 0x000000ff0200720c */ /* 0x000fe20003f86270 */
[----:B------:R-:W-:Y:S01]  /*4ba0*/  IMAD R13, R12, R6, R13 ;  /* 0x000000060c0d7224 */ /* 0x000fe200078e020d */
[----:B------:R-:W-:Y:S01]  /*4bb0*/  IADD3 R2, R22, 0x60, RZ ;  /* 0x0000006016027810 */ /* 0x000fe20007ffe0ff */
[----:B------:R-:W-:Y:S01]  /*4bc0*/  IMAD.MOV.U32 R9, RZ, RZ, R5 ;  /* 0x000000ffff097224 */ /* 0x000fe200078e0005 */
[----:B------:R-:W-:Y:S01]  /*4bd0*/  IABS R19, R25 ;  /* 0x0000001900137213 */ /* 0x000fe20000000000 */
[----:B------:R-:W-:Y:S01]  /*4be0*/  @!P0 IMAD.MOV R29, RZ, RZ, -R29 ;  /* 0x000000ffff1d8224 */ /* 0x000fe200078e0a1d */
[C---:B------:R-:W-:Y:S01]  /*4bf0*/  ISETP.GT.U32.AND P0, PT, R12.reuse, R13, PT ;  /* 0x0000000d0c00720c */ /* 0x040fe20003f04070 */
[----:B------:R-:W-:Y:S01]  /*4c00*/  @!P6 IMAD.MOV R9, RZ, RZ, -R9 ;  /* 0x000000ffff09e224 */ /* 0x000fe200078e0a09 */
[----:B------:R-:W-:Y:S01]  /*4c10*/  ISETP.GT.U32.AND P6, PT, R12, R4, PT ;  /* 0x000000040c00720c */ /* 0x000fe20003fc4070 */
[----:B------:R-:W-:Y:S01]  /*4c20*/  IMAD.HI.U32 R0, R24, R3, RZ ;  /* 0x0000000318007227 */ /* 0x000fe200078e00ff */
[----:B------:R-:W-:-:S02]  /*4c30*/  IABS R6, R2 ;  /* 0x0000000200067213 */ /* 0x000fc40000000000 */
[----:B------:R-:W-:Y:S01]  /*4c40*/  STL [R1+0x70], R9 ;  /* 0x0000700901007387 */ /* 0x000fe20000100800 */
[----:B------:R-:W-:Y:S01]  /*4c50*/  IMAD.MOV R0, RZ, RZ, -R0 ;  /* 0x000000ffff007224 */ /* 0x000fe200078e0a00 */
[----:B------:R-:W-:Y:S01]  /*4c60*/  IABS R17, R18 ;  /* 0x0000001200117213 */ /* 0x000fe20000000000 */
[----:B------:R-:W-:Y:S01]  /*4c70*/  @!P1 IMAD.IADD R10, R10, 0x1, -R12 ;  /* 0x000000010a0a9824 */ /* 0x000fe200078e0a0c */
[----:B------:R-:W-:Y:S01]  /*4c80*/  ISETP.GE.AND P1, PT, R8, RZ, PT ;  /* 0x000000ff0800720c */ /* 0x000fe20003f26270 */
[----:B------:R-:W-:Y:S01]  /*4c90*/  IMAD R14, R12, R0, R3 ;  /* 0x000000000c0e7224 */ /* 0x000fe200078e0203 */
[----:B------:R-:W-:Y:S01]  /*4ca0*/  IABS R8, R8 ;  /* 0x0000000800087213 */ /* 0x000fe20000000000 */
[----:B------:R-:W-:Y:S01]  /*4cb0*/  IMAD.MOV.U32 R28, RZ, RZ, R10 ;  /* 0x000000ffff1c7224 */ /* 0x000fe200078e000a */
[C---:B------:R-:W-:Y:S01]  /*4cc0*/  IADD3 R3, R22.reuse, 0x62, RZ ;  /* 0x0000006216037810 */ /* 0x040fe20007ffe0ff */
[--C-:B------:R-:W-:Y:S01]  /*4cd0*/  @!P0 IMAD.IADD R13, R13, 0x1, -R12.reuse ;  /* 0x000000010d0d8824 */ /* 0x100fe200078e0a0c */
[----:B------:R-:W-:Y:S01]  /*4ce0*/  IADD3 R10, R22, 0x5c, RZ ;  /* 0x0000005c160a7810 */ /* 0x000fe20007ffe0ff */
[----:B------:R-:W-:Y:S01]  /*4cf0*/  @!P6 IMAD.IADD R4, R4, 0x1, -R12 ;  /* 0x000000010404e824 */ /* 0x000fe200078e0a0c */
[C---:B------:R-:W-:Y:S01]  /*4d00*/  ISETP.GT.U32.AND P6, PT, R12.reuse, R14, PT ;  /* 0x0000000e0c00720c */ /* 0x040fe20003fc4070 */
[----:B------:R-:W-:Y:S01]  /*4d10*/  @!P2 IMAD.MOV R28, RZ, RZ, -R28 ;  /* 0x000000ffff1ca224 */ /* 0x000fe200078e0a1c */
[----:B------:R-:W-:Y:S01]  /*4d20*/  ISETP.GT.U32.AND P2, PT, R12, R13, PT ;  /* 0x0000000d0c00720c */ /* 0x000fe20003f44070 */
[----:B------:R-:W-:Y:S01]  /*4d30*/  IMAD.HI.U32 R7, R24, R8, RZ ;  /* 0x0000000818077227 */ /* 0x000fe200078e00ff */
[----:B------:R-:W-:Y:S01]  /*4d40*/  IABS R0, R3 ;  /* 0x0000000300007213 */ /* 0x000fe20000000000 */
[----:B------:R0:W-:Y:S01]  /*4d50*/  STL [R1+0x10d0], R29 ;  /* 0x0010d01d01007387 */ /* 0x0001e20000100800 */
[----:B------:R-:W-:Y:S01]  /*4d60*/  ISETP.GE.AND P0, PT, R3, RZ, PT ;  /* 0x000000ff0300720c */ /* 0x000fe20003f06270 */
[----:B------:R-:W-:-:S02]  /*4d70*/  IMAD.MOV R7, RZ, RZ, -R7 ;  /* 0x000000ffff077224 */ /* 0x000fc400078e0a07 */
[----:B------:R-:W-:Y:S01]  /*4d80*/  IMAD.HI.U32 R5, R24, R0, RZ ;  /* 0x0000000018057227 */ /* 0x000fe200078e00ff */
[----:B------:R1:W-:Y:S03]  /*4d90*/  STL [R1+0x10d4], R28 ;  /* 0x0010d41c01007387 */ /* 0x0003e60000100800 */
[----:B------:R-:W-:Y:S01]  /*4da0*/  IMAD R8, R12, R7, R8 ;  /* 0x000000070c087224 */ /* 0x000fe200078e0208 */
[----:B------:R-:W-:Y:S01]  /*4db0*/  IABS R7, R10 ;  /* 0x0000000a00077213 */ /* 0x000fe20000000000 */
[--C-:B------:R-:W-:Y:S01]  /*4dc0*/  @!P6 IMAD.IADD R14, R14, 0x1, -R12.reuse ;  /* 0x000000010e0ee824 */ /* 0x100fe200078e0a0c */
[----:B0-----:R-:W-:Y:S01]  /*4dd0*/  IADD3 R29, R22, 0x12, RZ ;  /* 0x00000012161d7810 */ /* 0x001fe20007ffe0ff */
[----:B------:R-:W-:Y:S01]  /*4de0*/  @!P2 IMAD.IADD R13, R13, 0x1, -R12 ;  /* 0x000000010d0da824 */ /* 0x000fe200078e0a0c */
[C---:B------:R-:W-:Y:S01]  /*4df0*/  ISETP.GT.U32.AND P2, PT, R12.reuse, R8, PT ;  /* 0x000000080c00720c */ /* 0x040fe20003f44070 */
[----:B------:R-:W-:Y:S01]  /*4e00*/  IMAD.MOV.U32 R9, RZ, RZ, R4 ;  /* 0x000000ffff097224 */ /* 0x000fe200078e0004 */
[----:B------:R-:W-:Y:S01]  /*4e10*/  ISETP.GT.U32.AND P6, PT, R12, R14, PT ;  /* 0x0000000e0c00720c */ /* 0x000fe20003fc4070 */
[----:B------:R-:W-:Y:S01]  /*4e20*/  IMAD.HI.U32 R3, R24, R6, RZ ;  /* 0x0000000618037227 */ /* 0x000fe200078e00ff */
[----:B------:R-:W-:-:S02]  /*4e30*/  IADD3 R4, R22, 0x5a, RZ ;  /* 0x0000005a16047810 */ /* 0x000fc40007ffe0ff */
[----:B-1----:R-:W-:Y:S01]  /*4e40*/  IADD3 R28, R22, 0x10, RZ ;  /* 0x00000010161c7810 */ /* 0x002fe20007ffe0ff */
[----:B------:R-:W-:Y:S01]  /*4e50*/  IMAD.MOV R5, RZ, RZ, -R5 ;  /* 0x000000ffff057224 */ /* 0x000fe200078e0a05 */
[----:B------:R-:W-:Y:S01]  /*4e60*/  IABS R11, R4 ;  /* 0x00000004000b7213 */ /* 0x000fe20000000000 */
[----:B------:R-:W-:Y:S01]  /*4e70*/  @!P5 IMAD.MOV R9, RZ, RZ, -R9 ;  /* 0x000000ffff09d224 */ /* 0x000fe200078e0a09 */
[----:B------:R-:W-:Y:S01]  /*4e80*/  ISETP.GE.AND P5, PT, R2, RZ, PT ;  /* 0x000000ff0200720c */ /* 0x000fe20003fa6270 */
[----:B------:R-:W-:Y:S01]  /*4e90*/  IMAD.MOV R3, RZ, RZ, -R3 ;  /* 0x000000ffff037224 */ /* 0x000fe200078e0a03 */
[----:B------:R-:W-:Y:S01]  /*4ea0*/  IADD3 R2, R22, 0x5e, RZ ;  /* 0x0000005e16027810 */ /* 0x000fe20007ffe0ff */
[----:B------:R-:W-:Y:S01]  /*4eb0*/  IMAD R0, R12, R5, R0 ;  /* 0x000000050c007224 */ /* 0x000fe200078e0200 */
[----:B------:R0:W-:Y:S01]  /*4ec0*/  STL [R1+0x68], R9 ;  /* 0x0000680901007387 */ /* 0x0001e20000100800 */
[----:B------:R-:W-:Y:S01]  /*4ed0*/  @!P2 IMAD.IADD R8, R8, 0x1, -R12 ;  /* 0x000000010808a824 */ /* 0x000fe200078e0a0c */
[----:B------:R-:W-:Y:S01]  /*4ee0*/  IABS R5, R2 ;  /* 0x0000000200057213 */ /* 0x000fe20000000000 */
[----:B------:R-:W-:Y:S01]  /*4ef0*/  IMAD R6, R12, R3, R6 ;  /* 0x000000030c067224 */ /* 0x000fe200078e0206 */
[----:B------:R-:W-:Y:S01]  /*4f00*/  IADD3 R3, R22, 0x58, RZ ;  /* 0x0000005816037810 */ /* 0x000fe20007ffe0ff */
[----:B------:R-:W-:Y:S01]  /*4f10*/  IMAD.MOV.U32 R15, RZ, RZ, R13 ;  /* 0x000000ffff0f7224 */ /* 0x000fe200078e000d */
[----:B------:R-:W-:Y:S01]  /*4f20*/  ISETP.GT.U32.AND P2, PT, R12, R8, PT ;  /* 0x000000080c00720c */ /* 0x000fe20003f44070 */
[----:B------:R-:W-:Y:S01]  /*4f30*/  @!P6 IMAD.IADD R14, R14, 0x1, -R12 ;  /* 0x000000010e0ee824 */ /* 0x000fe200078e0a0c */
[C---:B------:R-:W-:Y:S01]  /*4f40*/  ISETP.GT.U32.AND P6, PT, R12.reuse, R0, PT ;  /* 0x000000000c00720c */ /* 0x040fe20003fc4070 */
[----:B------:R-:W-:Y:S01]  /*4f50*/  IMAD.MOV.U32 R13, RZ, RZ, R7 ;  /* 0x000000ffff0d7224 */ /* 0x000fe200078e0007 */
[----:B0-----:R-:W-:Y:S01]  /*4f60*/  IABS R9, R3 ;  /* 0x0000000300097213 */ /* 0x001fe20000000000 */
[----:B------:R-:W-:Y:S01]  /*4f70*/  @!P3 IMAD.MOV R15, RZ, RZ, -R15 ;  /* 0x000000ffff0fb224 */ /* 0x000fe200078e0a0f */
[----:B------:R-:W-:Y:S01]  /*4f80*/  ISETP.GT.U32.AND P3, PT, R12, R6, PT ;  /* 0x000000060c00720c */ /* 0x000fe20003f64070 */
[----:B------:R-:W-:-:S03]  /*4f90*/  IMAD.HI.U32 R7, R24, R5, RZ ;  /* 0x0000000518077227 */ /* 0x000fc600078e00ff */
[----:B------:R-:W-:Y:S01]  /*4fa0*/  STL [R1+0x5c], R15 ;  /* 0x00005c0f01007387 */ /* 0x000fe20000100800 */
[----:B------:R-:W-:Y:S02]  /*4fb0*/  IMAD.MOV R7, RZ, RZ, -R7 ;  /* 0x000000ffff077224 */ /* 0x000fe400078e0a07 */
[----:B------:R-:W-:Y:S01]  /*4fc0*/  @!P4 IMAD.MOV R14, RZ, RZ, -R14 ;  /* 0x000000ffff0ec224 */ /* 0x000fe200078e0a0e */
[----:B------:R-:W-:Y:S01]  /*4fd0*/  ISETP.GE.AND P4, PT, R2, RZ, PT ;  /* 0x000000ff0200720c */ /* 0x000fe20003f86270 */
[----:B------:R-:W-:Y:S02]  /*4fe0*/  IMAD R2, R12, R7, R5 ;  /* 0x000000070c027224 */ /* 0x000fe400078e0205 */
[--C-:B------:R-:W-:Y:S01]  /*4ff0*/  @!P6 IMAD.IADD R0, R0, 0x1, -R12.reuse ;  /* 0x000000010000e824 */ /* 0x100fe200078e0a0c */
[----:B------:R0:W-:Y:S01]  /*5000*/  STL [R1+0x64], R14 ;  /* 0x0000640e01007387 */ /* 0x0001e20000100800 */
[--C-:B------:R-:W-:Y:S01]  /*5010*/  @!P2 IMAD.IADD R8, R8, 0x1, -R12.reuse ;  /* 0x000000010808a824 */ /* 0x100fe200078e0a0c */
[----:B------:R-:W-:Y:S01]  /*5020*/  ISETP.GT.U32.AND P2, PT, R12, R2, PT ;  /* 0x000000020c00720c */ /* 0x000fe20003f44070 */
[----:B------:R-:W-:Y:S01]  /*5030*/  @!P3 IMAD.IADD R6, R6, 0x1, -R12 ;  /* 0x000000010606b824 */ /* 0x000fe200078e0a0c */
[----:B------:R-:W-:Y:S01]  /*5040*/  ISETP.GT.U32.AND P6, PT, R12, R0, PT ;  /* 0x000000000c00720c */ /* 0x000fe20003fc4070 */
[----:B------:R-:W-:-:S03]  /*5050*/  IMAD.HI.U32 R5, R24, R11, RZ ;  /* 0x0000000b18057227 */ /* 0x000fc600078e00ff */
[----:B------:R-:W-:Y:S01]  /*5060*/  ISETP.GT.U32.AND P3, PT, R12, R6, PT ;  /* 0x000000060c00720c */ /* 0x000fe20003f64070 */
[----:B------:R-:W-:-:S04]  /*5070*/  IMAD.HI.U32 R7, R24, R9, RZ ;  /* 0x0000000918077227 */ /* 0x000fc800078e00ff */
[----:B0-----:R-:W-:-:S04]  /*5080*/  IMAD.HI.U32 R14, R24, R13, RZ ;  /* 0x0000000d180e7227 */ /* 0x001fc800078e00ff */
[----:B------:R-:W-:Y:S02]  /*5090*/  IMAD.MOV R14, RZ, RZ, -R14 ;  /* 0x000000ffff0e7224 */ /* 0x000fe400078e0a0e */
[--C-:B------:R-:W-:Y:S02]  /*50a0*/  @!P2 IMAD.IADD R2, R2, 0x1, -R12.reuse ;  /* 0x000000010202a824 */ /* 0x100fe400078e0a0c */
[----:B------:R-:W-:Y:S02]  /*50b0*/  IMAD.MOV R5, RZ, RZ, -R5 ;  /* 0x000000ffff057224 */ /* 0x000fe400078e0a05 */
[----:B------:R-:W-:Y:S01]  /*50c0*/  @!P6 IMAD.IADD R0, R0, 0x1, -R12 ;  /* 0x000000010000e824 */ /* 0x000fe200078e0a0c */
[----:B------:R-:W-:Y:S01]  /*50d0*/  ISETP.GE.AND P6, PT, R10, RZ, PT ;  /* 0x000000ff0a00720c */ /* 0x000fe20003fc6270 */
[C---:B------:R-:W-:Y:S01]  /*50e0*/  IMAD R10, R12.reuse, R14, R13 ;  /* 0x0000000e0c0a7224 */ /* 0x040fe200078e020d */
[----:B------:R-:W-:Y:S01]  /*50f0*/  ISETP.GT.U32.AND P2, PT, R12, R2, PT ;  /* 0x000000020c00720c */ /* 0x000fe20003f44070 */
[----:B------:R-:W-:-:S02]  /*5100*/  IMAD.MOV.U32 R15, RZ, RZ, R8 ;  /* 0x000000ffff0f7224 */ /* 0x000fc400078e0008 */
[----:B------:R-:W-:Y:S02]  /*5110*/  IMAD.MOV R7, RZ, RZ, -R7 ;  /* 0x000000ffff077224 */ /* 0x000fe400078e0a07 */
[----:B------:R-:W-:Y:S01]  /*5120*/  IMAD R11, R12, R5, R11 ;  /* 0x000000050c0b7224 */ /* 0x000fe200078e020b */
[----:B------:R-:W-:Y:S01]  /*5130*/  IADD3 R5, R22, 0x56, RZ ;  /* 0x0000005616057810 */ /* 0x000fe20007ffe0ff */
[----:B------:R-:W-:Y:S02]  /*5140*/  @!P3 IMAD.IADD R6, R6, 0x1, -R12 ;  /* 0x000000010606b824 */ /* 0x000fe400078e0a0c */
[----:B------:R-:W-:Y:S01]  /*5150*/  @!P1 IMAD.MOV R15, RZ, RZ, -R15 ;  /* 0x000000ffff0f9224 */ /* 0x000fe200078e0a0f */
[C---:B------:R-:W-:Y:S01]  /*5160*/  ISETP.GT.U32.AND P1, PT, R12.reuse, R10, PT ;  /* 0x0000000a0c00720c */ /* 0x040fe20003f24070 */
[C---:B------:R-:W-:Y:S01]  /*5170*/  IMAD R9, R12.reuse, R7, R9 ;  /* 0x000000070c097224 */ /* 0x040fe200078e0209 */
[C---:B------:R-:W-:Y:S01]  /*5180*/  ISETP.GT.U32.AND P3, PT, R12.reuse, R11, PT ;  /* 0x0000000b0c00720c */ /* 0x040fe20003f64070 */
[----:B------:R-:W-:Y:S01]  /*5190*/  IMAD.MOV.U32 R8, RZ, RZ, R6 ;  /* 0x000000ffff087224 */ /* 0x000fe200078e0006 */
[----:B------:R-:W-:Y:S01]  /*51a0*/  IABS R7, R5 ;  /* 0x0000000500077213 */ /* 0x000fe20000000000 */
[----:B------:R-:W-:Y:S01]  /*51b0*/  IMAD.MOV.U32 R13, RZ, RZ, R0 ;  /* 0x000000ffff0d7224 */ /* 0x000fe200078e0000 */
[----:B------:R-:W-:Y:S01]  /*51c0*/  STL [R1+0x60], R15 ;  /* 0x0000600f01007387 */ /* 0x000fe20000100800 */
[----:B------:R-:W-:Y:S01]  /*51d0*/  @!P5 IMAD.MOV R8, RZ, RZ, -R8 ;  /* 0x000000ffff08d224 */ /* 0x000fe200078e0a08 */
[----:B------:R-:W-:Y:S01]  /*51e0*/  ISETP.GT.U32.AND P5, PT, R12, R9, PT ;  /* 0x000000090c00720c */ /* 0x000fe20003fa4070 */
[----:B------:R-:W-:Y:S01]  /*51f0*/  @!P0 IMAD.MOV R13, RZ, RZ, -R13 ;  /* 0x000000ffff0d8224 */ /* 0x000fe200078e0a0d */
[----:B------:R-:W-:Y:S01]  /*5200*/  ISETP.GE.AND P0, PT, R4, RZ, PT ;  /* 0x000000ff0400720c */ /* 0x000fe20003f06270 */
[----:B------:R-:W-:Y:S01]  /*5210*/  IMAD.MOV.U32 R0, RZ, RZ, R7 ;  /* 0x000000ffff007224 */ /* 0x000fe200078e0007 */
[----:B------:R-:W-:Y:S01]  /*5220*/  IADD3 R4, R22, 0x54, RZ ;  /* 0x0000005416047810 */ /* 0x000fe20007ffe0ff */
[--C-:B------:R-:W-:Y:S01]  /*5230*/  @!P2 IMAD.IADD R2, R2, 0x1, -R12.reuse ;  /* 0x000000010202a824 */ /* 0x100fe200078e0a0c */
[----:B------:R-:W-:Y:S01]  /*5240*/  ISETP.GE.AND P2, PT, R3, RZ, PT ;  /* 0x000000ff0300720c */ /* 0x000fe20003f46270 */
[----:B------:R-:W-:Y:S01]  /*5250*/  IMAD.HI.U32 R6, R24, R0, RZ ;  /* 0x0000000018067227 */ /* 0x000fe200078e00ff */
[----:B------:R-:W-:Y:S01]  /*5260*/  IABS R3, R4 ;  /* 0x0000000400037213 */ /* 0x000fe20000000000 */
[----:B------:R-:W-:Y:S02]  /*5270*/  STL [R1+0x1f0], R13 ;  /* 0x0001f00d01007387 */ /* 0x000fe40000100800 */
[--C-:B------:R-:W-:Y:S01]  /*5280*/  @!P1 IMAD.IADD R10, R10, 0x1, -R12.reuse ;  /* 0x000000010a0a9824 */ /* 0x100fe200078e0a0c */
[----:B------:R-:W-:Y:S01]  /*5290*/  ISETP.GE.AND P1, PT, R5, RZ, PT ;  /* 0x000000ff0500720c */ /* 0x000fe20003f26270 */
[----:B------:R-:W-:Y:S01]  /*52a0*/  @!P3 IMAD.IADD R11, R11, 0x1, -R12 ;  /* 0x000000010b0bb824 */ /* 0x000fe200078e0a0c */
[----:B------:R0:W-:Y:S01]  /*52b0*/  STL [R1+0x1f4], R8 ;  /* 0x0001f40801007387 */ /* 0x0001e20000100800 */
[----:B------:R-:W-:Y:S01]  /*52c0*/  IMAD.MOV R5, RZ, RZ, -R6 ;  /* 0x000000ffff057224 */ /* 0x000fe200078e0a06 */
[----:B------:R-:W-:Y:S01]  /*52d0*/  ISETP.GT.U32.AND P3, PT, R12, R10, PT ;  /* 0x0000000a0c00720c */ /* 0x000fe20003f64070 */
[----:B------:R-:W-:-:S02]  /*52e0*/  IMAD.MOV.U32 R6, RZ, RZ, R3 ;  /* 0x000000ffff067224 */ /* 0x000fc400078e0003 */
[----:B------:R-:W-:Y:S01]  /*52f0*/  @!P5 IMAD.IADD R9, R9, 0x1, -R12 ;  /* 0x000000010909d824 */ /* 0x000fe200078e0a0c */
[----:B------:R-:W-:Y:S01]  /*5300*/  ISETP.GT.U32.AND P5, PT, R12, R11, PT ;  /* 0x0000000b0c00720c */ /* 0x000fe20003fa4070 */
[----:B------:R-:W-:Y:S01]  /*5310*/  IMAD.HI.U32 R3, R24, R6, RZ ;  /* 0x0000000618037227 */ /* 0x000fe200078e00ff */
[----:B0-----:R-:W-:-:S03]  /*5320*/  IADD3 R8, R22, 0x52, RZ ;  /* 0x0000005216087810 */ /* 0x001fc60007ffe0ff */
[----:B------:R-:W-:Y:S02]  /*5330*/  IMAD.MOV R3, RZ, RZ, -R3 ;  /* 0x000000ffff037224 */ /* 0x000fe400078e0a03 */
[----:B------:R-:W-:Y:S01]  /*5340*/  IMAD.MOV.U32 R7, RZ, RZ, R2 ;  /* 0x000000ffff077224 */ /* 0x000fe200078e0002 */
[----:B------:R-:W-:Y:S01]  /*5350*/  IADD3 R2, R22, 0x4e, RZ ;  /* 0x0000004e16027810 */ /* 0x000fe20007ffe0ff */
[C---:B------:R-:W-:Y:S02]  /*5360*/  IMAD R6, R12.reuse, R3, R6 ;  /* 0x000000030c067224 */ /* 0x040fe400078e0206 */
[----:B------:R-:W-:Y:S01]  /*5370*/  IMAD R0, R12, R5, R0 ;  /* 0x000000050c007224 */ /* 0x000fe200078e0200 */
[----:B------:R-:W-:Y:S01]  /*5380*/  IADD3 R5, R22, 0x50, RZ ;  /* 0x0000005016057810 */ /* 0x000fe20007ffe0ff */
[----:B------:R-:W-:Y:S01]  /*5390*/  @!P4 IMAD.MOV R7, RZ, RZ, -R7 ;  /* 0x000000ffff07c224 */ /* 0x000fe200078e0a07 */
[C---:B------:R-:W-:Y:S01]  /*53a0*/  ISETP.GT.U32.AND P4, PT, R12.reuse, R9, PT ;  /* 0x000000090c00720c */ /* 0x040fe20003f84070 */
[--C-:B------:R-:W-:Y:S01]  /*53b0*/  @!P5 IMAD.IADD R11, R11, 0x1, -R12.reuse ;  /* 0x000000010b0bd824 */ /* 0x100fe200078e0a0c */
[----:B------:R-:W-:Y:S01]  /*53c0*/  ISETP.GT.U32.AND P5, PT, R12, R6, PT ;  /* 0x000000060c00720c */ /* 0x000fe20003fa4070 */
[----:B------:R-:W-:Y:S01]  /*53d0*/  @!P3 IMAD.IADD R10, R10, 0x1, -R12 ;  /* 0x000000010a0ab824 */ /* 0x000fe200078e0a0c */
[----:B------:R-:W-:Y:S01]  /*53e0*/  ISETP.GT.U32.AND P3, PT, R12, R0, PT ;  /* 0x000000000c00720c */ /* 0x000fe20003f64070 */
[----:B------:R0:W-:Y:S01]  /*53f0*/  STL [R1+0x1f8], R7 ;  /* 0x0001f80701007387 */ /* 0x0001e20000100800 */
[----:B------:R-:W-:Y:S01]  /*5400*/  IABS R3, R5 ;  /* 0x0000000500037213 */ /* 0x000fe20000000000 */
[----:B------:R-:W-:Y:S01]  /*5410*/  IMAD.MOV.U32 R15, RZ, RZ, R10 ;  /* 0x000000ffff0f7224 */ /* 0x000fe200078e000a */
[----:B------:R-:W-:Y:S01]  /*5420*/  IABS R13, R2 ;  /* 0x00000002000d7213 */ /* 0x000fe20000000000 */
[----:B------:R-:W-:-:S02]  /*5430*/  @!P0 IMAD.MOV R11, RZ, RZ, -R11 ;  /* 0x000000ffff0b8224 */ /* 0x000fc400078e0a0b */
[----:B------:R-:W-:-:S04]  /*5440*/  IMAD.HI.U32 R14, R24, R3, RZ ;  /* 0x00000003180e7227 */ /* 0x000fc800078e00ff */
[--C-:B------:R-:W-:Y:S01]  /*5450*/  @!P4 IMAD.IADD R9, R9, 0x1, -R12.reuse ;  /* 0x000000010909c824 */ /* 0x100fe200078e0a0c */
[----:B------:R-:W-:Y:S01]  /*5460*/  ISETP.GE.AND P4, PT, R4, RZ, PT ;  /* 0x000000ff0400720c */ /* 0x000fe20003f86270 */
[--C-:B------:R-:W-:Y:S01]  /*5470*/  @!P5 IMAD.IADD R6, R6, 0x1, -R12.reuse ;  /* 0x000000010606d824 */ /* 0x100fe200078e0a0c */
[----:B0-----:R-:W-:Y:S01]  /*5480*/  IABS R7, R8 ;  /* 0x0000000800077213 */ /* 0x001fe20000000000 */
[----:B------:R-:W-:Y:S02]  /*5490*/  IMAD.MOV.U32 R4, RZ, RZ, R13 ;  /* 0x000000ffff047224 */ /* 0x000fe400078e000d */
[----:B------:R-:W-:Y:S01]  /*54a0*/  @!P3 IMAD.IADD R0, R0, 0x1, -R12 ;  /* 0x000000010000b824 */ /* 0x000fe200078e0a0c */
[----:B------:R-:W-:Y:S01]  /*54b0*/  ISETP.GE.AND P3, PT, R8, RZ, PT ;  /* 0x000000ff0800720c */ /* 0x000fe20003f66270 */
[----:B------:R-:W-:Y:S01]  /*54c0*/  @!P6 IMAD.MOV R15, RZ, RZ, -R15 ;  /* 0x000000ffff0fe224 */ /* 0x000fe200078e0a0f */
[----:B------:R-:W-:Y:S01]  /*54d0*/  ISETP.GT.U32.AND P6, PT, R12, R6, PT ;  /* 0x000000060c00720c */ /* 0x000fe20003fc4070 */
[----:B------:R-:W-:Y:S01]  /*54e0*/  IMAD.HI.U32 R8, R24, R4, RZ ;  /* 0x0000000418087227 */ /* 0x000fe200078e00ff */
[----:B------:R-:W-:-:S02]  /*54f0*/  ISETP.GT.U32.AND P5, PT, R12, R0, PT ;  /* 0x000000000c00720c */ /* 0x000fc40003fa4070 */
[----:B------:R-:W-:Y:S01]  /*5500*/  STL [R1+0x1ec], R15 ;  /* 0x0001ec0f01007387 */ /* 0x000fe20000100800 */
[----:B------:R-:W-:Y:S02]  /*5510*/  IMAD.MOV R10, RZ, RZ, -R14 ;  /* 0x000000ffff0a7224 */ /* 0x000fe400078e0a0e */
[----:B------:R-:W-:Y:S01]  /*5520*/  IMAD.MOV R8, RZ, RZ, -R8 ;  /* 0x000000ffff087224 */ /* 0x000fe200078e0a08 */
[----:B------:R0:W-:Y:S01]  /*5530*/  STL [R1+0x1d4], R11 ;  /* 0x0001d40b01007387 */ /* 0x0001e20000100800 */
[----:B------:R-:W-:Y:S02]  /*5540*/  IMAD R3, R12, R10, R3 ;  /* 0x0000000a0c037224 */ /* 0x000fe400078e0203 */
[----:B------:R-:W-:Y:S01]  /*5550*/  IMAD.MOV.U32 R14, RZ, RZ, R9 ;  /* 0x000000ffff0e7224 */ /* 0x000fe200078e0009 */
[----:B------:R-:W-:Y:S01]  /*5560*/  IADD3 R9, R22, 0x4c, RZ ;  /* 0x0000004c16097810 */ /* 0x000fe20007ffe0ff */
[----:B------:R-:W-:-:S03]  /*5570*/  IMAD.HI.U32 R13, R24, R7, RZ ;  /* 0x00000007180d7227 */ /* 0x000fc600078e00ff */
[----:B------:R-:W-:Y:S01]  /*5580*/  IABS R27, R9 ;  /* 0x00000009001b7213 */ /* 0x000fe20000000000 */
[----:B------:R-:W-:Y:S01]  /*5590*/  IMAD R4, R12, R8, R4 ;  /* 0x000000080c047224 */ /* 0x000fe200078e0204 */
[----:B0-----:R-:W-:Y:S01]  /*55a0*/  IADD3 R11, R22, 0x4a, RZ ;  /* 0x0000004a160b7810 */ /* 0x001fe20007ffe0ff */
[----:B------:R-:W-:Y:S01]  /*55b0*/  @!P2 IMAD.MOV R14, RZ, RZ, -R14 ;  /* 0x000000ffff0ea224 */ /* 0x000fe200078e0a0e */
[----:B------:R-:W-:Y:S01]  /*55c0*/  ISETP.GT.U32.AND P2, PT, R12, R3, PT ;  /* 0x000000030c00720c */ /* 0x000fe20003f44070 */
[----:B------:R-:W-:Y:S02]  /*55d0*/  IMAD.MOV R13, RZ, RZ, -R13 ;  /* 0x000000ffff0d7224 */ /* 0x000fe400078e0a0d */
[--C-:B------:R-:W-:Y:S01]  /*55e0*/  @!P6 IMAD.IADD R6, R6, 0x1, -R12.reuse ;  /* 0x000000010606e824 */ /* 0x100fe200078e0a0c */
[C---:B------:R-:W-:Y:S01]  /*55f0*/  ISETP.GT.U32.AND P6, PT, R12.reuse, R4, PT ;  /* 0x000000040c00720c */ /* 0x040fe20003fc4070 */
[----:B------:R-:W-:Y:S01]  /*5600*/  IMAD R7, R12, R13, R7 ;  /* 0x0000000d0c077224 */ /* 0x000fe200078e0207 */
[----:B------:R0:W-:Y:S01]  /*5610*/  STL [R1+0x1e0], R14 ;  /* 0x0001e00e01007387 */ /* 0x0001e20000100800 */
[----:B------:R-:W-:Y:S01]  /*5620*/  @!P5 IMAD.IADD R0, R0, 0x1, -R12 ;  /* 0x000000010000d824 */ /* 0x000fe200078e0a0c */
[----:B------:R-:W-:Y:S01]  /*5630*/  ISETP.GE.AND P5, PT, R5, RZ, PT ;  /* 0x000000ff0500720c */ /* 0x000fe20003fa6270 */
[----:B------:R-:W-:Y:S01]  /*5640*/  @!P4 IMAD.MOV R6, RZ, RZ, -R6 ;  /* 0x000000ffff06c224 */ /* 0x000fe200078e0a06 */
[----:B------:R-:W-:Y:S01]  /*5650*/  ISETP.GT.U32.AND P0, PT, R12, R7, PT ;  /* 0x000000070c00720c */ /* 0x000fe20003f04070 */
[----:B------:R-:W-:Y:S01]  /*5660*/  IMAD.MOV.U32 R8, RZ, RZ, R0 ;  /* 0x000000ffff087224 */ /* 0x000fe200078e0000 */
[----:B------:R-:W-:Y:S01]  /*5670*/  IADD3 R5, R22, 0x48, RZ ;  /* 0x0000004816057810 */ /* 0x000fe20007ffe0ff */
[----:B------:R-:W-:-:S02]  /*5680*/  @!P2 IMAD.IADD R3, R3, 0x1, -R12 ;  /* 0x000000010303a824 */ /* 0x000fc400078e0a0c */
[----:B------:R-:W-:Y:S01]  /*5690*/  @!P1 IMAD.MOV R8, RZ, RZ, -R8 ;  /* 0x000000ffff089224 */ /* 0x000fe200078e0a08 */
[----:B0-----:R-:W-:Y:S01]  /*56a0*/  IABS R14, R11 ;  /* 0x0000000b000e7213 */ /* 0x001fe20000000000 */
[--C-:B------:R-:W-:Y:S01]  /*56b0*/  @!P6 IMAD.IADD R4, R4, 0x1, -R12.reuse ;  /* 0x000000010404e824 */ /* 0x100fe200078e0a0c */
[----:B------:R-:W-:Y:S02]  /*56c0*/  ISETP.GT.U32.AND P6, PT, R12, R3, PT ;  /* 0x000000030c00720c */ /* 0x000fe40003fc4070 */
[----:B------:R0:W-:Y:S01]  /*56d0*/  STL [R1+0x1e8], R8 ;  /* 0x0001e80801007387 */ /* 0x0001e20000100800 */
[----:B------:R-:W-:Y:S01]  /*56e0*/  IMAD.HI.U32 R0, R24, R14, RZ ;  /* 0x0000000e18007227 */ /* 0x000fe200078e00ff */
[----:B------:R-:W-:Y:S02]  /*56f0*/  ISETP.GT.U32.AND P1, PT, R12, R4, PT ;  /* 0x000000040c00720c */ /* 0x000fe40003f24070 */
[----:B------:R1:W-:Y:S01]  /*5700*/  STL [R1+0x1cc], R6 ;  /* 0x0001cc0601007387 */ /* 0x0003e20000100800 */
[----:B------:R-:W-:Y:S01]  /*5710*/  @!P0 IMAD.IADD R7, R7, 0x1, -R12 ;  /* 0x0000000107078824 */ /* 0x000fe200078e0a0c */
[----:B------:R-:W-:Y:S01]  /*5720*/  ISETP.GE.AND P0, PT, R2, RZ, PT ;  /* 0x000000ff0200720c */ /* 0x000fe20003f06270 */
[----:B------:R-:W-:Y:S01]  /*5730*/  IMAD.MOV R0, RZ, RZ, -R0 ;  /* 0x000000ffff007224 */ /* 0x000fe200078e0a00 */
[----:B------:R-:W-:Y:S01]  /*5740*/  IABS R16, R5 ;  /* 0x0000000500107213 */ /* 0x000fe20000000000 */
[----:B------:R-:W-:Y:S01]  /*5750*/  IMAD.HI.U32 R2, R24, R27, RZ ;  /* 0x0000001b18027227 */ /* 0x000fe200078e00ff */
[----:B------:R-:W-:-:S02]  /*5760*/  ISETP.GT.U32.AND P2, PT, R12, R7, PT ;  /* 0x000000070c00720c */ /* 0x000fc40003f44070 */
[----:B0-----:R-:W-:Y:S01]  /*5770*/  IADD3 R8, R22, 0x46, RZ ;  /* 0x0000004616087810 */ /* 0x001fe20007ffe0ff */
[C---:B------:R-:W-:Y:S02]  /*5780*/  IMAD R14, R12.reuse, R0, R14 ;  /* 0x000000000c0e7224 */ /* 0x040fe400078e020e */
[----:B------:R-:W-:Y:S01]  /*5790*/  @!P6 IMAD.IADD R3, R3, 0x1, -R12 ;  /* 0x000000010303e824 */ /* 0x000fe200078e0a0c */
[----:B------:R-:W-:Y:S01]  /*57a0*/  IABS R0, R8 ;  /* 0x0000000800007213 */ /* 0x000fe20000000000 */
[----:B------:R-:W-:Y:S01]  /*57b0*/  IMAD.MOV R2, RZ, RZ, -R2 ;  /* 0x000000ffff027224 */ /* 0x000fe200078e0a02 */
[C---:B------:R-:W-:Y:S01]  /*57c0*/  ISETP.GT.U32.AND P6, PT, R12.reuse, R14, PT ;  /* 0x0000000e0c00720c */ /* 0x040fe20003fc4070 */
[----:B------:R-:W-:Y:S01]  /*57d0*/  @!P5 IMAD.MOV R3, RZ, RZ, -R3 ;  /* 0x000000ffff03d224 */ /* 0x000fe200078e0a03 */
[----:B------:R-:W-:Y:S01]  /*57e0*/  ISETP.GE.AND P5, PT, R5, RZ, PT ;  /* 0x000000ff0500720c */ /* 0x000fe20003fa6270 */
[----:B------:R-:W-:Y:S01]  /*57f0*/  IMAD R27, R12, R2, R27 ;  /* 0x000000020c1b7224 */ /* 0x000fe200078e021b */
[----:B------:R-:W-:Y:S01]  /*5800*/  IADD3 R2, R22, 0x44, RZ ;  /* 0x0000004416027810 */ /* 0x000fe20007ffe0ff */
[----:B------:R-:W-:-:S02]  /*5810*/  @!P2 IMAD.IADD R7, R7, 0x1, -R12 ;  /* 0x000000010707a824 */ /* 0x000fc400078e0a0c */
[----:B------:R-:W-:Y:S01]  /*5820*/  IMAD.HI.U32 R10, R24, R0, RZ ;  /* 0x00000000180a7227 */ /* 0x000fe200078e00ff */
[----:B------:R-:W-:-:S03]  /*5830*/  ISETP.GT.U32.AND P2, PT, R12, R27, PT ;  /* 0x0000001b0c00720c */ /* 0x000fc60003f44070 */
[----:B-1----:R-:W-:Y:S02]  /*5840*/  IMAD.MOV.U32 R6, RZ, RZ, R7 ;  /* 0x000000ffff067224 */ /* 0x002fe400078e0007 */
[----:B------:R-:W-:Y:S02]  /*5850*/  @!P6 IMAD.IADD R14, R14, 0x1, -R12 ;  /* 0x000000010e0ee824 */ /* 0x000fe400078e0a0c */
[----:B------:R-:W-:Y:S02]  /*5860*/  @!P3 IMAD.MOV R6, RZ, RZ, -R6 ;  /* 0x000000ffff06b224 */ /* 0x000fe400078e0a06 */
[----:B------:R-:W-:Y:S01]  /*5870*/  IMAD.MOV R10, RZ, RZ, -R10 ;  /* 0x000000ffff0a7224 */ /* 0x000fe200078e0a0a */
[----:B------:R-:W-:Y:S01]  /*5880*/  ISETP.GT.U32.AND P6, PT, R12, R14, PT ;  /* 0x0000000e0c00720c */ /* 0x000fe20003fc4070 */
[----:B------:R-:W-:Y:S01]  /*5890*/  IMAD.HI.U32 R13, R24, R16, RZ ;  /* 0x00000010180d7227 */ /* 0x000fe200078e00ff */
[----:B------:R-:W-:Y:S03]  /*58a0*/  STL [R1+0x1c4], R6 ;  /* 0x0001c40601007387 */ /* 0x000fe60000100800 */
[--C-:B------:R-:W-:Y:S01]  /*58b0*/  @!P2 IMAD.IADD R27, R27, 0x1, -R12.reuse ;  /* 0x000000011b1ba824 */ /* 0x100fe200078e0a0c */
[----:B------:R0:W-:Y:S01]  /*58c0*/  STL [R1+0x1bc], R3 ;  /* 0x0001bc0301007387 */ /* 0x0001e20000100800 */
[----:B------:R-:W-:Y:S01]  /*58d0*/  @!P1 IMAD.IADD R4, R4, 0x1, -R12 ;  /* 0x0000000104049824 */ /* 0x000fe200078e0a0c */
[----:B------:R-:W-:Y:S01]  /*58e0*/  ISETP.GE.AND P1, PT, R9, RZ, PT ;  /* 0x000000ff0900720c */ /* 0x000fe20003f26270 */
[----:B------:R-:W-:Y:S01]  /*58f0*/  IMAD.MOV R13, RZ, RZ, -R13 ;  /* 0x000000ffff0d7224 */ /* 0x000fe200078e0a0d */
[----:B------:R-:W-:Y:S01]  /*5900*/  ISETP.GT.U32.AND P4, PT, R12, R27, PT ;  /* 0x0000001b0c00720c */ /* 0x000fe20003f84070 */
[----:B------:R-:W-:Y:S01]  /*5910*/  @!P0 IMAD.MOV R4, RZ, RZ, -R4 ;  /* 0x000000ffff048224 */ /* 0x000fe200078e0a04 */
[----:B------:R-:W-:Y:S01]  /*5920*/  IABS R9, R2 ;  /* 0x0000000200097213 */ /* 0x000fe20000000000 */
[----:B------:R-:W-:Y:S01]  /*5930*/  @!P6 IMAD.IADD R14, R14, 0x1, -R12 ;  /* 0x000000010e0ee824 */ /* 0x000fe200078e0a0c */
[----:B------:R-:W-:Y:S01]  /*5940*/  ISETP.GE.AND P2, PT, R11, RZ, PT ;  /* 0x000000ff0b00720c */ /* 0x000fe20003f46270 */
[C---:B------:R-:W-:Y:S01]  /*5950*/  IMAD R16, R12.reuse, R13, R16 ;  /* 0x0000000d0c107224 */ /* 0x040fe200078e0210 */
[----:B------:R1:W-:Y:S01]  /*5960*/  STL [R1+0x1ac], R4 ;  /* 0x0001ac0401007387 */ /* 0x0003e20000100800 */
[----:B0-----:R-:W-:Y:S01]  /*5970*/  IMAD R3, R12, R10, R0 ;  /* 0x0000000a0c037224 */ /* 0x001fe200078e0200 */
[----:B------:R-:W-:Y:S01]  /*5980*/  ISETP.GE.AND P0, PT, R8, RZ, PT ;  /* 0x000000ff0800720c */ /* 0x000fe20003f06270 */
[----:B------:R-:W-:Y:S01]  /*5990*/  IMAD.HI.U32 R5, R24, R9, RZ ;  /* 0x0000000918057227 */ /* 0x000fe200078e00ff */
[----:B------:R-:W-:-:S02]  /*59a0*/  ISETP.GT.U32.AND P3, PT, R12, R16, PT ;  /* 0x000000100c00720c */ /* 0x000fc40003f64070 */
[----:B------:R-:W-:Y:S01]  /*59b0*/  ISETP.GT.U32.AND P6, PT, R12, R3, PT ;  /* 0x000000030c00720c */ /* 0x000fe20003fc4070 */
[----:B------:R-:W-:Y:S01]  /*59c0*/  @!P4 IMAD.IADD R27, R27, 0x1, -R12 ;  /* 0x000000011b1bc824 */ /* 0x000fe200078e0a0c */
[----:B------:R-:W-:Y:S01]  /*59d0*/  ISETP.GE.AND P4, PT, R2, RZ, PT ;  /* 0x000000ff0200720c */ /* 0x000fe20003f86270 */
[----:B------:R-:W-:Y:S01]  /*59e0*/  IMAD.MOV R5, RZ, RZ, -R5 ;  /* 0x000000ffff057224 */ /* 0x000fe200078e0a05 */
[C---:B-1----:R-:W-:Y:S01]  /*59f0*/  IADD3 R4, R22.reuse, 0x42, RZ ;  /* 0x0000004216047810 */ /* 0x042fe20007ffe0ff */
[----:B------:R-:W-:Y:S01]  /*5a00*/  @!P2 IMAD.MOV R14, RZ, RZ, -R14 ;  /* 0x000000ffff0ea224 */ /* 0x000fe200078e0a0e */
[----:B------:R-:W-:Y:S01]  /*5a10*/  IADD3 R8, R22, 0x3e, RZ ;  /* 0x0000003e16087810 */ /* 0x000fe20007ffe0ff */
[----:B------:R-:W-:Y:S01]  /*5a20*/  IMAD R0, R12, R5, R9 ;  /* 0x000000050c007224 */ /* 0x000fe200078e0209 */
[----:B------:R-:W-:Y:S01]  /*5a30*/  IABS R2, R4 ;  /* 0x0000000400027213 */ /* 0x000fe20000000000 */
[----:B------:R-:W-:Y:S01]  /*5a40*/  @!P1 IMAD.MOV R27, RZ, RZ, -R27 ;  /* 0x000000ffff1b9224 */ /* 0x000fe200078e0a1b */
[----:B------:R-:W-:Y:S01]  /*5a50*/  ISETP.GE.AND P1, PT, R4, RZ, PT ;  /* 0x000000ff0400720c */ /* 0x000fe20003f26270 */
[--C-:B------:R-:W-:Y:S01]  /*5a60*/  @!P3 IMAD.IADD R16, R16, 0x1, -R12.reuse ;  /* 0x000000011010b824 */ /* 0x100fe200078e0a0c */
[C---:B------:R-:W-:Y:S01]  /*5a70*/  ISETP.GT.U32.AND P2, PT, R12.reuse, R0, PT ;  /* 0x000000000c00720c */ /* 0x040fe20003f44070 */
[----:B------:R-:W-:Y:S01]  /*5a80*/  @!P6 IMAD.IADD R3, R3, 0x1, -R12 ;  /* 0x000000010303e824 */ /* 0x000fe200078e0a0c */
[----:B------:R-:W-:Y:S01]  /*5a90*/  IABS R4, R8 ;  /* 0x0000000800047213 */ /* 0x000fe20000000000 */
[----:B------:R-:W-:Y:S01]  /*5aa0*/  IMAD.MOV.U32 R9, RZ, RZ, R2 ;  /* 0x000000ffff097224 */ /* 0x000fe200078e0002 */
[C---:B------:R-:W-:Y:S01]  /*5ab0*/  ISETP.GT.U32.AND P3, PT, R12.reuse, R16, PT ;  /* 0x000000100c00720c */ /* 0x040fe20003f64070 */
[----:B------:R0:W-:Y:S01]  /*5ac0*/  STL [R1+0x10a8], R27 ;  /* 0x0010a81b01007387 */ /* 0x0001e20000100800 */
[----:B------:R-:W-:Y:S01]  /*5ad0*/  ISETP.GT.U32.AND P6, PT, R12, R3, PT ;  /* 0x000000030c00720c */ /* 0x000fe20003fc4070 */
[----:B------:R-:W-:Y:S01]  /*5ae0*/  IMAD.HI.U32 R5, R24, R9, RZ ;  /* 0x0000000918057227 */ /* 0x000fe200078e00ff */
[----:B------:R-:W-:Y:S01]  /*5af0*/  IADD3 R2, R22, 0x40, RZ ;  /* 0x0000004016027810 */ /* 0x000fe20007ffe0ff */
[----:B------:R-:W-:Y:S02]  /*5b00*/  STL [R1+0x10ac], R14 ;  /* 0x0010ac0e01007387 */ /* 0x000fe40000100800 */
[----:B------:R-:W-:Y:S01]  /*5b10*/  IMAD.MOV R5, RZ, RZ, -R5 ;  /* 0x000000ffff057224 */ /* 0x000fe200078e0a05 */
[----:B------:R-:W-:Y:S01]  /*5b20*/  IABS R6, R2 ;  /* 0x0000000200067213 */ /* 0x000fe20000000000 */
[----:B------:R-:W-:-:S02]  /*5b30*/  @!P2 IMAD.IADD R0, R0, 0x1, -R12 ;  /* 0x000000010000a824 */ /* 0x000fc400078e0a0c */
[----:B------:R-:W-:Y:S01]  /*5b40*/  IMAD R9, R12, R5, R9 ;  /* 0x000000050c097224 */ /* 0x000fe200078e0209 */
[----:B0-----:R-:W-:Y:S01]  /*5b50*/  IADD3 R27, R22, 0xe, RZ ;  /* 0x0000000e161b7810 */ /* 0x001fe20007ffe0ff */
[--C-:B------:R-:W-:Y:S01]  /*5b60*/  @!P3 IMAD.IADD R16, R16, 0x1, -R12.reuse ;  /* 0x000000011010b824 */ /* 0x100fe200078e0a0c */
[----:B------:R-:W-:Y:S01]  /*5b70*/  ISETP.GE.AND P3, PT, R2, RZ, PT ;  /* 0x000000ff0200720c */ /* 0x000fe20003f66270 */
[----:B------:R-:W-:Y:S01]  /*5b80*/  @!P6 IMAD.IADD R3, R3, 0x1, -R12 ;  /* 0x000000010303e824 */ /* 0x000fe200078e0a0c */
[----:B------:R-:W-:Y:S01]  /*5b90*/  ISETP.GT.U32.AND P6, PT, R12, R9, PT ;  /* 0x000000090c00720c */ /* 0x000fe20003fc4070 */
[----:B------:R-:W-:Y:S01]  /*5ba0*/  IMAD.HI.U32 R7, R24, R6, RZ ;  /* 0x0000000618077227 */ /* 0x000fe200078e00ff */
[----:B------:R-:W-:Y:S02]  /*5bb0*/  IADD3 R2, R22, 0x3c, RZ ;  /* 0x0000003c16027810 */ /* 0x000fe40007ffe0ff */
[C---:B------:R-:W-:Y:S01]  /*5bc0*/  ISETP.GT.U32.AND P2, PT, R12.reuse, R0, PT ;  /* 0x000000000c00720c */ /* 0x040fe20003f44070 */
[----:B------:R-:W-:Y:S01]  /*5bd0*/  IMAD.MOV R7, RZ, RZ, -R7 ;  /* 0x000000ffff077224 */ /* 0x000fe200078e0a07 */
[----:B------:R-:W-:Y:S01]  /*5be0*/  IABS R5, R2 ;  /* 0x0000000200057213 */ /* 0x000fe20000000000 */
[----:B------:R-:W-:Y:S01]  /*5bf0*/  IMAD.MOV.U32 R11, RZ, RZ, R3 ;  /* 0x000000ffff0b7224 */ /* 0x000fe200078e0003 */
[----:B------:R-:W-:Y:S01]  /*5c00*/  IABS R15, R27 ;  /* 0x0000001b000f7213 */ /* 0x000fe20000000000 */
[----:B------:R-:W-:Y:S01]  /*5c10*/  IMAD R6, R12, R7, R6 ;  /* 0x000000070c067224 */ /* 0x000fe200078e0206 */
[----:B------:R-:W-:Y:S01]  /*5c20*/  IADD3 R7, R22, 0x38, RZ ;  /* 0x0000003816077810 */ /* 0x000fe20007ffe0ff */
[----:B------:R-:W-:-:S02]  /*5c30*/  IMAD.MOV.U32 R3, RZ, RZ, R5 ;  /* 0x000000ffff037224 */ /* 0x000fc400078e0005 */
[----:B------:R-:W-:Y:S02]  /*5c40*/  @!P6 IMAD.IADD R9, R9, 0x1, -R12 ;  /* 0x000000010909e824 */ /* 0x000fe400078e0a0c */
[----:B------:R-:W-:Y:S01]  /*5c50*/  @!P0 IMAD.MOV R11, RZ, RZ, -R11 ;  /* 0x000000ffff0b8224 */ /* 0x000fe200078e0a0b */
[----:B------:R-:W-:Y:S01]  /*5c60*/  ISETP.GE.AND P0, PT, R2, RZ, PT ;  /* 0x000000ff0200720c */ /* 0x000fe20003f06270 */
[----:B------:R-:W-:Y:S01]  /*5c70*/  IMAD.HI.U32 R10, R24, R4, RZ ;  /* 0x00000004180a7227 */ /* 0x000fe200078e00ff */
[----:B------:R-:W-:-:S03]  /*5c80*/  ISETP.GT.U32.AND P6, PT, R12, R9, PT ;  /* 0x000000090c00720c */ /* 0x000fc60003fc4070 */
[----:B------:R-:W-:-:S04]  /*5c90*/  IMAD.HI.U32 R2, R24, R3, RZ ;  /* 0x0000000318027227 */ /* 0x000fc800078e00ff */
[----:B------:R-:W-:Y:S01]  /*5ca0*/  @!P2 IMAD.IADD R0, R0, 0x1, -R12 ;  /* 0x000000010000a824 */ /* 0x000fe200078e0a0c */
[C---:B------:R-:W-:Y:S01]  /*5cb0*/  ISETP.GT.U32.AND P2, PT, R12.reuse, R6, PT ;  /* 0x000000060c00720c */ /* 0x040fe20003f44070 */
[----:B------:R-:W-:Y:S02]  /*5cc0*/  IMAD.MOV R10, RZ, RZ, -R10 ;  /* 0x000000ffff0a7224 */ /* 0x000fe400078e0a0a */
[----:B------:R-:W-:Y:S02]  /*5cd0*/  IMAD.MOV R2, RZ, RZ, -R2 ;  /* 0x000000ffff027224 */ /* 0x000fe400078e0a02 */
[C---:B------:R-:W-:Y:S02]  /*5ce0*/  IMAD R4, R12.reuse, R10, R4 ;  /* 0x0000000a0c047224 */ /* 0x040fe400078e0204 */
[----:B------:R-:W-:Y:S01]  /*5cf0*/  IMAD.MOV.U32 R5, RZ, RZ, R0 ;  /* 0x000000ffff057224 */ /* 0x000fe200078e0000 */
[----:B------:R-:W-:Y:S01]  /*5d00*/  IABS R0, R7 ;  /* 0x0000000700007213 */ /* 0x000fe20000000000 */
[----:B------:R-:W-:Y:S01]  /*5d10*/  IMAD R3, R12, R2, R3 ;  /* 0x000000020c037224 */ /* 0x000fe200078e0203 */
[----:B------:R-:W-:Y:S01]  /*5d20*/  IADD3 R2, R22, 0x36, RZ ;  /* 0x0000003616027810 */ /* 0x000fe20007ffe0ff */
[----:B------:R-:W-:Y:S01]  /*5d30*/  @!P4 IMAD.MOV R5, RZ, RZ, -R5 ;  /* 0x000000ffff05c224 */ /* 0x000fe200078e0a05 */
[C---:B------:R-:W-:Y:S01]  /*5d40*/  ISETP.GT.U32.AND P4, PT, R12.reuse, R4, PT ;  /* 0x000000040c00720c */ /* 0x040fe20003f84070 */
[--C-:B------:R-:W-:Y:S01]  /*5d50*/  @!P6 IMAD.IADD R9, R9, 0x1, -R12.reuse ;  /* 0x000000010909e824 */ /* 0x100fe200078e0a0c */
[----:B------:R-:W-:Y:S01]  /*5d60*/  ISETP.GT.U32.AND P6, PT, R12, R3, PT ;  /* 0x000000030c00720c */ /* 0x000fe20003fc4070 */
[----:B------:R-:W-:-:S02]  /*5d70*/  @!P2 IMAD.IADD R6, R6, 0x1, -R12 ;  /* 0x000000010606a824 */ /* 0x000fc400078e0a0c */
[----:B------:R-:W-:Y:S01]  /*5d80*/  @!P5 IMAD.MOV R16, RZ, RZ, -R16 ;  /* 0x000000ffff10d224 */ /* 0x000fe200078e0a10 */
[----:B------:R-:W-:Y:S01]  /*5d90*/  ISETP.GE.AND P5, PT, R8, RZ, PT ;  /* 0x000000ff0800720c */ /* 0x000fe20003fa6270 */
[----:B------:R-:W-:Y:S01]  /*5da0*/  IMAD.MOV.U32 R13, RZ, RZ, R9 ;  /* 0x000000ffff0d7224 */ /* 0x000fe200078e0009 */
[----:B------:R-:W-:Y:S01]  /*5db0*/  ISETP.GT.U32.AND P2, PT, R12, R6, PT ;  /* 0x000000060c00720c */ /* 0x000fe20003f44070 */
[----:B------:R-:W-:Y:S01]  /*5dc0*/  IMAD.HI.U32 R9, R24, R0, RZ ;  /* 0x0000000018097227 */ /* 0x000fe200078e00ff */
[----:B------:R-:W-:Y:S01]  /*5dd0*/  STL [R1+0x10b0], R16 ;  /* 0x0010b01001007387 */ /* 0x000fe20000100800 */
[----:B------:R-:W-:Y:S02]  /*5de0*/  IABS R8, R2 ;  /* 0x0000000200087213 */ /* 0x000fe40000000000 */
[--C-:B------:R-:W-:Y:S01]  /*5df0*/  @!P4 IMAD.IADD R4, R4, 0x1, -R12.reuse ;  /* 0x000000010404c824 */ /* 0x100fe200078e0a0c */
[----:B------:R0:W-:Y:S01]  /*5e00*/  STL [R1+0x160], R11 ;  /* 0x0001600b01007387 */ /* 0x0001e20000100800 */
[----:B------:R-:W-:-:S02]  /*5e10*/  @!P6 IMAD.IADD R3, R3, 0x1, -R12 ;  /* 0x000000010303e824 */ /* 0x000fc400078e0a0c */
[----:B------:R-:W-:Y:S01]  /*5e20*/  @!P1 IMAD.MOV R13, RZ, RZ, -R13 ;  /* 0x000000ffff0d9224 */ /* 0x000fe200078e0a0d */
[----:B------:R1:W-:Y:S01]  /*5e30*/  STL [R1+0x178], R5 ;  /* 0x0001780501007387 */ /* 0x0003e20000100800 */
[C---:B------:R-:W-:Y:S01]  /*5e40*/  ISETP.GT.U32.AND P4, PT, R12.reuse, R4, PT ;  /* 0x000000040c00720c */ /* 0x040fe20003f84070 */
[----:B------:R-:W-:Y:S01]  /*5e50*/  IMAD.MOV R9, RZ, RZ, -R9 ;  /* 0x000000ffff097224 */ /* 0x000fe200078e0a09 */
[----:B------:R-:W-:Y:S01]  /*5e60*/  ISETP.GT.U32.AND P6, PT, R12, R3, PT ;  /* 0x000000030c00720c */ /* 0x000fe20003fc4070 */
[----:B------:R-:W-:Y:S01]  /*5e70*/  @!P2 IMAD.IADD R6, R6, 0x1, -R12 ;  /* 0x000000010606a824 */ /* 0x000fe200078e0a0c */
[----:B------:R-:W-:Y:S01]  /*5e80*/  ISETP.GE.AND P2, PT, R7, RZ, PT ;  /* 0x000000ff0700720c */ /* 0x000fe20003f46270 */
[----:B------:R-:W-:Y:S01]  /*5e90*/  IMAD R0, R12, R9, R0 ;  /* 0x000000090c007224 */ /* 0x000fe200078e0200 */
[C---:B0-----:R-:W-:Y:S01]  /*5ea0*/  IADD3 R11, R22.reuse, 0x3a, RZ ;  /* 0x0000003a160b7810 */ /* 0x041fe20007ffe0ff */
[----:B------:R-:W-:Y:S01]  /*5eb0*/  IMAD.MOV.U32 R14, RZ, RZ, R6 ;  /* 0x000000ffff0e7224 */ /* 0x000fe200078e0006 */
[----:B------:R0:W-:Y:S01]  /*5ec0*/  STL [R1+0x168], R13 ;  /* 0x0001680d01007387 */ /* 0x0001e20000100800 */
[----:B------:R-:W-:-:S02]  /*5ed0*/  IADD3 R16, R22, 0xc, RZ ;  /* 0x0000000c16107810 */ /* 0x000fc40007ffe0ff */
[----:B-1----:R-:W-:Y:S01]  /*5ee0*/  IABS R5, R11 ;  /* 0x0000000b00057213 */ /* 0x002fe20000000000 */
[----:B------:R-:W-:Y:S01]  /*5ef0*/  @!P3 IMAD.MOV R14, RZ, RZ, -R14 ;  /* 0x000000ffff0eb224 */ /* 0x000fe200078e0a0e */
[----:B------:R-:W-:Y:S01]  /*5f00*/  ISETP.GE.AND P1, PT, R11, RZ, PT ;  /* 0x000000ff0b00720c */ /* 0x000fe20003f26270 */
[----:B------:R-:W-:Y:S01]  /*5f10*/  IMAD.HI.U32 R11, R24, R8, RZ ;  /* 0x00000008180b7227 */ /* 0x000fe200078e00ff */
[----:B------:R-:W-:Y:S02]  /*5f20*/  ISETP.GT.U32.AND P3, PT, R12, R0, PT ;  /* 0x000000000c00720c */ /* 0x000fe40003f64070 */
[----:B------:R-:W-:Y:S01]  /*5f30*/  STL [R1+0x118], R14 ;  /* 0x0001180e01007387 */ /* 0x000fe20000100800 */
[----:B------:R-:W-:-:S04]  /*5f40*/  IMAD.HI.U32 R10, R24, R5, RZ ;  /* 0x00000005180a7227 */ /* 0x000fc800078e00ff */
[----:B------:R-:W-:Y:S02]  /*5f50*/  IMAD.MOV R10, RZ, RZ, -R10 ;  /* 0x000000ffff0a7224 */ /* 0x000fe400078e0a0a */
[----:B------:R-:W-:Y:S02]  /*5f60*/  IMAD.MOV R7, RZ, RZ, -R11 ;  /* 0x000000ffff077224 */ /* 0x000fe400078e0a0b */
[C---:B------:R-:W-:Y:S02]  /*5f70*/  IMAD R5, R12.reuse, R10, R5 ;  /* 0x0000000a0c057224 */ /* 0x040fe400078e0205 */
[----:B------:R-:W-:Y:S01]  /*5f80*/  IMAD R8, R12, R7, R8 ;  /* 0x000000070c087224 */ /* 0x000fe200078e0208 */
[----:B------:R-:W-:Y:S01]  /*5f90*/  IADD3 R7, R22, 0x32, RZ ;  /* 0x0000003216077810 */ /* 0x000fe20007ffe0ff */
[--C-:B------:R-:W-:Y:S01]  /*5fa0*/  @!P4 IMAD.IADD R4, R4, 0x1, -R12.reuse ;  /* 0x000000010404c824 */ /* 0x100fe200078e0a0c */
[C---:B------:R-:W-:Y:S01]  /*5fb0*/  ISETP.GT.U32.AND P4, PT, R12.reuse, R5, PT ;  /* 0x000000050c00720c */ /* 0x040fe20003f84070 */
[----:B------:R-:W-:Y:S01]  /*5fc0*/  @!P6 IMAD.IADD R3, R3, 0x1, -R12 ;  /* 0x000000010303e824 */ /* 0x000fe200078e0a0c */
[----:B------:R-:W-:Y:S01]  /*5fd0*/  ISETP.GT.U32.AND P6, PT, R12, R8, PT ;  /* 0x000000080c00720c */ /* 0x000fe20003fc4070 */
[----:B0-----:R-:W-:Y:S01]  /*5fe0*/  IMAD.MOV.U32 R13, RZ, RZ, R4 ;  /* 0x000000ffff0d7224 */ /* 0x001fe200078e0004 */
[----:B------:R-:W-:Y:S01]  /*5ff0*/  IADD3 R4, R22, 0x34, RZ ;  /* 0x0000003416047810 */ /* 0x000fe20007ffe0ff */
[----:B------:R-:W-:Y:S01]  /*6000*/  @!P3 IMAD.IADD R0, R0, 0x1, -R12 ;  /* 0x000000010000b824 */ /* 0x000fe200078e0a0c */
[----:B------:R-:W-:Y:S01]  /*6010*/  IABS R11, R7 ;  /* 0x00000007000b7213 */ /* 0x000fe20000000000 */
[----:B------:R-:W-:Y:S01]  /*6020*/  @!P5 IMAD.MOV R13, RZ, RZ, -R13 ;  /* 0x000000ffff0dd224 */ /* 0x000fe200078e0a0d */
[----:B------:R-:W-:Y:S01]  /*6030*/  ISETP.GE.AND P5, PT, R2, RZ, PT ;  /* 0x000000ff0200720c */ /* 0x000fe20003fa6270 */
[----:B------:R-:W-:-:S02]  /*6040*/  IMAD.MOV.U32 R6, RZ, RZ, R3 ;  /* 0x000000ffff067224 */ /* 0x000fc400078e0003 */
[----:B------:R-:W-:Y:S01]  /*6050*/  IMAD.HI.U32 R3, R24, R11, RZ ;  /* 0x0000000b18037227 */ /* 0x000fe200078e00ff */
[----:B------:R0:W-:Y:S03]  /*6060*/  STL [R1+0x134], R13 ;  /* 0x0001340d01007387 */ /* 0x0001e60000100800 */
[--C-:B------:R-:W-:Y:S01]  /*6070*/  @!P4 IMAD.IADD R5, R5, 0x1, -R12.reuse ;  /* 0x000000010505c824 */ /* 0x100fe200078e0a0c */
[----:B------:R-:W-:Y:S01]  /*6080*/  ISETP.GE.AND P4, PT, R4, RZ, PT ;  /* 0x000000ff0400720c */ /* 0x000fe20003f86270 */
[----:B------:R-:W-:Y:S01]  /*6090*/  @!P6 IMAD.IADD R8, R8, 0x1, -R12 ;  /* 0x000000010808e824 */ /* 0x000fe200078e0a0c */
[C---:B------:R-:W-:Y:S01]  /*60a0*/  ISETP.GT.U32.AND P6, PT, R12.reuse, R0, PT ;  /* 0x000000000c00720c */ /* 0x040fe20003fc4070 */
[----:B------:R-:W-:Y:S01]  /*60b0*/  IMAD.MOV R3, RZ, RZ, -R3 ;  /* 0x000000ffff037224 */ /* 0x000fe200078e0a03 */
[C---:B------:R-:W-:Y:S01]  /*60c0*/  ISETP.GT.U32.AND P3, PT, R12.reuse, R5, PT ;  /* 0x000000050c00720c */ /* 0x040fe20003f64070 */
[----:B------:R-:W-:Y:S01]  /*60d0*/  @!P0 IMAD.MOV R6, RZ, RZ, -R6 ;  /* 0x000000ffff068224 */ /* 0x000fe200078e0a06 */
[----:B0-----:R-:W-:Y:S01]  /*60e0*/  IABS R13, R4 ;  /* 0x00000004000d7213 */ /* 0x001fe20000000000 */
[C---:B------:R-:W-:Y:S01]  /*60f0*/  IMAD R11, R12.reuse, R3, R11 ;  /* 0x000000030c0b7224 */ /* 0x040fe200078e020b */
[----:B------:R-:W-:-:S02]  /*6100*/  ISETP.GT.U32.AND P0, PT, R12, R8, PT ;  /* 0x000000080c00720c */ /* 0x000fc40003f04070 */
[----:B------:R-:W-:Y:S01]  /*6110*/  IADD3 R4, R22, 0x30, RZ ;  /* 0x0000003016047810 */ /* 0x000fe20007ffe0ff */
[----:B------:R-:W-:Y:S01]  /*6120*/  IMAD.HI.U32 R2, R24, R13, RZ ;  /* 0x0000000d18027227 */ /* 0x000fe200078e00ff */
[----:B------:R0:W-:Y:S01]  /*6130*/  STL [R1+0x13c], R6 ;  /* 0x00013c0601007387 */ /* 0x0001e20000100800 */
[----:B------:R-:W-:Y:S02]  /*6140*/  IADD3 R3, R22, 0x2c, RZ ;  /* 0x0000002c16037810 */ /* 0x000fe40007ffe0ff */
[----:B------:R-:W-:Y:S01]  /*6150*/  IMAD.MOV R2, RZ, RZ, -R2 ;  /* 0x000000ffff027224 */ /* 0x000fe200078e0a02 */
[----:B------:R-:W-:Y:S01]  /*6160*/  IABS R10, R4 ;  /* 0x00000004000a7213 */ /* 0x000fe20000000000 */
[--C-:B------:R-:W-:Y:S01]  /*6170*/  @!P6 IMAD.IADD R0, R0, 0x1, -R12.reuse ;  /* 0x000000010000e824 */ /* 0x100fe200078e0a0c */
[C---:B------:R-:W-:Y:S01]  /*6180*/  ISETP.GT.U32.AND P6, PT, R12.reuse, R11, PT ;  /* 0x0000000b0c00720c */ /* 0x040fe20003fc4070 */
[----:B------:R-:W-:Y:S01]  /*6190*/  IMAD R13, R12, R2, R13 ;  /* 0x000000020c0d7224 */ /* 0x000fe200078e020d */
[----:B------:R-:W-:Y:S01]  /*61a0*/  IADD3 R2, R22, 0x2e, RZ ;  /* 0x0000002e16027810 */ /* 0x000fe20007ffe0ff */
[----:B------:R-:W-:-:S02]  /*61b0*/  @!P3 IMAD.IADD R5, R5, 0x1, -R12 ;  /* 0x000000010505b824 */ /* 0x000fc400078e0a0c */
[----:B0-----:R-:W-:Y:S01]  /*61c0*/  IMAD.HI.U32 R6, R24, R10, RZ ;  /* 0x0000000a18067227 */ /* 0x001fe200078e00ff */
[----:B------:R-:W-:Y:S02]  /*61d0*/  ISETP.GT.U32.AND P3, PT, R12, R13, PT ;  /* 0x0000000d0c00720c */ /* 0x000fe40003f64070 */
[----:B------:R-:W-:Y:S01]  /*61e0*/  IABS R9, R2 ;  /* 0x0000000200097213 */ /* 0x000fe20000000000 */
[----:B------:R-:W-:Y:S01]  /*61f0*/  @!P0 IMAD.IADD R8, R8, 0x1, -R12 ;  /* 0x0000000108088824 */ /* 0x000fe200078e0a0c */
[----:B------:R-:W-:Y:S01]  /*6200*/  ISETP.GE.AND P0, PT, R7, RZ, PT ;  /* 0x000000ff0700720c */ /* 0x000fe20003f06270 */
[----:B------:R-:W-:Y:S01]  /*6210*/  IMAD.MOV R6, RZ, RZ, -R6 ;  /* 0x000000ffff067224 */ /* 0x000fe200078e0a06 */
[----:B------:R-:W-:Y:S01]  /*6220*/  IABS R7, R3 ;  /* 0x0000000300077213 */ /* 0x000fe20000000000 */
[----:B------:R-:W-:Y:S02]  /*6230*/  @!P6 IMAD.IADD R11, R11, 0x1, -R12 ;  /* 0x000000010b0be824 */ /* 0x000fe400078e0a0c */
[----:B------:R-:W-:-:S02]  /*6240*/  IMAD.MOV.U32 R14, RZ, RZ, R5 ;  /* 0x000000ffff0e7224 */ /* 0x000fc400078e0005 */
[----:B------:R-:W-:Y:S01]  /*6250*/  IMAD.MOV.U32 R5, RZ, RZ, R9 ;  /* 0x000000ffff057224 */ /* 0x000fe200078e0009 */
[----:B------:R-:W-:Y:S01]  /*6260*/  ISETP.GT.U32.AND P6, PT, R12, R11, PT ;  /* 0x0000000b0c00720c */ /* 0x000fe20003fc4070 */
[----:B------:R-:W-:Y:S01]  /*6270*/  @!P3 IMAD.IADD R13, R13, 0x1, -R12 ;  /* 0x000000010d0db824 */ /* 0x000fe200078e0a0c */
[----:B------:R-:W-:Y:S01]  /*6280*/  ISETP.GE.AND P3, PT, R4, RZ, PT ;  /* 0x000000ff0400720c */ /* 0x000fe20003f66270 */
[----:B------:R-:W-:Y:S01]  /*6290*/  IMAD R10, R12, R6, R10 ;  /* 0x000000060c0a7224 */ /* 0x000fe200078e020a */
[----:B------:R-:W-:Y:S01]  /*62a0*/  IADD3 R9, R22, 0x2a, RZ ;  /* 0x0000002a16097810 */ /* 0x000fe20007ffe0ff */
[----:B------:R-:W-:Y:S02]  /*62b0*/  IMAD.MOV.U32 R4, RZ, RZ, R7 ;  /* 0x000000ffff047224 */ /* 0x000fe400078e0007 */
[----:B------:R-:W-:-:S04]  /*62c0*/  IMAD.HI.U32 R7, R24, R5, RZ ;  /* 0x0000000518077227 */ /* 0x000fc800078e00ff */
[----:B------:R-:W-:Y:S01]  /*62d0*/  @!P2 IMAD.MOV R0, RZ, RZ, -R0 ;  /* 0x000000ffff00a224 */ /* 0x000fe200078e0a00 */
[C---:B------:R-:W-:Y:S01]  /*62e0*/  ISETP.GT.U32.AND P2, PT, R12.reuse, R10, PT ;  /* 0x0000000a0c00720c */ /* 0x040fe20003f44070 */
[----:B------:R-:W-:Y:S02]  /*62f0*/  IMAD.MOV R7, RZ, RZ, -R7 ;  /* 0x000000ffff077224 */ /* 0x000fe400078e0a07 */
[----:B------:R-:W-:Y:S01]  /*6300*/  @!P1 IMAD.MOV R14, RZ, RZ, -R14 ;  /* 0x000000ffff0e9224 */ /* 0x000fe200078e0a0e */
[C---:B------:R-:W-:Y:S01]  /*6310*/  ISETP.GT.U32.AND P1, PT, R12.reuse, R13, PT ;  /* 0x0000000d0c00720c */ /* 0x040fe20003f24070 */
[----:B------:R-:W-:Y:S02]  /*6320*/  IMAD R5, R12, R7, R5 ;  /* 0x000000070c057224 */ /* 0x000fe400078e0205 */
[----:B------:R-:W-:Y:S01]  /*6330*/  @!P6 IMAD.IADD R11, R11, 0x1, -R12 ;  /* 0x000000010b0be824 */ /* 0x000fe200078e0a0c */
[----:B------:R0:W-:Y:S01]  /*6340*/  STL [R1+0x11c], R14 ;  /* 0x00011c0e01007387 */ /* 0x0001e20000100800 */
[----:B------:R-:W-:Y:S01]  /*6350*/  IMAD.HI.U32 R6, R24, R4, RZ ;  /* 0x0000000418067227 */ /* 0x000fe200078e00ff */
[----:B------:R-:W-:-:S02]  /*6360*/  ISETP.GT.U32.AND P6, PT, R12, R5, PT ;  /* 0x000000050c00720c */ /* 0x000fc40003fc4070 */
[----:B------:R1:W-:Y:S01]  /*6370*/  STL [R1+0x108c], R0 ;  /* 0x00108c0001007387 */ /* 0x0003e20000100800 */
[----:B------:R-:W-:Y:S02]  /*6380*/  @!P2 IMAD.IADD R10, R10, 0x1, -R12 ;  /* 0x000000010a0aa824 */ /* 0x000fe400078e0a0c */
[----:B------:R-:W-:Y:S02]  /*6390*/  IMAD.MOV R6, RZ, RZ, -R6 ;  /* 0x000000ffff067224 */ /* 0x000fe400078e0a06 */
[----:B------:R-:W-:Y:S01]  /*63a0*/  @!P1 IMAD.IADD R13, R13, 0x1, -R12 ;  /* 0x000000010d0d9824 */ /* 0x000fe200078e0a0c */
[C---:B------:R-:W-:Y:S01]  /*63b0*/  ISETP.GT.U32.AND P2, PT, R12.reuse, R10, PT ;  /* 0x0000000a0c00720c */ /* 0x040fe20003f44070 */
[----:B------:R-:W-:Y:S01]  /*63c0*/  IMAD R4, R12, R6, R4 ;  /* 0x000000060c047224 */ /* 0x000fe200078e0204 */
[----:B------:R-:W-:Y:S01]  /*63d0*/  ISETP.GE.AND P1, PT, R3, RZ, PT ;  /* 0x000000ff0300720c */ /* 0x000fe20003f26270 */
[----:B0-----:R-:W-:Y:S01]  /*63e0*/  IMAD.MOV.U32 R14, RZ, RZ, R13 ;  /* 0x000000ffff0e7224 */ /* 0x001fe200078e000d */
[C---:B------:R-:W-:Y:S01]  /*63f0*/  IADD3 R3, R22.reuse, 0x28, RZ ;  /* 0x0000002816037810 */ /* 0x040fe20007ffe0ff */
[----:B-1----:R-:W-:Y:S01]  /*6400*/  IMAD.MOV.U32 R0, RZ, RZ, R11 ;  /* 0x000000ffff007224 */ /* 0x002fe200078e000b */
[----:B------:R-:W-:Y:S01]  /*6410*/  IADD3 R6, R22, 0x26, RZ ;  /* 0x0000002616067810 */ /* 0x000fe20007ffe0ff */
[----:B------:R-:W-:Y:S01]  /*6420*/  @!P6 IMAD.IADD R5, R5, 0x1, -R12 ;  /* 0x000000010505e824 */ /* 0x000fe200078e0a0c */
[----:B------:R-:W-:Y:S01]  /*6430*/  IABS R7, R3 ;  /* 0x0000000300077213 */ /* 0x000fe20000000000 */
[----:B------:R-:W-:Y:S01]  /*6440*/  @!P5 IMAD.MOV R8, RZ, RZ, -R8 ;  /* 0x000000ffff08d224 */ /* 0x000fe200078e0a08 */
[----:B------:R-:W-:Y:S01]  /*6450*/  ISETP.GE.AND P5, PT, R2, RZ, PT ;  /* 0x000000ff0200720c */ /* 0x000fe20003fa6270 */
[----:B------:R-:W-:Y:S01]  /*6460*/  @!P0 IMAD.MOV R0, RZ, RZ, -R0 ;  /* 0x000000ffff008224 */ /* 0x000fe200078e0a00 */
[C---:B------:R-:W-:Y:S01]  /*6470*/  ISETP.GT.U32.AND P0, PT, R12.reuse, R5, PT ;  /* 0x000000050c00720c */ /* 0x040fe20003f04070 */
[----:B------:R-:W-:Y:S01]  /*6480*/  @!P4 IMAD.MOV R14, RZ, RZ, -R14 ;  /* 0x000000ffff0ec224 */ /* 0x000fe200078e0a0e */
[----:B------:R-:W-:Y:S01]  /*6490*/  ISETP.GT.U32.AND P4, PT, R12, R4, PT ;  /* 0x000000040c00720c */ /* 0x000fe20003f84070 */
[----:B------:R-:W-:Y:S01]  /*64a0*/  @!P2 IMAD.IADD R10, R10, 0x1, -R12 ;  /* 0x000000010a0aa824 */ /* 0x000fe200078e0a0c */
[----:B------:R0:W-:Y:S01]  /*64b0*/  STL [R1+0xd4], R8 ;  /* 0x0000d40801007387 */ /* 0x0001e20000100800 */
[----:B------:R-:W-:-:S02]  /*64c0*/  IABS R2, R9 ;  /* 0x0000000900027213 */ /* 0x000fc40000000000 */
[----:B------:R-:W-:Y:S01]  /*64d0*/  ISETP.GE.AND P6, PT, R9, RZ, PT ;  /* 0x000000ff0900720c */ /* 0x000fe20003fc6270 */
[----:B------:R-:W-:Y:S01]  /*64e0*/  STL [R1+0x6c], R14 ;  /* 0x00006c0e01007387 */ /* 0x000fe20000100800 */
[----:B------:R-:W-:Y:S01]  /*64f0*/  IMAD.HI.U32 R9, R24, R7, RZ ;  /* 0x0000000718097227 */ /* 0x000fe200078e00ff */
[----:B------:R-:W-:Y:S02]  /*6500*/  ISETP.GE.AND P2, PT, R3, RZ, PT ;  /* 0x000000ff0300720c */ /* 0x000fe40003f46270 */
[----:B------:R1:W-:Y:S01]  /*6510*/  STL [R1+0xcc], R0 ;  /* 0x0000cc0001007387 */ /* 0x0003e20000100800 */
[----:B------:R-:W-:Y:S01]  /*6520*/  IMAD.MOV R9, RZ, RZ, -R9 ;  /* 0x000000ffff097224 */ /* 0x000fe200078e0a09 */
[----:B0-----:R-:W-:Y:S01]  /*6530*/  IABS R8, R6 ;  /* 0x0000000600087213 */ /* 0x001fe20000000000 */
[--C-:B------:R-:W-:Y:S02]  /*6540*/  @!P0 IMAD.IADD R5, R5, 0x1, -R12.reuse ;  /* 0x0000000105058824 */ /* 0x100fe400078e0a0c */
[----:B------:R-:W-:-:S02]  /*6550*/  @!P4 IMAD.IADD R4, R4, 0x1, -R12 ;  /* 0x000000010404c824 */ /* 0x000fc400078e0a0c */
[----:B------:R-:W-:-:S03]  /*6560*/  IMAD.HI.U32 R11, R24, R2, RZ ;  /* 0x00000002180b7227 */ /* 0x000fc600078e00ff */
[----:B------:R-:W-:Y:S01]  /*6570*/  ISETP.GT.U32.AND P4, PT, R12, R4, PT ;  /* 0x000000040c00720c */ /* 0x000fe20003f84070 */
[----:B-1----:R-:W-:Y:S02]  /*6580*/  IMAD.MOV.U32 R0, RZ, RZ, R10 ;  /* 0x000000ffff007224 */ /* 0x002fe400078e000a */
[----:B------:R-:W-:Y:S02]  /*6590*/  IMAD.MOV R11, RZ, RZ, -R11 ;  /* 0x000000ffff0b7224 */ /* 0x000fe400078e0a0b */
[----:B------:R-:W-:Y:S01]  /*65a0*/  @!P3 IMAD.MOV R0, RZ, RZ, -R0 ;  /* 0x000000ffff00b224 */ /* 0x000fe200078e0a00 */
[----:B------:R-:W-:Y:S01]  /*65b0*/  ISETP.GE.AND P3, PT, R6, RZ, PT ;  /* 0x000000ff0600720c */ /* 0x000fe20003f66270 */
[----:B------:R-:W-:Y:S01]  /*65c0*/  IMAD R6, R12, R9, R7 ;  /* 0x000000090c067224 */ /* 0x000fe200078e0207 */
[----:B------:R-:W-:Y:S01]  /*65d0*/  IADD3 R9, R22, 0x24, RZ ;  /* 0x0000002416097810 */ /* 0x000fe20007ffe0ff */
[----:B------:R-:W-:Y:S01]  /*65e0*/  IMAD R2, R12, R11, R2 ;  /* 0x0000000b0c027224 */ /* 0x000fe200078e0202 */
[----:B------:R0:W-:Y:S01]  /*65f0*/  STL [R1+0x80], R0 ;  /* 0x0000800001007387 */ /* 0x0001e20000100800 */
[----:B------:R-:W-:-:S03]  /*6600*/  IMAD.HI.U32 R3, R24, R8, RZ ;  /* 0x0000000818037227 */ /* 0x000fc600078e00ff */
[----:B------:R-:W-:Y:S01]  /*6610*/  ISETP.GT.U32.AND P0, PT, R12, R2, PT ;  /* 0x000000020c00720c */ /* 0x000fe20003f04070 */
[----:B------:R-:W-:Y:S01]  /*6620*/  @!P4 IMAD.IADD R4, R4, 0x1, -R12 ;  /* 0x000000010404c824 */ /* 0x000fe200078e0a0c */
[----:B------:R-:W-:Y:S01]  /*6630*/  ISETP.GE.AND P4, PT, R9, RZ, PT ;  /* 0x000000ff0900720c */ /* 0x000fe20003f86270 */
[----:B------:R-:W-:Y:S01]  /*6640*/  IMAD.MOV R3, RZ, RZ, -R3 ;  /* 0x000000ffff037224 */ /* 0x000fe200078e0a03 */
[----:B------:R-:W-:Y:S01]  /*6650*/  IABS R9, R9 ;  /* 0x0000000900097213 */ /* 0x000fe20000000000 */
[----:B0-----:R-:W-:Y:S01]  /*6660*/  IMAD.MOV.U32 R0, RZ, RZ, R5 ;  /* 0x000000ffff007224 */ /* 0x001fe200078e0005 */
[----:B------:R-:W-:Y:S01]  /*6670*/  IADD3 R5, R22, 0x20, RZ ;  /* 0x0000002016057810 */ /* 0x000fe20007ffe0ff */
[----:B------:R-:W-:Y:S01]  /*6680*/  IMAD R8, R12, R3, R8 ;  /* 0x000000030c087224 */ /* 0x000fe200078e0208 */
[----:B------:R-:W-:Y:S01]  /*6690*/  IADD3 R3, R22, 0x22, RZ ;  /* 0x0000002216037810 */ /* 0x000fe20007ffe0ff */
[----:B------:R-:W-:Y:S01]  /*66a0*/  @!P5 IMAD.MOV R0, RZ, RZ, -R0 ;  /* 0x000000ffff00d224 */ /* 0x000fe200078e0a00 */
[----:B------:R-:W-:Y:S01]  /*66b0*/  ISETP.GT.U32.AND P5, PT, R12, R6, PT ;  /* 0x000000060c00720c */ /* 0x000fe20003fa4070 */
[----:B------:R-:W-:Y:S01]  /*66c0*/  IMAD.HI.U32 R10, R24, R9, RZ ;  /* 0x00000009180a7227 */ /* 0x000fe200078e00ff */
[----:B------:R-:W-:-:S02]  /*66d0*/  IABS R13, R5 ;  /* 0x00000005000d7213 */ /* 0x000fc40000000000 */
[----:B------:R0:W-:Y:S01]  /*66e0*/  STL [R1+0x84], R0 ;  /* 0x0000840001007387 */ /* 0x0001e20000100800 */
[----:B------:R-:W-:Y:S01]  /*66f0*/  @!P0 IMAD.IADD R2, R2, 0x1, -R12 ;  /* 0x0000000102028824 */ /* 0x000fe200078e0a0c */
[----:B------:R-:W-:Y:S01]  /*6700*/  IABS R11, R3 ;  /* 0x00000003000b7213 */ /* 0x000fe20000000000 */
[----:B------:R-:W-:-:S03]  /*6710*/  IMAD.MOV R10, RZ, RZ, -R10 ;  /* 0x000000ffff0a7224 */ /* 0x000fc600078e0a0a */
[C---:B------:R-:W-:Y:S01]  /*6720*/  ISETP.GT.U32.AND P0, PT, R12.reuse, R2, PT ;  /* 0x000000020c00720c */ /* 0x040fe20003f04070 */
[----:B------:R-:W-:Y:S02]  /*6730*/  IMAD R9, R12, R10, R9 ;  /* 0x0000000a0c097224 */ /* 0x000fe400078e0209 */
[----:B------:R-:W-:Y:S02]  /*6740*/  @!P5 IMAD.IADD R6, R6, 0x1, -R12 ;  /* 0x000000010606d824 */ /* 0x000fe400078e0a0c */
[----:B0-----:R-:W-:Y:S02]  /*6750*/  IMAD.MOV.U32 R0, RZ, RZ, R4 ;  /* 0x000000ffff007224 */ /* 0x001fe400078e0004 */
[----:B------:R-:W-:Y:S01]  /*6760*/  IMAD.HI.U32 R4, R24, R13, RZ ;  /* 0x0000000d18047227 */ /* 0x000fe200078e00ff */
[----:B------:R-:W-:-:S03]  /*6770*/  ISETP.GT.U32.AND P5, PT, R12, R6, PT ;  /* 0x000000060c00720c */ /* 0x000fc60003fa4070 */
[----:B------:R-:W-:Y:S01]  /*6780*/  @!P1 IMAD.MOV R0, RZ, RZ, -R0 ;  /* 0x000000ffff009224 */ /* 0x000fe200078e0a00 */
[----:B------:R-:W-:Y:S01]  /*6790*/  ISETP.GT.U32.AND P1, PT, R12, R8, PT ;  /* 0x000000080c00720c */ /* 0x000fe20003f24070 */
[----:B------:R-:W-:Y:S01]  /*67a0*/  @!P0 IMAD.IADD R2, R2, 0x1, -R12 ;  /* 0x0000000102028824 */ /* 0x000fe200078e0a0c */
[----:B------:R-:W-:Y:S01]  /*67b0*/  ISETP.GE.AND P0, PT, R3, RZ, PT ;  /* 0x000000ff0300720c */ /* 0x000fe20003f06270 */
[----:B------:R-:W-:Y:S01]  /*67c0*/  IMAD.HI.U32 R7, R24, R11, RZ ;  /* 0x0000000b18077227 */ /* 0x000fe200078e00ff */
[----:B------:R0:W-:Y:S03]  /*67d0*/  STL [R1+0x78], R0 ;  /* 0x0000780001007387 */ /* 0x0001e60000100800 */
[----:B------:R-:W-:Y:S01]  /*67e0*/  IMAD.MOV.U32 R14, RZ, RZ, R2 ;  /* 0x000000ffff0e7224 */ /* 0x000fe200078e0002 */
[----:B------:R-:W-:Y:S01]  /*67f0*/  IADD3 R2, R22, 0x16, RZ ;  /* 0x0000001616027810 */ /* 0x000fe20007ffe0ff */
[----:B------:R-:W-:Y:S01]  /*6800*/  @!P5 IMAD.IADD R6, R6, 0x1, -R12 ;  /* 0x000000010606d824 */ /* 0x000fe200078e0a0c */
[----:B------:R-:W-:Y:S01]  /*6810*/  ISETP.GT.U32.AND P5, PT, R12, R9, PT ;  /* 0x000000090c00720c */ /* 0x000fe20003fa4070 */
[----:B------:R-:W-:-:S02]  /*6820*/  @!P6 IMAD.MOV R14, RZ, RZ, -R14 ;  /* 0x000000ffff0ee224 */ /* 0x000fc400078e0a0e */
[----:B------:R-:W-:Y:S01]  /*6830*/  @!P1 IMAD.IADD R8, R8, 0x1, -R12 ;  /* 0x0000000108089824 */ /* 0x000fe200078e0a0c */
[----:B------:R-:W-:Y:S01]  /*6840*/  ISETP.GE.AND P1, PT, R5, RZ, PT ;  /* 0x000000ff0500720c */ /* 0x000fe20003f26270 */
[----:B------:R-:W-:Y:S01]  /*6850*/  IMAD.MOV R4, RZ, RZ, -R4 ;  /* 0x000000ffff047224 */ /* 0x000fe200078e0a04 */
[----:B0-----:R-:W-:Y:S01]  /*6860*/  IADD3 R0, R22, 0x1a, RZ ;  /* 0x0000001a16007810 */ /* 0x001fe20007ffe0ff */
[----:B------:R-:W-:Y:S01]  /*6870*/  IMAD.MOV R7, RZ, RZ, -R7 ;  /* 0x000000ffff077224 */ /* 0x000fe200078e0a07 */
[----:B------:R0:W-:Y:S01]  /*6880*/  STL [R1+0x30], R14 ;  /* 0x0000300e01007387 */ /* 0x0001e20000100800 */
[C---:B------:R-:W-:Y:S01]  /*6890*/  IMAD R13, R12.reuse, R4, R13 ;  /* 0x000000040c0d7224 */ /* 0x040fe200078e020d */
[----:B------:R-:W-:Y:S01]  /*68a0*/  IABS R20, R0 ;  /* 0x0000000000147213 */ /* 0x000fe20000000000 */
[C---:B------:R-:W-:Y:S01]  /*68b0*/  IMAD R11, R12.reuse, R7, R11 ;  /* 0x000000070c0b7224 */ /* 0x040fe200078e020b */
[----:B------:R1:W-:Y:S01]  /*68c0*/  STL [R1+0x58], R2 ;  /* 0x0000580201007387 */ /* 0x0003e20000100800 */
[----:B------:R-:W-:Y:S01]  /*68d0*/  @!P5 IMAD.IADD R9, R9, 0x1, -R12 ;  /* 0x000000010909d824 */ /* 0x000fe200078e0a0c */
[----:B------:R-:W-:Y:S01]  /*68e0*/  ISETP.GT.U32.AND P5, PT, R12, R8, PT ;  /* 0x000000080c00720c */ /* 0x000fe20003fa4070 */
[----:B------:R-:W-:Y:S01]  /*68f0*/  IMAD.HI.U32 R5, R24, R19, RZ ;  /* 0x0000001318057227 */ /* 0x000fe200078e00ff */
[----:B------:R-:W-:Y:S02]  /*6900*/  STL [R1+0x10ec], R23 ;  /* 0x0010ec1701007387 */ /* 0x000fe40000100800 */
[----:B------:R-:W-:Y:S01]  /*6910*/  ISETP.GT.U32.AND P6, PT, R12, R9, PT ;  /* 0x000000090c00720c */ /* 0x000fe20003fc4070 */
[----:B------:R-:W-:Y:S01]  /*6920*/  IMAD.HI.U32 R3, R24, R17, RZ ;  /* 0x0000001118037227 */ /* 0x000fe200078e00ff */
[----:B------:R-:W-:Y:S01]  /*6930*/  STL [R1+0x10f0], R29 ;  /* 0x0010f01d01007387 */ /* 0x000fe20000100800 */
[----:B0-----:R-:W-:-:S02]  /*6940*/  IADD3 R14, R22, 0xa, RZ ;  /* 0x0000000a160e7810 */ /* 0x001fc40007ffe0ff */
[----:B------:R-:W-:Y:S01]  /*6950*/  IMAD.MOV R5, RZ, RZ, -R5 ;  /* 0x000000ffff057224 */ /* 0x000fe200078e0a05 */
[----:B-1----:R-:W-:Y:S01]  /*6960*/  IABS R2, R2 ;  /* 0x0000000200027213 */ /* 0x002fe20000000000 */
[----:B------:R-:W-:Y:S01]  /*6970*/  IMAD.MOV R3, RZ, RZ, -R3 ;  /* 0x000000ffff037224 */ /* 0x000fe200078e0a03 */
[----:B------:R-:W-:Y:S01]  /*6980*/  STL [R1+0x10f4], R28 ;  /* 0x0010f41c01007387 */ /* 0x000fe20000100800 */
[--C-:B------:R-:W-:Y:S01]  /*6990*/  @!P5 IMAD.IADD R8, R8, 0x1, -R12.reuse ;  /* 0x000000010808d824 */ /* 0x100fe200078e0a0c */
[C---:B------:R-:W-:Y:S01]  /*69a0*/  ISETP.GT.U32.AND P5, PT, R12.reuse, R11, PT ;  /* 0x0000000b0c00720c */ /* 0x040fe20003fa4070 */
[C---:B------:R-:W-:Y:S02]  /*69b0*/  IMAD R19, R12.reuse, R5, R19 ;  /* 0x000000050c137224 */ /* 0x040fe400078e0213 */
[----:B------:R-:W-:Y:S01]  /*69c0*/  @!P6 IMAD.IADD R9, R9, 0x1, -R12 ;  /* 0x000000010909e824 */ /* 0x000fe200078e0a0c */
[C---:B------:R-:W-:Y:S01]  /*69d0*/  ISETP.GT.U32.AND P6, PT, R12.reuse, R13, PT ;  /* 0x0000000d0c00720c */ /* 0x040fe20003fc4070 */
[----:B------:R-:W-:-:S02]  /*69e0*/  IMAD R17, R12, R3, R17 ;  /* 0x000000030c117224 */ /* 0x000fc400078e0211 */
[----:B------:R-:W-:-:S04]  /*69f0*/  IMAD.HI.U32 R4, R24, R20, RZ ;  /* 0x0000001418047227 */ /* 0x000fc800078e00ff */
[----:B------:R-:W-:Y:S02]  /*6a00*/  IMAD.MOV R4, RZ, RZ, -R4 ;  /* 0x000000ffff047224 */ /* 0x000fe400078e0a04 */
[----:B------:R-:W-:Y:S01]  /*6a10*/  @!P5 IMAD.IADD R11, R11, 0x1, -R12 ;  /* 0x000000010b0bd824 */ /* 0x000fe200078e0a0c */
[----:B------:R-:W-:Y:S01]  /*6a20*/  ISETP.GT.U32.AND P5, PT, R12, R17, PT ;  /* 0x000000110c00720c */ /* 0x000fe20003fa4070 */
[----:B------:R-:W-:-:S04]  /*6a30*/  IMAD.HI.U32 R3, R24, R21, RZ ;  /* 0x0000001518037227 */ /* 0x000fc800078e00ff */
[----:B------:R-:W-:Y:S01]  /*6a40*/  @!P6 IMAD.IADD R13, R13, 0x1, -R12 ;  /* 0x000000010d0de824 */ /* 0x000fe200078e0a0c */
[C---:B------:R-:W-:Y:S01]  /*6a50*/  ISETP.GT.U32.AND P6, PT, R12.reuse, R19, PT ;  /* 0x000000130c00720c */ /* 0x040fe20003fc4070 */
[----:B------:R-:W-:Y:S01]  /*6a60*/  IMAD R20, R12, R4, R20 ;  /* 0x000000040c147224 */ /* 0x000fe200078e0214 */
[----:B------:R-:W-:Y:S01]  /*6a70*/  IABS R4, R23 ;  /* 0x0000001700047213 */ /* 0x000fe20000000000 */
[----:B------:R-:W-:Y:S02]  /*6a80*/  IMAD.MOV R3, RZ, RZ, -R3 ;  /* 0x000000ffff037224 */ /* 0x000fe400078e0a03 */
[----:B------:R-:W-:-:S04]  /*6a90*/  IMAD.HI.U32 R7, R24, R2, RZ ;  /* 0x0000000218077227 */ /* 0x000fc800078e00ff */
[C---:B------:R-:W-:Y:S02]  /*6aa0*/  IMAD R21, R12.reuse, R3, R21 ;  /* 0x000000030c157224 */ /* 0x040fe400078e0215 */
[--C-:B------:R-:W-:Y:S01]  /*6ab0*/  @!P5 IMAD.IADD R17, R17, 0x1, -R12.reuse ;  /* 0x000000011111d824 */ /* 0x100fe200078e0a0c */
[C---:B------:R-:W-:Y:S01]  /*6ac0*/  ISETP.GT.U32.AND P5, PT, R12.reuse, R20, PT ;  /* 0x000000140c00720c */ /* 0x040fe20003fa4070 */
[----:B------:R-:W-:Y:S02]  /*6ad0*/  @!P6 IMAD.IADD R19, R19, 0x1, -R12 ;  /* 0x000000011313e824 */ /* 0x000fe400078e0a0c */
[----:B------:R-:W-:Y:S01]  /*6ae0*/  IMAD.MOV.U32 R3, RZ, RZ, R4 ;  /* 0x000000ffff037224 */ /* 0x000fe200078e0004 */
[C---:B------:R-:W-:Y:S01]  /*6af0*/  ISETP.GT.U32.AND P6, PT, R12.reuse, R17, PT ;  /* 0x000000110c00720c */ /* 0x040fe20003fc4070 */
[----:B------:R-:W-:Y:S01]  /*6b00*/  @!P4 IMAD.MOV R9, RZ, RZ, -R9 ;  /* 0x000000ffff09c224 */ /* 0x000fe200078e0a09 */
[----:B------:R-:W-:Y:S01]  /*6b10*/  ISETP.GT.U32.AND P4, PT, R12, R19, PT ;  /* 0x000000130c00720c */ /* 0x000fe20003f84070 */
[----:B------:R-:W-:Y:S01]  /*6b20*/  IMAD.MOV R7, RZ, RZ, -R7 ;  /* 0x000000ffff077224 */ /* 0x000fe200078e0a07 */
[----:B------:R-:W-:Y:S01]  /*6b30*/  IABS R4, R29 ;  /* 0x0000001d00047213 */ /* 0x000fe20000000000 */
[----:B------:R-:W-:-:S04]  /*6b40*/  IMAD.HI.U32 R5, R24, R3, RZ ;  /* 0x0000000318057227 */ /* 0x000fc800078e00ff */
[----:B------:R-:W-:Y:S01]  /*6b50*/  IMAD R2, R12, R7, R2 ;  /* 0x000000070c027224 */ /* 0x000fe200078e0202 */
[----:B------:R-:W-:Y:S01]  /*6b60*/  IABS R7, R28 ;  /* 0x0000001c00077213 */ /* 0x000fe20000000000 */
[----:B------:R-:W-:Y:S02]  /*6b70*/  IMAD.MOV R5, RZ, RZ, -R5 ;  /* 0x000000ffff057224 */ /* 0x000fe400078e0a05 */
[----:B------:R-:W-:-:S04]  /*6b80*/  IMAD.HI.U32 R10, R24, R4, RZ ;  /* 0x00000004180a7227 */ /* 0x000fc800078e00ff */
[C---:B------:R-:W-:Y:S02]  /*6b90*/  IMAD R3, R12.reuse, R5, R3 ;  /* 0x000000050c037224 */ /* 0x040fe400078e0203 */
[----:B------:R-:W-:Y:S02]  /*6ba0*/  IMAD.MOV.U32 R5, RZ, RZ, R7 ;  /* 0x000000ffff057224 */ /* 0x000fe400078e0007 */
[----:B------:R-:W-:Y:S02]  /*6bb0*/  IMAD.MOV.U32 R7, RZ, RZ, R15 ;  /* 0x000000ffff077224 */ /* 0x000fe400078e000f */
[----:B------:R-:W-:Y:S01]  /*6bc0*/  @!P2 IMAD.MOV R6, RZ, RZ, -R6 ;  /* 0x000000ffff06a224 */ /* 0x000fe200078e0a06 */
[----:B------:R-:W-:Y:S01]  /*6bd0*/  ISETP.GT.U32.AND P2, PT, R12, R11, PT ;  /* 0x0000000b0c00720c */ /* 0x000fe20003f44070 */
[----:B------:R-:W-:Y:S02]  /*6be0*/  IMAD.MOV R10, RZ, RZ, -R10 ;  /* 0x000000ffff0a7224 */ /* 0x000fe400078e0a0a */
[----:B------:R-:W-:Y:S01]  /*6bf0*/  @!P4 IMAD.IADD R19, R19, 0x1, -R12 ;  /* 0x000000011313c824 */ /* 0x000fe200078e0a0c */
[----:B------:R-:W-:Y:S01]  /*6c00*/  ISETP.GE.AND P4, PT, R18, RZ, PT ;  /* 0x000000ff1200720c */ /* 0x000fe20003f86270 */
[----:B------:R-:W-:Y:S01]  /*6c10*/  @!P3 IMAD.MOV R8, RZ, RZ, -R8 ;  /* 0x000000ffff08b224 */ /* 0x000fe200078e0a08 */
[----:B------:R0:W-:Y:S01]  /*6c20*/  STL [R1+0x1090], R6 ;  /* 0x0010900601007387 */ /* 0x0001e20000100800 */
[----:B------:R-:W-:Y:S01]  /*6c30*/  @!P6 IMAD.IADD R17, R17, 0x1, -R12 ;  /* 0x000000011111e824 */ /* 0x000fe200078e0a0c */
[----:B------:R-:W-:Y:S01]  /*6c40*/  ISETP.GT.U32.AND P6, PT, R12, R3, PT ;  /* 0x000000030c00720c */ /* 0x000fe20003fc4070 */
[----:B------:R-:W-:Y:S01]  /*6c50*/  IMAD.HI.U32 R15, R24, R5, RZ ;  /* 0x00000005180f7227 */ /* 0x000fe200078e00ff */
[----:B------:R-:W-:Y:S01]  /*6c60*/  STL [R1+0x1094], R8 ;  /* 0x0010940801007387 */ /* 0x000fe20000100800 */
[----:B------:R-:W-:-:S02]  /*6c70*/  ISETP.GT.U32.AND P3, PT, R12, R13, PT ;  /* 0x0000000d0c00720c */ /* 0x000fc40003f64070 */
[----:B------:R-:W-:Y:S01]  /*6c80*/  IMAD.HI.U32 R18, R24, R7, RZ ;  /* 0x0000000718127227 */ /* 0x000fe200078e00ff */
[----:B------:R1:W-:Y:S01]  /*6c90*/  STL [R1+0x1098], R9 ;  /* 0x0010980901007387 */ /* 0x0003e20000100800 */
[----:B0-----:R-:W-:Y:S02]  /*6ca0*/  IADD3 R6, R22, 0x6, RZ ;  /* 0x0000000616067810 */ /* 0x001fe40007ffe0ff */
[----:B------:R-:W-:Y:S02]  /*6cb0*/  IMAD R4, R12, R10, R4 ;  /* 0x0000000a0c047224 */ /* 0x000fe400078e0204 */
[----:B------:R-:W-:Y:S02]  /*6cc0*/  IMAD.MOV R10, RZ, RZ, -R15 ;  /* 0x000000ffff0a7224 */ /* 0x000fe400078e0a0f */
[----:B------:R-:W-:Y:S02]  /*6cd0*/  IMAD.MOV R15, RZ, RZ, -R18 ;  /* 0x000000ffff0f7224 */ /* 0x000fe400078e0a12 */
[--C-:B------:R-:W-:Y:S01]  /*6ce0*/  @!P6 IMAD.IADD R3, R3, 0x1, -R12.reuse ;  /* 0x000000010303e824 */ /* 0x100fe200078e0a0c */
[----:B-1----:R-:W-:Y:S01]  /*6cf0*/  IADD3 R9, R22, 0x8, RZ ;  /* 0x0000000816097810 */ /* 0x002fe20007ffe0ff */
[C---:B------:R-:W-:Y:S01]  /*6d00*/  IMAD R7, R12.reuse, R15, R7 ;  /* 0x0000000f0c077224 */ /* 0x040fe200078e0207 */
[----:B------:R-:W-:Y:S01]  /*6d10*/  IABS R15, R14 ;  /* 0x0000000e000f7213 */ /* 0x000fe20000000000 */
[----:B------:R-:W-:Y:S01]  /*6d20*/  @!P2 IMAD.IADD R11, R11, 0x1, -R12 ;  /* 0x000000010b0ba824 */ /* 0x000fe200078e0a0c */
[----:B------:R-:W-:Y:S01]  /*6d30*/  IABS R18, R9 ;  /* 0x0000000900127213 */ /* 0x000fe20000000000 */
[----:B------:R-:W-:Y:S01]  /*6d40*/  IMAD R5, R12, R10, R5 ;  /* 0x0000000a0c057224 */ /* 0x000fe200078e0205 */
[----:B------:R-:W-:Y:S01]  /*6d50*/  ISETP.GE.AND P6, PT, R26, RZ, PT ;  /* 0x000000ff1a00720c */ /* 0x000fe20003fc6270 */
[----:B------:R-:W-:Y:S01]  /*6d60*/  IMAD.HI.U32 R28, R24, R15, RZ ;  /* 0x0000000f181c7227 */ /* 0x000fe200078e00ff */
[----:B------:R-:W-:-:S02]  /*6d70*/  IABS R26, R6 ;  /* 0x00000006001a7213 */ /* 0x000fc40000000000 */
[----:B------:R-:W-:Y:S01]  /*6d80*/  ISETP.GT.U32.AND P2, PT, R12, R21, PT ;  /* 0x000000150c00720c */ /* 0x000fe20003f44070 */
[----:B------:R-:W-:Y:S01]  /*6d90*/  IMAD.HI.U32 R29, R24, R18, RZ ;  /* 0x00000012181d7227 */ /* 0x000fe200078e00ff */
[----:B------:R-:W-:-:S03]  /*6da0*/  IABS R10, R16 ;  /* 0x00000010000a7213 */ /* 0x000fc60000000000 */
[----:B------:R-:W-:Y:S02]  /*6db0*/  IMAD.MOV R28, RZ, RZ, -R28 ;  /* 0x000000ffff1c7224 */ /* 0x000fe400078e0a1c */
[----:B------:R-:W-:Y:S02]  /*6dc0*/  IMAD.MOV R29, RZ, RZ, -R29 ;  /* 0x000000ffff1d7224 */ /* 0x000fe400078e0a1d */
[----:B------:R-:W-:-:S04]  /*6dd0*/  IMAD.HI.U32 R23, R24, R26, RZ ;  /* 0x0000001a18177227 */ /* 0x000fc800078e00ff */
[C---:B------:R-:W-:Y:S02]  /*6de0*/  IMAD R15, R12.reuse, R28, R15 ;  /* 0x0000001c0c0f7224 */ /* 0x040fe400078e020f */
[----:B------:R-:W-:Y:S01]  /*6df0*/  IMAD.MOV R23, RZ, RZ, -R23 ;  /* 0x000000ffff177224 */ /* 0x000fe200078e0a17 */
[----:B------:R-:W2:Y:S01]  /*6e00*/  LDL.LU R28, [R1+0x10f4] ;  /* 0x0010f400011c7983 */ /* 0x000ea20000300800 */
[C---:B------:R-:W-:Y:S02]  /*6e10*/  IMAD R18, R12.reuse, R29, R18 ;  /* 0x0000001d0c127224 */ /* 0x040fe400078e0212 */
[----:B------:R-:W-:Y:S01]  /*6e20*/  @!P0 IMAD.MOV R11, RZ, RZ, -R11 ;  /* 0x000000ffff0b8224 */ /* 0x000fe200078e0a0b */
[----:B------:R-:W3:Y:S01]  /*6e30*/  LDL.LU R29, [R1+0x10f0] ;  /* 0x0010f000011d7983 */ /* 0x000ee20000300800 */
[C---:B------:R-:W-:Y:S02]  /*6e40*/  IMAD R26, R12.reuse, R23, R26 ;  /* 0x000000170c1a7224 */ /* 0x040fe400078e021a */
[--C-:B------:R-:W-:Y:S01]  /*6e50*/  @!P2 IMAD.IADD R21, R21, 0x1, -R12.reuse ;  /* 0x000000011515a824 */ /* 0x100fe200078e0a0c */
[----:B------:R-:W4:Y:S01]  /*6e60*/  LDL.LU R23, [R1+0x10ec] ;  /* 0x0010ec0001177983 */ /* 0x000f220000300800 */
[C---:B------:R-:W-:Y:S01]  /*6e70*/  ISETP.GT.U32.AND P2, PT, R12.reuse, R4, PT ;  /* 0x000000040c00720c */ /* 0x040fe20003f44070 */
[--C-:B------:R-:W-:Y:S01]  /*6e80*/  @!P3 IMAD.IADD R13, R13, 0x1, -R12.reuse ;  /* 0x000000010d0db824 */ /* 0x100fe200078e0a0c */
[----:B------:R-:W-:Y:S01]  /*6e90*/  ISETP.GT.U32.AND P3, PT, R12, R2, PT ;  /* 0x000000020c00720c */ /* 0x000fe20003f64070 */
[----:B------:R0:W-:Y:S01]  /*6ea0*/  STL [R1+0x109c], R11 ;  /* 0x00109c0b01007387 */ /* 0x0001e20000100800 */
[----:B------:R-:W-:-:S05]  /*6eb0*/  @!P5 IMAD.IADD R20, R20, 0x1, -R12 ;  /* 0x000000011414d824 */ /* 0x000fca00078e0a0c */
[----:B------:R-:W-:Y:S01]  /*6ec0*/  ISETP.GT.U32.AND P5, PT, R12, R20, PT ;  /* 0x000000140c00720c */ /* 0x000fe20003fa4070 */
[----:B0-----:R-:W4:Y:S03]  /*6ed0*/  LDL.LU R11, [R1+0x58] ;  /* 0x00005800010b7983 */ /* 0x001f260000300800 */
[--C-:B------:R-:W-:Y:S01]  /*6ee0*/  @!P2 IMAD.IADD R4, R4, 0x1, -R12.reuse ;  /* 0x000000010404a824 */ /* 0x100fe200078e0a0c */
[----:B------:R-:W-:Y:S01]  /*6ef0*/  ISETP.GT.U32.AND P2, PT, R12, R5, PT ;  /* 0x000000050c00720c */ /* 0x000fe20003f44070 */
[----:B------:R-:W-:Y:S01]  /*6f00*/  @!P3 IMAD.IADD R2, R2, 0x1, -R12 ;  /* 0x000000010202b824 */ /* 0x000fe200078e0a0c */
[----:B------:R-:W-:Y:S01]  /*6f10*/  ISETP.GE.AND P3, PT, R0, RZ, PT ;  /* 0x000000ff0000720c */ /* 0x000fe20003f66270 */
[----:B------:R-:W-:Y:S01]  /*6f20*/  @!P1 IMAD.MOV R13, RZ, RZ, -R13 ;  /* 0x000000ffff0d9224 */ /* 0x000fe200078e0a0d */
[----:B------:R-:W-:-:S04]  /*6f30*/  IADD3 R0, R22, 0x4, RZ ;  /* 0x0000000416007810 */ /* 0x000fc80007ffe0ff */
[----:B------:R-:W-:-:S05]  /*6f40*/  @!P5 IMAD.IADD R20, R20, 0x1, -R12 ;  /* 0x000000011414d824 */ /* 0x000fca00078e0a0c */
[----:B------:R-:W-:Y:S01]  /*6f50*/  @!P2 IMAD.IADD R5, R5, 0x1, -R12 ;  /* 0x000000010505a824 */ /* 0x000fe200078e0a0c */
[C---:B------:R-:W-:Y:S02]  /*6f60*/  ISETP.GT.U32.AND P2, PT, R12.reuse, R7, PT ;  /* 0x000000070c00720c */ /* 0x040fe40003f44070 */
[----:B------:R-:W-:Y:S02]  /*6f70*/  ISETP.GT.U32.AND P1, PT, R12, R2, PT ;  /* 0x000000020c00720c */ /* 0x000fe40003f24070 */
[----:B------:R-:W-:Y:S01]  /*6f80*/  ISETP.GE.AND P5, PT, R25, RZ, PT ;  /* 0x000000ff1900720c */ /* 0x000fe20003fa6270 */
[----:B------:R-:W-:Y:S01]  /*6f90*/  IMAD.HI.U32 R25, R24, R10, RZ ;  /* 0x0000000a18197227 */ /* 0x000fe200078e00ff */
[----:B------:R-:W-:Y:S02]  /*6fa0*/  ISETP.GT.U32.AND P0, PT, R12, R21, PT ;  /* 0x000000150c00720c */ /* 0x000fe40003f04070 */
[----:B------:R-:W-:Y:S01]  /*6fb0*/  IABS R8, R0 ;  /* 0x0000000000087213 */ /* 0x000fe20000000000 */
[----:B------:R-:W-:-:S04]  /*6fc0*/  IMAD.MOV R25, RZ, RZ, -R25 ;  /* 0x000000ffff197224 */ /* 0x000fc800078e0a19 */
[--C-:B------:R-:W-:Y:S01]  /*6fd0*/  @!P2 IMAD.IADD R7, R7, 0x1, -R12.reuse ;  /* 0x000000010707a824 */ /* 0x100fe200078e0a0c */
[C---:B------:R-:W-:Y:S01]  /*6fe0*/  ISETP.GT.U32.AND P2, PT, R12.reuse, R3, PT ;  /* 0x000000030c00720c */ /* 0x040fe20003f44070 */
[----:B------:R-:W-:Y:S01]  /*6ff0*/  @!P4 IMAD.MOV R17, RZ, RZ, -R17 ;  /* 0x000000ffff11c224 */ /* 0x000fe200078e0a11 */
[----:B------:R-:W-:Y:S01]  /*7000*/  ISETP.GT.U32.AND P4, PT, R12, R4, PT ;  /* 0x000000040c00720c */ /* 0x000fe20003f84070 */
[----:B------:R-:W-:Y:S01]  /*7010*/  @!P1 IMAD.IADD R2, R2, 0x1, -R12 ;  /* 0x0000000102029824 */ /* 0x000fe200078e0a0c */
[C---:B------:R-:W-:Y:S01]  /*7020*/  ISETP.GT.U32.AND P1, PT, R12.reuse, R15, PT ;  /* 0x0000000f0c00720c */ /* 0x040fe20003f24070 */
[----:B------:R-:W-:Y:S01]  /*7030*/  @!P3 IMAD.MOV R20, RZ, RZ, -R20 ;  /* 0x000000ffff14b224 */ /* 0x000fe200078e0a14 */
[C---:B------:R-:W-:Y:S01]  /*7040*/  ISETP.GT.U32.AND P3, PT, R12.reuse, R7, PT ;  /* 0x000000070c00720c */ /* 0x040fe20003f64070 */
[----:B------:R-:W-:Y:S02]  /*7050*/  IMAD R10, R12, R25, R10 ;  /* 0x000000190c0a7224 */ /* 0x000fe400078e020a */
[----:B------:R-:W-:-:S04]  /*7060*/  IMAD.HI.U32 R25, R24, R8, RZ ;  /* 0x0000000818197227 */ /* 0x000fc800078e00ff */
[--C-:B------:R-:W-:Y:S01]  /*7070*/  @!P2 IMAD.IADD R3, R3, 0x1, -R12.reuse ;  /* 0x000000010303a824 */ /* 0x100fe200078e0a0c */
[C---:B------:R-:W-:Y:S01]  /*7080*/  ISETP.GT.U32.AND P2, PT, R12.reuse, R18, PT ;  /* 0x000000120c00720c */ /* 0x040fe20003f44070 */
[----:B------:R-:W-:Y:S01]  /*7090*/  @!P5 IMAD.MOV R19, RZ, RZ, -R19 ;  /* 0x000000ffff13d224 */ /* 0x000fe200078e0a13 */
[C---:B------:R-:W-:Y:S01]  /*70a0*/  ISETP.GT.U32.AND P5, PT, R12.reuse, R5, PT ;  /* 0x000000050c00720c */ /* 0x040fe20003fa4070 */
[----:B------:R-:W-:Y:S02]  /*70b0*/  IMAD.MOV R25, RZ, RZ, -R25 ;  /* 0x000000ffff197224 */ /* 0x000fe400078e0a19 */
[----:B------:R-:W-:Y:S01]  /*70c0*/  @!P0 IMAD.IADD R21, R21, 0x1, -R12 ;  /* 0x0000000115158824 */ /* 0x000fe200078e0a0c */
[C---:B------:R-:W-:Y:S01]  /*70d0*/  ISETP.GT.U32.AND P0, PT, R12.reuse, R10, PT ;  /* 0x0000000a0c00720c */ /* 0x040fe20003f04070 */
[----:B------:R-:W-:Y:S02]  /*70e0*/  IMAD R25, R12, R25, R8 ;  /* 0x000000190c197224 */ /* 0x000fe400078e0208 */
[--C-:B------:R-:W-:Y:S01]  /*70f0*/  @!P4 IMAD.IADD R4, R4, 0x1, -R12.reuse ;  /* 0x000000010404c824 */ /* 0x100fe200078e0a0c */
[----:B------:R-:W-:Y:S01]  /*7100*/  ISETP.GT.U32.AND P4, PT, R12, R26, PT ;  /* 0x0000001a0c00720c */ /* 0x000fe20003f84070 */
[----:B------:R-:W-:-:S02]  /*7110*/  @!P1 IMAD.IADD R15, R15, 0x1, -R12 ;  /* 0x000000010f0f9824 */ /* 0x000fc400078e0a0c */
[--C-:B------:R-:W-:Y:S01]  /*7120*/  @!P3 IMAD.IADD R7, R7, 0x1, -R12.reuse ;  /* 0x000000010707b824 */ /* 0x100fe200078e0a0c */
[----:B------:R-:W-:Y:S01]  /*7130*/  ISETP.GT.U32.AND P3, PT, R12, R25, PT ;  /* 0x000000190c00720c */ /* 0x000fe20003f64070 */
[--C-:B------:R-:W-:Y:S01]  /*7140*/  @!P2 IMAD.IADD R18, R18, 0x1, -R12.reuse ;  /* 0x000000011212a824 */ /* 0x100fe200078e0a0c */
[----:B------:R-:W-:Y:S01]  /*7150*/  IADD3 R8, R22, 0x2, RZ ;  /* 0x0000000216087810 */ /* 0x000fe20007ffe0ff */
[--C-:B------:R-:W-:Y:S02]  /*7160*/  @!P5 IMAD.IADD R5, R5, 0x1, -R12.reuse ;  /* 0x000000010505d824 */ /* 0x100fe400078e0a0c */
[----:B------:R-:W-:Y:S01]  /*7170*/  @!P0 IMAD.IADD R10, R10, 0x1, -R12 ;  /* 0x000000010a0a8824 */ /* 0x000fe200078e0a0c */
[----:B------:R-:W-:-:S03]  /*7180*/  IABS R22, R8 ;  /* 0x0000000800167213 */ /* 0x000fc60000000000 */
[--C-:B------:R-:W-:Y:S02]  /*7190*/  @!P4 IMAD.IADD R26, R26, 0x1, -R12.reuse ;  /* 0x000000011a1ac824 */ /* 0x100fe400078e0a0c */
[----:B------:R-:W-:Y:S01]  /*71a0*/  IMAD.HI.U32 R24, R24, R22, RZ ;  /* 0x0000001618187227 */ /* 0x000fe200078e00ff */
[----:B------:R-:W-:Y:S03]  /*71b0*/  STL [R1+0x10a0], R13 ;  /* 0x0010a00d01007387 */ /* 0x000fe60000100800 */
[----:B------:R-:W-:Y:S01]  /*71c0*/  @!P3 IMAD.IADD R25, R25, 0x1, -R12 ;  /* 0x000000011919b824 */ /* 0x000fe200078e0a0c */
[----:B------:R-:W-:Y:S01]  /*71d0*/  STL [R1+0x10a4], R17 ;  /* 0x0010a41101007387 */ /* 0x000fe20000100800 */
[----:B------:R-:W-:Y:S02]  /*71e0*/  @!P6 IMAD.MOV R21, RZ, RZ, -R21 ;  /* 0x000000ffff15e224 */ /* 0x000fe400078e0a15 */
[----:B------:R-:W-:Y:S01]  /*71f0*/  IMAD.MOV R24, RZ, RZ, -R24 ;  /* 0x000000ffff187224 */ /* 0x000fe200078e0a18 */
[----:B------:R-:W-:Y:S04]  /*7200*/  STL [R1+0x10b4], R19 ;  /* 0x0010b41301007387 */ /* 0x000fe80000100800 */
[----:B------:R-:W-:Y:S01]  /*7210*/  STL [R1+0x10b8], R20 ;  /* 0x0010b81401007387 */ /* 0x000fe20000100800 */
[----:B------:R-:W-:Y:S01]  /*7220*/  IMAD R24, R12, R24, R22 ;  /* 0x000000180c187224 */ /* 0x000fe200078e0216 */
[----:B------:R-:W-:-:S02]  /*7230*/  ISETP.GE.AND P4, PT, R27, RZ, PT ;  /* 0x000000ff1b00720c */ /* 0x000fc40003f86270 */
[----:B------:R-:W-:-:S11]  /*7240*/  ISETP.GT.U32.AND P3, PT, R12, R10, PT ;  /* 0x0000000a0c00720c */ /* 0x000fd60003f64070 */
[----:B------:R-:W-:Y:S02]  /*7250*/  @!P4 IMAD.MOV R7, RZ, RZ, -R7 ;  /* 0x000000ffff07c224 */ /* 0x000fe400078e0a07 */
[----:B------:R-:W-:Y:S01]  /*7260*/  @!P3 IMAD.IADD R10, R10, 0x1, -R12 ;  /* 0x000000010a0ab824 */ /* 0x000fe200078e0a0c */
[----:B------:R-:W-:Y:S02]  /*7270*/  ISETP.GE.AND P3, PT, R9, RZ, PT ;  /* 0x000000ff0900720c */ /* 0x000fe40003f66270 */
[----:B---3--:R-:W-:Y:S02]  /*7280*/  ISETP.GE.AND P1, PT, R29, RZ, PT ;  /* 0x000000ff1d00720c */ /* 0x008fe40003f26270 */
[----:B------:R-:W0:Y:S01]  /*7290*/  S2R R29, SR_TID.X ;  /* 0x00000000001d7919 */ /* 0x000e220000002100 */
[----:B--2---:R-:W-:-:S03]  /*72a0*/  ISETP.GE.AND P2, PT, R28, RZ, PT ;  /* 0x000000ff1c00720c */ /* 0x004fc60003f46270 */
[----:B------:R-:W1:Y:S01]  /*72b0*/  S2R R28, SR_TID.X ;  /* 0x00000000001c7919 */ /* 0x000e620000002100 */
[----:B----4-:R-:W-:-:S03]  /*72c0*/  ISETP.GE.AND P0, PT, R23, RZ, PT ;  /* 0x000000ff1700720c */ /* 0x010fc60003f06270 */
[----:B------:R-:W2:Y:S01]  /*72d0*/  LDL.LU R23, [R1+0x10e8] ;  /* 0x0010e80001177983 */ /* 0x000ea20000300800 */
[----:B------:R-:W-:Y:S02]  /*72e0*/  ISETP.GE.AND P5, PT, R11, RZ, PT ;  /* 0x000000ff0b00720c */ /* 0x000fe40003fa6270 */
[----:B------:R-:W-:Y:S01]  /*72f0*/  @!P1 IMAD.MOV R4, RZ, RZ, -R4 ;  /* 0x000000ffff049224 */ /* 0x000fe200078e0a04 */
[C---:B------:R-:W-:Y:S02]  /*7300*/  ISETP.GT.U32.AND P1, PT, R12.reuse, R26, PT ;  /* 0x0000001a0c00720c */ /* 0x040fe40003f24070 */
[----:B------:R-:W-:Y:S01]  /*7310*/  @!P2 IMAD.MOV R5, RZ, RZ, -R5 ;  /* 0x000000ffff05a224 */ /* 0x000fe200078e0a05 */
[----:B------:R-:W-:-:S03]  /*7320*/  ISETP.GT.U32.AND P2, PT, R12, R25, PT ;  /* 0x000000190c00720c */ /* 0x000fc60003f44070 */
[----:B------:R-:W-:Y:S01]  /*7330*/  @!P0 IMAD.MOV R3, RZ, RZ, -R3 ;  /* 0x000000ffff038224 */ /* 0x000fe200078e0a03 */
[----:B------:R-:W-:Y:S01]  /*7340*/  ISETP.GT.U32.AND P0, PT, R12, R18, PT ;  /* 0x000000120c00720c */ /* 0x000fe20003f04070 */
[----:B------:R-:W-:Y:S01]  /*7350*/  STL [R1+0x10bc], R21 ;  /* 0x0010bc1501007387 */ /* 0x000fe20000100800 */
[----:B0-----:R-:W-:Y:S01]  /*7360*/  LOP3.LUT R22, R29, 0x7, RZ, 0xc0, !PT ;  /* 0x000000071d167812 */ /* 0x001fe200078ec0ff */
[----:B------:R-:W-:-:S05]  /*7370*/  @!P5 IMAD.MOV R2, RZ, RZ, -R2 ;  /* 0x000000ffff02d224 */ /* 0x000fca00078e0a02 */
[----:B------:R0:W-:Y:S01]  /*7380*/  STL [R1+0x10c0], R2 ;  /* 0x0010c00201007387 */ /* 0x0001e20000100800 */
[----:B------:R-:W-:-:S03]  /*7390*/  @!P1 IMAD.IADD R26, R26, 0x1, -R12 ;  /* 0x000000011a1a9824 */ /* 0x000fc600078e0a0c */
[----:B------:R3:W-:Y:S01]  /*73a0*/  STL [R1+0x10c4], R3 ;  /* 0x0010c40301007387 */ /* 0x0007e20000100800 */
[----:B-1----:R-:W-:Y:S01]  /*73b0*/  LOP3.LUT R28, R28, 0x80, RZ, 0xc0, !PT ;  /* 0x000000801c1c7812 */ /* 0x002fe200078ec0ff */
[C---:B0-----:R-:W-:Y:S02]  /*73c0*/  IMAD.SHL.U32 R2, R29.reuse, 0x40, RZ ;  /* 0x000000401d027824 */ /* 0x041fe400078e00ff */
[----:B------:R0:W-:Y:S01]  /*73d0*/  STL [R1+0x10c8], R4 ;  /* 0x0010c80401007387 */ /* 0x0001e20000100800 */
[C---:B---3--:R-:W-:Y:S02]  /*73e0*/  IMAD.SHL.U32 R3, R29.reuse, 0x2, RZ ;  /* 0x000000021d037824 */ /* 0x048fe400078e00ff */
[----:B------:R-:W-:Y:S01]  /*73f0*/  LOP3.LUT R2, R2, 0x1800, RZ, 0xc0, !PT ;  /* 0x0000180002027812 */ /* 0x000fe200078ec0ff */
[----:B------:R1:W-:Y:S01]  /*7400*/  STL [R1+0x10cc], R5 ;  /* 0x0010cc0501007387 */ /* 0x0003e20000100800 */
[----:B------:R-:W-:Y:S01]  /*7410*/  ISETP.GE.AND P1, PT, R0, RZ, PT ;  /* 0x000000ff0000720c */ /* 0x000fe20003f26270 */
[----:B0-----:R-:W-:Y:S01]  /*7420*/  IMAD.SHL.U32 R4, R22, 0x10, RZ ;  /* 0x0000001016047824 */ /* 0x001fe200078e00ff */
[----:B------:R-:W-:Y:S01]  /*7430*/  LOP3.LUT R0, R29, 0x7f, RZ, 0xc0, !PT ;  /* 0x0000007f1d007812 */ /* 0x000fe200078ec0ff */
[----:B------:R-:W-:Y:S01]  /*7440*/  @!P2 IMAD.IADD R25, R25, 0x1, -R12 ;  /* 0x000000011919a824 */ /* 0x000fe200078e0a0c */
[----:B------:R-:W-:-:S02]  /*7450*/  ISETP.NE.U32.AND P2, PT, R28, RZ, PT ;  /* 0x000000ff1c00720c */ /* 0x000fc40003f45070 */
[----:B-1----:R-:W-:Y:S01]  /*7460*/  LOP3.LUT R5, R3, 0x10, RZ, 0xc0, !PT ;  /* 0x0000001003057812 */ /* 0x002fe200078ec0ff */
[----:B------:R-:W-:Y:S01]  /*7470*/  @!P0 IMAD.IADD R18, R18, 0x1, -R12 ;  /* 0x0000000112128824 */ /* 0x000fe200078e0a0c */
[----:B------:R-:W-:Y:S01]  /*7480*/  LOP3.LUT R4, R4, 0x30, R3, 0x78, !PT ;  /* 0x0000003004047812 */ /* 0x000fe200078e7803 */
[----:B------:R-:W-:Y:S01]  /*7490*/  IMAD R3, R22, 0x100, R2 ;  /* 0x0000010016037824 */ /* 0x000fe200078e0202 */
[----:B------:R-:W-:Y:S01]  /*74a0*/  ISETP.GE.AND P0, PT, R6, RZ, PT ;  /* 0x000000ff0600720c */ /* 0x000fe20003f06270 */
[----:B------:R-:W-:Y:S01]  /*74b0*/  IMAD R2, R22, 0x210, RZ ;  /* 0x0000021016027824 */ /* 0x000fe200078e02ff */
[----:B------:R-:W-:Y:S01]  /*74c0*/  LEA.HI R22, R28, R5, RZ, 0x1e ;  /* 0x000000051c167211 */ /* 0x000fe200078ff0ff */
[----:B------:R-:W-:Y:S01]  /*74d0*/  IMAD.SHL.U32 R6, R0, 0x2, RZ ;  /* 0x0000000200067824 */ /* 0x000fe200078e00ff */
[----:B------:R-:W-:Y:S01]  /*74e0*/  SEL R5, RZ, 0x110, !P2 ;  /* 0x00000110ff057807 */ /* 0x000fe20005000000 */
[----:B------:R-:W-:-:S03]  /*74f0*/  IMAD.IADD R4, R3, 0x1, R4 ;  /* 0x0000000103047824 */ /* 0x000fc600078e0204 */
[----:B------:R-:W-:Y:S01]  /*7500*/  LOP3.LUT R5, R5, R6, RZ, 0x3c, !PT ;  /* 0x0000000605057212 */ /* 0x000fe200078e3cff */
[----:B------:R-:W-:Y:S04]  /*7510*/  STL [R1+0x10d8], R7 ;  /* 0x0010d80701007387 */ /* 0x000fe80000100800 */
[----:B------:R-:W-:Y:S04]  /*7520*/  STL [R1+0x580], R5 ;  /* 0x0005800501007387 */ /* 0x000fe80000100800 */
[----:B------:R0:W-:Y:S04]  /*7530*/  STL [R1+0x588], R4 ;  /* 0x0005880401007387 */ /* 0x0001e80000100800 */
[----:B------:R-:W0:Y:S04]  /*7540*/  LDL.LU R13, [R1+0x50] ;  /* 0x00005000010d7983 */ /* 0x000e280000300800 */
[----:B------:R-:W3:Y:S04]  /*7550*/  LDL.LU R11, [R1+0x28] ;  /* 0x00002800010b7983 */ /* 0x000ee80000300800 */
[----:B------:R-:W4:Y:S04]  /*7560*/  LDL.LU R28, [R1+0x24] ;  /* 0x00002400011c7983 */ /* 0x000f280000300800 */
[----:B------:R-:W4:Y:S01]  /*7570*/  LDL.LU R9, [R1+0x1c] ;  /* 0x00001c0001097983 */ /* 0x000f220000300800 */
[----:B------:R-:W-:-:S03]  /*7580*/  ISETP.GE.AND P2, PT, R8, RZ, PT ;  /* 0x000000ff0800720c */ /* 0x000fc60003f46270 */
[----:B------:R-:W4:Y:S01]  /*7590*/  LDL.LU R8, [R1+0xc] ;  /* 0x00000c0001087983 */ /* 0x000f220000300800 */
[----:B------:R-:W-:Y:S01]  /*75a0*/  LOP3.LUT R22, R2, R22, RZ, 0x3c, !PT ;  /* 0x0000001602167212 */ /* 0x000fe200078e3cff */
[----:B------:R-:W-:Y:S02]  /*75b0*/  IMAD.SHL.U32 R2, R29, 0x100, RZ ;  /* 0x000001001d027824 */ /* 0x000fe400078e00ff */
[----:B------:R-:W4:Y:S01]  /*75c0*/  LDL.LU R29, [R1+0x12c] ;  /* 0x00012c00011d7983 */ /* 0x000f220000300800 */
[----:B------:R-:W-:Y:S02]  /*75d0*/  ISETP.GT.U32.AND P5, PT, R12, R15, PT ;  /* 0x0000000f0c00720c */ /* 0x000fe40003fa4070 */
[----:B------:R-:W-:Y:S02]  /*75e0*/  ISETP.GE.AND P6, PT, R16, RZ, PT ;  /* 0x000000ff1000720c */ /* 0x000fe40003fc6270 */
[----:B------:R-:W-:-:S09]  /*75f0*/  LOP3.LUT R3, R22, 0x1000, R2, 0xf8, !PT ;  /* 0x0000100016037812 */ /* 0x000fd200078ef802 */
[----:B------:R-:W-:Y:S01]  /*7600*/  @!P5 IMAD.IADD R15, R15, 0x1, -R12 ;  /* 0x000000010f0fd824 */ /* 0x000fe200078e0a0c */
[----:B------:R-:W-:Y:S01]  /*7610*/  ISETP.GT.U32.AND P5, PT, R12, R24, PT ;  /* 0x000000180c00720c */ /* 0x000fe20003fa4070 */
[----:B------:R-:W-:Y:S02]  /*7620*/  IMAD R2, R0, c[0x0][0x18c], RZ ;  /* 0x0000630000027a24 */ /* 0x000fe400078e02ff */
[----:B------:R-:W4:Y:S01]  /*7630*/  LDL.LU R0, [R1+0x144] ;  /* 0x0001440001007983 */ /* 0x000f220000300800 */
[----:B------:R-:W-:Y:S01]  /*7640*/  @!P6 IMAD.MOV R10, RZ, RZ, -R10 ;  /* 0x000000ffff0ae224 */ /* 0x000fe200078e0a0a */
[----:B------:R-:W-:-:S08]  /*7650*/  ISETP.GE.AND P4, PT, R14, RZ, PT ;  /* 0x000000ff0e00720c */ /* 0x000fd00003f86270 */
[----:B------:R-:W-:Y:S01]  /*7660*/  @!P5 IMAD.IADD R24, R24, 0x1, -R12 ;  /* 0x000000011818d824 */ /* 0x000fe200078e0a0c */
[----:B------:R-:W-:Y:S04]  /*7670*/  STL [R1+0x10dc], R10 ;  /* 0x0010dc0a01007387 */ /* 0x000fe80000100800 */
[----:B------:R-:W-:Y:S01]  /*7680*/  ISETP.GT.U32.AND P5, PT, R12, R24, PT ;  /* 0x000000180c00720c */ /* 0x000fe20003fa4070 */
[----:B------:R-:W4:Y:S04]  /*7690*/  LDL.LU R6, [R1+0x148] ;  /* 0x0001480001067983 */ /* 0x000f280000300800 */
[----:B------:R-:W4:Y:S04]  /*76a0*/  LDL.LU R16, [R1+0x154] ;  /* 0x0001540001107983 */ /* 0x000f280000300800 */
[----:B------:R-:W4:Y:S01]  /*76b0*/  LDL.LU R14, [R1+0x158] ;  /* 0x00015800010e7983 */ /* 0x000f220000300800 */
[----:B------:R-:W-:-:S03]  /*76c0*/  LOP3.LUT R22, RZ, c[0x0][0x17c], RZ, 0x33, !PT ;  /* 0x00005f00ff167a12 */ /* 0x000fc600078e33ff */
[----:B------:R-:W-:Y:S01]  /*76d0*/  @!P5 IMAD.IADD R24, R24, 0x1, -R12 ;  /* 0x000000011818d824 */ /* 0x000fe200078e0a0c */
[----:B------:R-:W-:Y:S01]  /*76e0*/  ISETP.NE.AND P5, PT, RZ, c[0x0][0x17c], PT ;  /* 0x00005f00ff007a0c */ /* 0x000fe20003fa5270 */
[----:B------:R-:W4:Y:S01]  /*76f0*/  LDL.LU R27, [R1+0x15c] ;  /* 0x00015c00011b7983 */ /* 0x000f220000300800 */
[----:B------:R-:W-:Y:S01]  /*7700*/  LEA R12, P6, R2, c[0x0][0x168], 0x1 ;  /* 0x00005a00020c7a11 */ /* 0x000fe200078c08ff */
[----:B------:R-:W-:Y:S02]  /*7710*/  @!P4 IMAD.MOV R15, RZ, RZ, -R15 ;  /* 0x000000ffff0fc224 */ /* 0x000fe400078e0a0f */
[----:B------:R-:W-:Y:S02]  /*7720*/  @!P3 IMAD.MOV R18, RZ, RZ, -R18 ;  /* 0x000000ffff12b224 */ /* 0x000fe400078e0a12 */
[----:B------:R-:W-:Y:S04]  /*7730*/  STL [R1+0xffc], R12 ;  /* 0x000ffc0c01007387 */ /* 0x000fe80000100800 */
[----:B------:R-:W-:Y:S04]  /*7740*/  STL [R1+0x10e0], R15 ;  /* 0x0010e00f01007387 */ /* 0x000fe80000100800 */
[----:B------:R-:W-:Y:S01]  /*7750*/  STL [R1+0x10e4], R18 ;  /* 0x0010e41201007387 */ /* 0x000fe20000100800 */
[----:B--2---:R-:W-:-:S05]  /*7760*/  SEL R2, R22, R23, !P5 ;  /* 0x0000001716027207 */ /* 0x004fca0006800000 */
[----:B------:R4:W-:Y:S01]  /*7770*/  STL [R1+0x1d8], R2 ;  /* 0x0001d80201007387 */ /* 0x0009e20000100800 */
[C---:B0-----:R-:W-:Y:S02]  /*7780*/  SEL R4, R22.reuse, R13, !P5 ;  /* 0x0000000d16047207 */ /* 0x041fe40006800000 */
[----:B---3--:R-:W-:-:S03]  /*7790*/  SEL R3, R22, R11, !P5 ;  /* 0x0000000b16037207 */ /* 0x008fc60006800000 */
[----:B------:R0:W-:Y:S01]  /*77a0*/  STL [R1+0x1e4], R4 ;  /* 0x0001e40401007387 */ /* 0x0001e20000100800 */
[----:B----4-:R-:W-:-:S03]  /*77b0*/  SEL R2, R22, R28, !P5 ;  /* 0x0000001c16027207 */ /* 0x010fc60006800000 */
[----:B------:R-:W2:Y:S01]  /*77c0*/  LDL.LU R28, [R1+0x18c] ;  /* 0x00018c00011c7983 */ /* 0x000ea20000300800 */
[----:B0-----:R-:W-:-:S03]  /*77d0*/  SEL R4, R22, R9, !P5 ;  /* 0x0000000916047207 */ /* 0x001fc60006800000 */
[----:B------:R0:W-:Y:S04]  /*77e0*/  STL [R1+0x1dc], R3 ;  /* 0x0001dc0301007387 */ /* 0x0001e80000100800 */
[----:B------:R1:W-:Y:S04]  /*77f0*/  STL [R1+0x1d0], R2 ;  /* 0x0001d00201007387 */ /* 0x0003e80000100800 */
[----:B------:R3:W-:Y:S01]  /*7800*/  STL [R1+0x1c8], R4 ;  /* 0x0001c80401007387 */ /* 0x0007e20000100800 */
[----:B0-----:R-:W-:-:S03]  /*7810*/  SEL R3, R22, R8, !P5 ;  /* 0x0000000816037207 */ /* 0x001fc60006800000 */
[----:B------:R-:W4:Y:S01]  /*7820*/  LDL.LU R23, [R1+0x164] ;  /* 0x0001640001177983 */ /* 0x000f220000300800 */
[----:B-1----:R-:W-:-:S03]  /*7830*/  SEL R2, R22, R29, !P5 ;  /* 0x0000001d16027207 */ /* 0x002fc60006800000 */
[----:B------:R0:W-:Y:S04]  /*7840*/  STL [R1+0x1c0], R3 ;  /* 0x0001c00301007387 */ /* 0x0001e80000100800 */
[----:B------:R-:W4:Y:S04]  /*7850*/  LDL.LU R18, [R1+0x184] ;  /* 0x0001840001127983 */ /* 0x000f280000300800 */
[----:B------:R1:W-:Y:S04]  /*7860*/  STL [R1+0x1b8], R2 ;  /* 0x0001b80201007387 */ /* 0x0003e80000100800 */
[----:B------:R-:W4:Y:S04]  /*7870*/  LDL.LU R15, [R1+0x188] ;  /* 0x00018800010f7983 */ /* 0x000f280000300800 */
[----:B------:R-:W4:Y:S01]  /*7880*/  LDL.LU R29, [R1+0x17c] ;  /* 0x00017c00011d7983 */ /* 0x000f220000300800 */
[----:B------:R-:W-:-:S03]  /*7890*/  SEL R0, R22, R0, !P5 ;  /* 0x0000000016007207 */ /* 0x000fc60006800000 */
[----:B------:R-:W4:Y:S04]  /*78a0*/  LDL.LU R12, [R1+0x180] ;  /* 0x00018000010c7983 */ /* 0x000f280000300800 */
[----:B------:R-:W4:Y:S04]  /*78b0*/  LDL.LU R10, [R1+0x170] ;  /* 0x00017000010a7983 */ /* 0x000f280000300800 */
[----:B------:R1:W-:Y:S01]  /*78c0*/  STL [R1+0x1b4], R0 ;  /* 0x0001b40001007387 */ /* 0x0003e20000100800 */
[----:B---3--:R-:W-:-:S03]  /*78d0*/  SEL R4, R22, R6, !P5 ;  /* 0x0000000616047207 */ /* 0x008fc60006800000 */
[----:B------:R-:W3:Y:S04]  /*78e0*/  LDL.LU R7, [R1+0x174] ;  /* 0x0001740001077983 */ /* 0x000ee80000300800 */
[----:B------:R-:W3:Y:S01]  /*78f0*/  LDL.LU R5, [R1+0x16c] ;  /* 0x00016c0001057983 */ /* 0x000ee20000300800 */
[----:B0-----:R-:W-:-:S03]  /*7900*/  SEL R3, R22, R16, !P5 ;  /* 0x0000001016037207 */ /* 0x001fc60006800000 */
[----:B------:R-:W3:Y:S01]  /*7910*/  LDL.LU R13, [R1+0x150] ;  /* 0x00015000010d7983 */ /* 0x000ee20000300800 */
[----:B-1----:R-:W-:-:S03]  /*7920*/  SEL R2, R22, R14, !P5 ;  /* 0x0000000e16027207 */ /* 0x002fc60006800000 */
[----:B------:R-:W3:Y:S04]  /*7930*/  LDL.LU R11, [R1+0x14c] ;  /* 0x00014c00010b7983 */ /* 0x000ee80000300800 */
[----:B------:R-:W3:Y:S04]  /*7940*/  LDL.LU R0, [R1+0x140] ;  /* 0x0001400001007983 */ /* 0x000ee80000300800 */
[----:B------:R0:W-:Y:S01]  /*7950*/  STL [R1+0x1b0], R4 ;  /* 0x0001b00401007387 */ /* 0x0001e20000100800 */
[----:B------:R-:W-:-:S03]  /*7960*/  SEL R6, R22, R27, !P5 ;  /* 0x0000001b16067207 */ /* 0x000fc60006800000 */
[----:B0-----:R-:W3:Y:S04]  /*7970*/  LDL.LU R4, [R1+0x138] ;  /* 0x0001380001047983 */ /* 0x001ee80000300800 */
[----:B------:R0:W-:Y:S04]  /*7980*/  STL [R1+0x1a8], R3 ;  /* 0x0001a80301007387 */ /* 0x0001e80000100800 */
[----:B0-----:R-:W3:Y:S04]  /*7990*/  LDL.LU R3, [R1+0x130] ;  /* 0x0001300001037983 */ /* 0x001ee80000300800 */
[----:B------:R0:W-:Y:S04]  /*79a0*/  STL [R1+0x1a4], R2 ;  /* 0x0001a40201007387 */ /* 0x0001e80000100800 */
[----:B0-----:R-:W3:Y:S04]  /*79b0*/  LDL.LU R2, [R1+0x8] ;  /* 0x0000080001027983 */ /* 0x001ee80000300800 */
[----:B------:R-:W3:Y:S04]  /*79c0*/  LDL.LU R16, [R1+0x4] ;  /* 0x0000040001107983 */ /* 0x000ee80000300800 */
[----:B------:R-:W3:Y:S04]  /*79d0*/  LDL.LU R21, [R1] ;  /* 0x0000000001157983 */ /* 0x000ee80000300800 */
[----:B------:R-:W3:Y:S04]  /*79e0*/  LDL.LU R20, [R1+0x108] ;  /* 0x0001080001147983 */ /* 0x000ee80000300800 */
[----:B------:R0:W-:Y:S04]  /*79f0*/  STL [R1+0x1a0], R6 ;  /* 0x0001a00601007387 */ /* 0x0001e80000100800 */
[----:B------:R-:W3:Y:S04]  /*7a00*/  LDL.LU R19, [R1+0x10c] ;  /* 0x00010c0001137983 */ /* 0x000ee80000300800 */
[----:B------:R-:W3:Y:S04]  /*7a10*/  LDL.LU R17, [R1+0x110] ;  /* 0x0001100001117983 */ /* 0x000ee80000300800 */
[----:B------:R-:W3:Y:S04]  /*7a20*/  LDL.LU R9, [R1+0x114] ;  /* 0x0001140001097983 */ /* 0x000ee80000300800 */
[----:B------:R-:W3:Y:S04]  /*7a30*/  LDL.LU R8, [R1+0x128] ;  /* 0x0001280001087983 */ /* 0x000ee80000300800 */
[----:B------:R-:W3:Y:S04]  /*7a40*/  LDL.LU R14, [R1+0x124] ;  /* 0x00012400010e7983 */ /* 0x000ee80000300800 */
[----:B0-----:R-:W3:Y:S04]  /*7a50*/  LDL.LU R6, [R1+0x120] ;  /* 0x0001200001067983 */ /* 0x001ee80000300800 */
[----:B------:R-:W3:Y:S01]  /*7a60*/  LDL.LU R27, [R1+0xf4] ;  /* 0x0000f400011b7983 */ /* 0x000ee20000300800 */
[----:B--2---:R-:W-:-:S05]  /*7a70*/  SEL R28, R22, R28, !P5 ;  /* 0x0000001c161c7207 */ /* 0x004fca0006800000 */
[----:B------:R0:W-:Y:S04]  /*7a80*/  STL [R1+0x19c], R28 ;  /* 0x00019c1c01007387 */ /* 0x0001e80000100800 */
[----:B0-----:R-:W2:Y:S01]  /*7a90*/  LDL.LU R28, [R1+0xf8] ;  /* 0x0000f800011c7983 */ /* 0x001ea20000300800 */
[----:B----4-:R-:W-:-:S05]  /*7aa0*/  SEL R23, R22, R23, !P5 ;  /* 0x0000001716177207 */ /* 0x010fca0006800000 */
[----:B------:R0:W-:Y:S02]  /*7ab0*/  STL [R1+0x198], R23 ;  /* 0x0001981701007387 */ /* 0x0001e40000100800 */
[C---:B0-----:R-:W-:Y:S02]  /*7ac0*/  SEL R23, R22.reuse, R18, !P5 ;  /* 0x0000001216177207 */ /* 0x041fe40006800000 */
[C---:B------:R-:W-:Y:S02]  /*7ad0*/  SEL R18, R22.reuse, R15, !P5 ;  /* 0x0000000f16127207 */ /* 0x040fe40006800000 */
[C---:B------:R-:W-:Y:S01]  /*7ae0*/  SEL R15, R22.reuse, R29, !P5 ;  /* 0x0000001d160f7207 */ /* 0x040fe20006800000 */
[----:B------:R-:W-:Y:S04]  /*7af0*/  STL [R1+0x194], R23 ;  /* 0x0001941701007387 */ /* 0x000fe80000100800 */
[----:B------:R-:W4:Y:S04]  /*7b00*/  LDL.LU R29, [R1+0xfc] ;  /* 0x0000fc00011d7983 */ /* 0x000f280000300800 */
[----:B------:R0:W-:Y:S04]  /*7b10*/  STL [R1+0x190], R18 ;  /* 0x0001901201007387 */ /* 0x0001e80000100800 */
[----:B------:R1:W-:Y:S01]  /*7b20*/  STL [R1+0x18c], R15 ;  /* 0x00018c0f01007387 */ /* 0x0003e20000100800 */
[----:B0-----:R-:W-:-:S02]  /*7b30*/  SEL R18, R22, R12, !P5 ;  /* 0x0000000c16127207 */ /* 0x001fc40006800000 */
[C---:B---3--:R-:W-:Y:S02]  /*7b40*/  SEL R12, R22.reuse, R7, !P5 ;  /* 0x00000007160c7207 */ /* 0x048fe40006800000 */
[C---:B-1----:R-:W-:Y:S02]  /*7b50*/  SEL R15, R22.reuse, R10, !P5 ;  /* 0x0000000a160f7207 */ /* 0x042fe40006800000 */
[C---:B------:R-:W-:Y:S01]  /*7b60*/  SEL R10, R22.reuse, R5, !P5 ;  /* 0x00000005160a7207 */ /* 0x040fe20006800000 */
[----:B------:R-:W-:Y:S01]  /*7b70*/  STL [R1+0x188], R18 ;  /* 0x0001881201007387 */ /* 0x000fe20000100800 */
[C---:B------:R-:W-:Y:S02]  /*7b80*/  SEL R7, R22.reuse, R13, !P5 ;  /* 0x0000000d16077207 */ /* 0x040fe40006800000 */
[C---:B------:R-:W-:Y:S01]  /*7b90*/  SEL R5, R22.reuse, R11, !P5 ;  /* 0x0000000b16057207 */ /* 0x040fe20006800000 */
[----:B------:R-:W-:Y:S04]  /*7ba0*/  STL [R1+0x184], R15 ;  /* 0x0001840f01007387 */ /* 0x000fe80000100800 */
[----:B------:R-:W-:Y:S01]  /*7bb0*/  STL [R1+0x180], R12 ;  /* 0x0001800c01007387 */ /* 0x000fe20000100800 */
[----:B------:R-:W-:-:S03]  /*7bc0*/  SEL R0, R22, R0, !P5 ;  /* 0x0000000016007207 */ /* 0x000fc60006800000 */
[----:B------:R-:W-:Y:S04]  /*7bd0*/  STL [R1+0x17c], R10 ;  /* 0x00017c0a01007387 */ /* 0x000fe80000100800 */
[----:B------:R-:W-:Y:S04]  /*7be0*/  STL [R1+0x174], R7 ;  /* 0x0001740701007387 */ /* 0x000fe80000100800 */
[----:B------:R-:W3:Y:S04]  /*7bf0*/  LDL.LU R13, [R1+0x100] ;  /* 0x00010000010d7983 */ /* 0x000ee80000300800 */
[----:B------:R0:W-:Y:S04]  /*7c00*/  STL [R1+0x170], R5 ;  /* 0x0001700501007387 */ /* 0x0001e80000100800 */
[----:B------:R-:W3:Y:S01]  /*7c10*/  LDL.LU R11, [R1+0x104] ;  /* 0x00010400010b7983 */ /* 0x000ee20000300800 */
[----:B0-----:R-:W-:-:S02]  /*7c20*/  SEL R5, R22, R4, !P5 ;  /* 0x0000000416057207 */ /* 0x001fc40006800000 */
[C---:B------:R-:W-:Y:S01]  /*7c30*/  SEL R4, R22.reuse, R3, !P5 ;  /* 0x0000000316047207 */ /* 0x040fe20006800000 */
[----:B------:R0:W-:Y:S04]  /*7c40*/  STL [R1+0x16c], R0 ;  /* 0x00016c0001007387 */ /* 0x0001e80000100800 */
[----:B0-----:R-:W3:Y:S01]  /*7c50*/  LDL.LU R0, [R1+0x94] ;  /* 0x0000940001007983 */ /* 0x001ee20000300800 */
[----:B------:R-:W-:-:S03]  /*7c60*/  SEL R2, R22, R2, !P5 ;  /* 0x0000000216027207 */ /* 0x000fc60006800000 */
[----:B------:R-:W-:Y:S01]  /*7c70*/  STL [R1+0x164], R5 ;  /* 0x0001640501007387 */ /* 0x000fe20000100800 */
[----:B------:R-:W-:-:S03]  /*7c80*/  SEL R3, R22, R16, !P5 ;  /* 0x0000001016037207 */ /* 0x000fc60006800000 */
[----:B------:R0:W-:Y:S04]  /*7c90*/  STL [R1+0x15c], R4 ;  /* 0x00015c0401007387 */ /* 0x0001e80000100800 */
[----:B------:R-:W3:Y:S04]  /*7ca0*/  LDL.LU R16, [R1+0x98] ;  /* 0x0000980001107983 */ /* 0x000ee80000300800 */
[----:B------:R1:W-:Y:S01]  /*7cb0*/  STL [R1+0x158], R2 ;  /* 0x0001580201007387 */ /* 0x0003e20000100800 */
[----:B0-----:R-:W-:-:S03]  /*7cc0*/  SEL R4, R22, R20, !P5 ;  /* 0x0000001416047207 */ /* 0x001fc60006800000 */
[----:B------:R0:W-:Y:S01]  /*7cd0*/  STL [R1+0x154], R3 ;  /* 0x0001540301007387 */ /* 0x0001e20000100800 */
[C---:B-1----:R-:W-:Y:S02]  /*7ce0*/  SEL R2, R22.reuse, R21, !P5 ;  /* 0x0000001516027207 */ /* 0x042fe40006800000 */
[----:B0-----:R-:W-:-:S03]  /*7cf0*/  SEL R3, R22, R19, !P5 ;  /* 0x0000001316037207 */ /* 0x001fc60006800000 */
[----:B------:R0:W-:Y:S04]  /*7d00*/  STL [R1+0x150], R2 ;  /* 0x0001500201007387 */ /* 0x0001e80000100800 */
[----:B------:R1:W-:Y:S01]  /*7d10*/  STL [R1+0x14c], R4 ;  /* 0x00014c0401007387 */ /* 0x0003e20000100800 */
[----:B0-----:R-:W-:-:S03]  /*7d20*/  SEL R2, R22, R17, !P5 ;  /* 0x0000001116027207 */ /* 0x001fc60006800000 */
[----:B------:R0:W-:Y:S01]  /*7d30*/  STL [R1+0x148], R3 ;  /* 0x0001480301007387 */ /* 0x0001e20000100800 */
[----:B-1----:R-:W-:-:S03]  /*7d40*/  SEL R4, R22, R9, !P5 ;  /* 0x0000000916047207 */ /* 0x002fc60006800000 */
[----:B------:R1:W-:Y:S01]  /*7d50*/  STL [R1+0x144], R2 ;  /* 0x0001440201007387 */ /* 0x0003e20000100800 */
[----:B0-----:R-:W-:-:S03]  /*7d60*/  SEL R3, R22, R8, !P5 ;  /* 0x0000000816037207 */ /* 0x001fc60006800000 */
[----:B------:R0:W-:Y:S01]  /*7d70*/  STL [R1+0x140], R4 ;  /* 0x0001400401007387 */ /* 0x0001e20000100800 */
[----:B-1----:R-:W-:-:S03]  /*7d80*/  SEL R2, R22, R14, !P5 ;  /* 0x0000000e16027207 */ /* 0x002fc60006800000 */
[----:B------:R-:W3:Y:S04]  /*7d90*/  LDL.LU R14, [R1+0x9c] ;  /* 0x00009c00010e7983 */ /* 0x000ee80000300800 */
[----:B------:R1:W-:Y:S01]  /*7da0*/  STL [R1+0x138], R3 ;  /* 0x0001380301007387 */ /* 0x0003e20000100800 */
[----:B0-----:R-:W-:-:S03]  /*7db0*/  SEL R4, R22, R6, !P5 ;  /* 0x0000000616047207 */ /* 0x001fc60006800000 */
[----:B------:R2:W-:Y:S01]  /*7dc0*/  STL [R1+0x130], R2 ;  /* 0x0001300201007387 */ /* 0x0005e20000100800 */
[----:B-1----:R-:W-:-:S03]  /*7dd0*/  SEL R3, R22, R27, !P5 ;  /* 0x0000001b16037207 */ /* 0x002fc60006800000 */
[----:B------:R-:W-:Y:S04]  /*7de0*/  STL [R1+0x12c], R4 ;  /* 0x00012c0401007387 */ /* 0x000fe80000100800 */
[----:B------:R-:W3:Y:S04]  /*7df0*/  LDL.LU R18, [R1+0xb8] ;  /* 0x0000b80001127983 */ /* 0x000ee80000300800 */
[----:B------:R-:W-:Y:S04]  /*7e00*/  STL [R1+0x128], R3 ;  /* 0x0001280301007387 */ /* 0x000fe80000100800 */
[----:B------:R-:W3:Y:S01]  /*7e10*/  LDL.LU R15, [R1+0xe8] ;  /* 0x0000e800010f7983 */ /* 0x000ee20000300800 */
[----:B--2---:R-:W-:-:S05]  /*7e20*/  SEL R2, R22, R28, !P5 ;  /* 0x0000001c16027207 */ /* 0x004fca0006800000 */
[----:B------:R4:W-:Y:S04]  /*7e30*/  STL [R1+0x124], R2 ;  /* 0x0001240201007387 */ /* 0x0009e80000100800 */
[----:B------:R-:W2:Y:S04]  /*7e40*/  LDL.LU R10, [R1+0xf0] ;  /* 0x0000f000010a7983 */ /* 0x000ea80000300800 */
[----:B------:R-:W2:Y:S04]  /*7e50*/  LDL.LU R27, [R1+0xec] ;  /* 0x0000ec00011b7983 */ /* 0x000ea80000300800 */
[----:B------:R-:W2:Y:S04]  /*7e60*/  LDL.LU R7, [R1+0xc8] ;  /* 0x0000c80001077983 */ /* 0x000ea80000300800 */
[----:B------:R-:W2:Y:S01]  /*7e70*/  LDL.LU R28, [R1+0xd0] ;  /* 0x0000d000011c7983 */ /* 0x000ea20000300800 */
[----:B----4-:R-:W-:-:S05]  /*7e80*/  SEL R2, R22, R29, !P5 ;  /* 0x0000001d16027207 */ /* 0x010fca0006800000 */
[----:B------:R0:W-:Y:S04]  /*7e90*/  STL [R1+0x120], R2 ;  /* 0x0001200201007387 */ /* 0x0001e80000100800 */
[----:B------:R-:W4:Y:S04]  /*7ea0*/  LDL.LU R29, [R1+0xe4] ;  /* 0x0000e400011d7983 */ /* 0x000f280000300800 */
[----:B------:R-:W4:Y:S04]  /*7eb0*/  LDL.LU R23, [R1+0xe0] ;  /* 0x0000e00001177983 */ /* 0x000f280000300800 */
[----:B------:R-:W4:Y:S04]  /*7ec0*/  LDL.LU R9, [R1+0xdc] ;  /* 0x0000dc0001097983 */ /* 0x000f280000300800 */
[----:B------:R-:W4:Y:S04]  /*7ed0*/  LDL.LU R8, [R1+0x208] ;  /* 0x0002080001087983 */ /* 0x000f280000300800 */
[----:B------:R-:W4:Y:S01]  /*7ee0*/  LDL.LU R6, [R1+0xd8] ;  /* 0x0000d80001067983 */ /* 0x000f220000300800 */
[----:B---3--:R-:W-:-:S05]  /*7ef0*/  SEL R3, R22, R13, !P5 ;  /* 0x0000000d16037207 */ /* 0x008fca0006800000 */
[----:B------:R-:W-:Y:S01]  /*7f00*/  STL [R1+0x114], R3 ;  /* 0x0001140301007387 */ /* 0x000fe20000100800 */
[----:B0-----:R-:W-:-:S03]  /*7f10*/  SEL R2, R22, R11, !P5 ;  /* 0x0000000b16027207 */ /* 0x001fc60006800000 */
[----:B------:R-:W3:Y:S04]  /*7f20*/  LDL.LU R12, [R1+0xc4] ;  /* 0x0000c400010c7983 */ /* 0x000ee80000300800 */
[----:B------:R-:W-:Y:S04]  /*7f30*/  STL [R1+0x110], R2 ;  /* 0x0001100201007387 */ /* 0x000fe80000100800 */
[----:B------:R-:W3:Y:S01]  /*7f40*/  LDL.LU R5, [R1+0xc0] ;  /* 0x0000c00001057983 */ /* 0x000ee20000300800 */
[----:B------:R-:W-:-:S05]  /*7f50*/  SEL R0, R22, R0, !P5 ;  /* 0x0000000016007207 */ /* 0x000fca0006800000 */
[----:B------:R0:W-:Y:S04]  /*7f60*/  STL [R1+0x10c], R0 ;  /* 0x00010c0001007387 */ /* 0x0001e80000100800 */
[----:B------:R-:W3:Y:S01]  /*7f70*/  LDL.LU R4, [R1+0xbc] ;  /* 0x0000bc0001047983 */ /* 0x000ee20000300800 */
[----:B------:R-:W-:-:S03]  /*7f80*/  SEL R11, R22, R16, !P5 ;  /* 0x00000010160b7207 */ /* 0x000fc60006800000 */
[----:B0-----:R-:W3:Y:S04]  /*7f90*/  LDL.LU R0, [R1+0xac] ;  /* 0x0000ac0001007983 */ /* 0x001ee80000300800 */
[----:B------:R-:W3:Y:S04]  /*7fa0*/  LDL.LU R3, [R1+0xb0] ;  /* 0x0000b00001037983 */ /* 0x000ee80000300800 */
        /* <DEDUP_REMOVED lines=9> */
[----:B------:R-:W-:-:S05]  /*8040*/  SEL R14, R22, R14, !P5 ;  /* 0x0000000e160e7207 */ /* 0x000fca0006800000 */
[----:B------:R0:W-:Y:S04]  /*8050*/  STL [R1+0x104], R14 ;  /* 0x0001040e01007387 */ /* 0x0001e80000100800 */
[----:B0-----:R-:W3:Y:S01]  /*8060*/  LDL.LU R14, [R1+0x8c] ;  /* 0x00008c00010e7983 */ /* 0x001ee20000300800 */
[----:B------:R-:W-:-:S05]  /*8070*/  SEL R18, R22, R18, !P5 ;  /* 0x0000001216127207 */ /* 0x000fca0006800000 */
[----:B------:R0:W-:Y:S01]  /*8080*/  STL [R1+0x100], R18 ;  /* 0x0001001201007387 */ /* 0x0001e20000100800 */
[----:B------:R-:W-:-:S03]  /*8090*/  SEL R15, R22, R15, !P5 ;  /* 0x0000000f160f7207 */ /* 0x000fc60006800000 */
[----:B0-----:R-:W3:Y:S04]  /*80a0*/  LDL.LU R18, [R1+0x10e4] ;  /* 0x0010e40001127983 */ /* 0x001ee80000300800 */
[----:B------:R0:W-:Y:S04]  /*80b0*/  STL [R1+0xfc], R15 ;  /* 0x0000fc0f01007387 */ /* 0x0001e80000100800 */
[----:B0-----:R-:W3:Y:S01]  /*80c0*/  LDL.LU R15, [R1+0x10e0] ;  /* 0x0010e000010f7983 */ /* 0x001ee20000300800 */
[C---:B--2---:R-:W-:Y:S02]  /*80d0*/  SEL R10, R22.reuse, R10, !P5 ;  /* 0x0000000a160a7207 */ /* 0x044fe40006800000 */
[----:B------:R-:W-:-:S03]  /*80e0*/  SEL R27, R22, R27, !P5 ;  /* 0x0000001b161b7207 */ /* 0x000fc60006800000 */
[----:B------:R0:W-:Y:S01]  /*80f0*/  STL [R1+0xf8], R10 ;  /* 0x0000f80a01007387 */ /* 0x0001e20000100800 */
[C---:B------:R-:W-:Y:S02]  /*8100*/  SEL R7, R22.reuse, R7, !P5 ;  /* 0x0000000716077207 */ /* 0x040fe40006800000 */
[C---:B------:R-:W-:Y:S01]  /*8110*/  SEL R28, R22.reuse, R28, !P5 ;  /* 0x0000001c161c7207 */ /* 0x040fe20006800000 */
[----:B0-----:R-:W2:Y:S04]  /*8120*/  LDL.LU R10, [R1+0x10dc] ;  /* 0x0010dc00010a7983 */ /* 0x001ea80000300800 */
[----:B------:R0:W-:Y:S01]  /*8130*/  STL [R1+0xf4], R27 ;  /* 0x0000f41b01007387 */ /* 0x0001e20000100800 */
[----:B----4-:R-:W-:-:S03]  /*8140*/  SEL R29, R22, R29, !P5 ;  /* 0x0000001d161d7207 */ /* 0x010fc60006800000 */
[----:B0-----:R-:W4:Y:S01]  /*8150*/  LDL.LU R27, [R1+0x88] ;  /* 0x00008800011b7983 */ /* 0x001f220000300800 */
[----:B------:R-:W-:-:S03]  /*8160*/  SEL R23, R22, R23, !P5 ;  /* 0x0000001716177207 */ /* 0x000fc60006800000 */
[----:B------:R0:W-:Y:S01]  /*8170*/  STL [R1+0xf0], R7 ;  /* 0x0000f00701007387 */ /* 0x0001e20000100800 */
[C---:B------:R-:W-:Y:S02]  /*8180*/  SEL R9, R22.reuse, R9, !P5 ;  /* 0x0000000916097207 */ /* 0x040fe40006800000 */
[C---:B------:R-:W-:Y:S01]  /*8190*/  SEL R8, R22.reuse, R8, !P5 ;  /* 0x0000000816087207 */ /* 0x040fe20006800000 */
[----:B0-----:R-:W2:Y:S04]  /*81a0*/  LDL.LU R7, [R1+0x10d8] ;  /* 0x0010d80001077983 */ /* 0x001ea80000300800 */
[----:B------:R0:W-:Y:S01]  /*81b0*/  STL [R1+0xec], R28 ;  /* 0x0000ec1c01007387 */ /* 0x0001e20000100800 */
[----:B------:R-:W-:-:S03]  /*81c0*/  SEL R6, R22, R6, !P5 ;  /* 0x0000000616067207 */ /* 0x000fc60006800000 */
[----:B0-----:R-:W2:Y:S04]  /*81d0*/  LDL.LU R28, [R1+0x10d4] ;  /* 0x0010d400011c7983 */ /* 0x001ea80000300800 */
[----:B------:R0:W-:Y:S04]  /*81e0*/  STL [R1+0xe8], R29 ;  /* 0x0000e81d01007387 */ /* 0x0001e80000100800 */
[----:B0-----:R-:W2:Y:S04]  /*81f0*/  LDL.LU R29, [R1+0x10d0] ;  /* 0x0010d000011d7983 */ /* 0x001ea80000300800 */
[----:B------:R-:W-:Y:S04]  /*8200*/  STL [R1+0xe4], R23 ;  /* 0x0000e41701007387 */ /* 0x000fe80000100800 */
[----:B------:R0:W-:Y:S04]  /*8210*/  STL [R1+0xe0], R9 ;  /* 0x0000e00901007387 */ /* 0x0001e80000100800 */
[----:B0-----:R-:W2:Y:S04]  /*8220*/  LDL.LU R9, [R1+0x7c] ;  /* 0x00007c0001097983 */ /* 0x001ea80000300800 */
[----:B------:R0:W-:Y:S04]  /*8230*/  STL [R1+0xdc], R8 ;  /* 0x0000dc0801007387 */ /* 0x0001e80000100800 */
[----:B0-----:R-:W2:Y:S04]  /*8240*/  LDL.LU R8, [R1+0x74] ;  /* 0x0000740001087983 */ /* 0x001ea80000300800 */
[----:B------:R0:W-:Y:S04]  /*8250*/  STL [R1+0xd8], R6 ;  /* 0x0000d80601007387 */ /* 0x0001e80000100800 */
[----:B0-----:R-:W2:Y:S01]  /*8260*/  LDL.LU R6, [R1+0x70] ;  /* 0x0000700001067983 */ /* 0x001ea20000300800 */
[----:B---3--:R-:W-:-:S02]  /*8270*/  SEL R23, R22, R12, !P5 ;  /* 0x0000000c16177207 */ /* 0x008fc40006800000 */
[C---:B------:R-:W-:Y:S02]  /*8280*/  SEL R12, R22.reuse, R5, !P5 ;  /* 0x00000005160c7207 */ /* 0x040fe40006800000 */
[C---:B------:R-:W-:Y:S01]  /*8290*/  SEL R5, R22.reuse, R4, !P5 ;  /* 0x0000000416057207 */ /* 0x040fe20006800000 */
[----:B------:R-:W-:Y:S01]  /*82a0*/  STL [R1+0xd0], R23 ;  /* 0x0000d01701007387 */ /* 0x000fe20000100800 */
[----:B------:R-:W-:-:S03]  /*82b0*/  SEL R4, R22, R0, !P5 ;  /* 0x0000000016047207 */ /* 0x000fc60006800000 */
[----:B------:R-:W-:Y:S04]  /*82c0*/  STL [R1+0xc8], R12 ;  /* 0x0000c80c01007387 */ /* 0x000fe80000100800 */
[----:B------:R-:W3:Y:S04]  /*82d0*/  LDL.LU R0, [R1+0x68] ;  /* 0x0000680001007983 */ /* 0x000ee80000300800 */
[----:B------:R0:W-:Y:S04]  /*82e0*/  STL [R1+0xc4], R5 ;  /* 0x0000c40501007387 */ /* 0x0001e80000100800 */
[----:B------:R1:W-:Y:S01]  /*82f0*/  STL [R1+0xc0], R4 ;  /* 0x0000c00401007387 */ /* 0x0003e20000100800 */
[----:B0-----:R-:W-:-:S02]  /*8300*/  SEL R5, R22, R3, !P5 ;  /* 0x0000000316057207 */ /* 0x001fc40006800000 */
[C---:B------:R-:W-:Y:S02]  /*8310*/  SEL R3, R22.reuse, R21, !P5 ;  /* 0x0000001516037207 */ /* 0x040fe40006800000 */
[C---:B-1----:R-:W-:Y:S01]  /*8320*/  SEL R4, R22.reuse, R2, !P5 ;  /* 0x0000000216047207 */ /* 0x042fe20006800000 */
[----:B------:R-:W-:Y:S01]  /*8330*/  STL [R1+0xbc], R5 ;  /* 0x0000bc0501007387 */ /* 0x000fe20000100800 */
[----:B------:R-:W-:-:S03]  /*8340*/  SEL R2, R22, R20, !P5 ;  /* 0x0000001416027207 */ /* 0x000fc60006800000 */
[----:B------:R0:W-:Y:S04]  /*8350*/  STL [R1+0xb8], R4 ;  /* 0x0000b80401007387 */ /* 0x0001e80000100800 */
[----:B------:R1:W-:Y:S01]  /*8360*/  STL [R1+0xb4], R3 ;  /* 0x0000b40301007387 */ /* 0x0003e20000100800 */
[----:B0-----:R-:W-:-:S03]  /*8370*/  SEL R4, R22, R19, !P5 ;  /* 0x0000001316047207 */ /* 0x001fc60006800000 */
[----:B------:R0:W-:Y:S01]  /*8380*/  STL [R1+0xb0], R2 ;  /* 0x0000b00201007387 */ /* 0x0001e20000100800 */
[----:B-1----:R-:W-:-:S03]  /*8390*/  SEL R3, R22, R17, !P5 ;  /* 0x0000001116037207 */ /* 0x002fc60006800000 */
[----:B------:R1:W-:Y:S04]  /*83a0*/  STL [R1+0xac], R4 ;  /* 0x0000ac0401007387 */ /* 0x0003e80000100800 */
[----:B------:R-:W3:Y:S01]  /*83b0*/  LDL.LU R12, [R1+0x5c] ;  /* 0x00005c00010c7983 */ /* 0x000ee20000300800 */
        /* <DEDUP_REMOVED lines=8> */
[----:B------:R1:W-:Y:S04]  /*8440*/  STL [R1+0x9c], R3 ;  /* 0x00009c0301007387 */ /* 0x0003e80000100800 */
[----:B0-----:R-:W3:Y:S04]  /*8450*/  LDL.LU R4, [R1+0x1f4] ;  /* 0x0001f40001047983 */ /* 0x001ee80000300800 */
[----:B------:R0:W-:Y:S04]  /*8460*/  STL [R1+0x98], R2 ;  /* 0x0000980201007387 */ /* 0x0001e80000100800 */
[----:B-1----:R-:W3:Y:S04]  /*8470*/  LDL.LU R3, [R1+0x1f8] ;  /* 0x0001f80001037983 */ /* 0x002ee80000300800 */
[----:B------:R-:W3:Y:S04]  /*8480*/  LDL.LU R23, [R1+0x1ec] ;  /* 0x0001ec0001177983 */ /* 0x000ee80000300800 */
[----:B0-----:R-:W3:Y:S04]  /*8490*/  LDL.LU R2, [R1+0x1d4] ;  /* 0x0001d40001027983 */ /* 0x001ee80000300800 */
[----:B------:R-:W3:Y:S01]  /*84a0*/  LDL.LU R21, [R1+0x1e0] ;  /* 0x0001e00001157983 */ /* 0x000ee20000300800 */
[----:B----4-:R-:W-:-:S05]  /*84b0*/  SEL R11, R22, R27, !P5 ;  /* 0x0000001b160b7207 */ /* 0x010fca0006800000 */
[----:B------:R2:W-:Y:S04]  /*84c0*/  STL [R1+0x94], R11 ;  /* 0x0000940b01007387 */ /* 0x0005e80000100800 */
[----:B------:R-:W4:Y:S04]  /*84d0*/  LDL.LU R20, [R1+0x1e8] ;  /* 0x0001e80001147983 */ /* 0x000f280000300800 */
[----:B------:R-:W4:Y:S04]  /*84e0*/  LDL.LU R19, [R1+0x1cc] ;  /* 0x0001cc0001137983 */ /* 0x000f280000300800 */
[----:B------:R-:W4:Y:S04]  /*84f0*/  LDL.LU R16, [R1+0x1c4] ;  /* 0x0001c40001107983 */ /* 0x000f280000300800 */
[----:B------:R-:W4:Y:S04]  /*8500*/  LDL.LU R14, [R1+0x1bc] ;  /* 0x0001bc00010e7983 */ /* 0x000f280000300800 */
[----:B------:R-:W4:Y:S01]  /*8510*/  LDL.LU R27, [R1+0x1ac] ;  /* 0x0001ac00011b7983 */ /* 0x000f220000300800 */
[----:B--2---:R-:W-:-:S05]  /*8520*/  SEL R11, R22, R9, !P5 ;  /* 0x00000009160b7207 */ /* 0x004fca0006800000 */
[----:B------:R-:W-:Y:S01]  /*8530*/  STL [R1+0x90], R11 ;  /* 0x0000900b01007387 */ /* 0x000fe20000100800 */
[C---:B------:R-:W-:Y:S02]  /*8540*/  SEL R9, R22.reuse, R8, !P5 ;  /* 0x0000000816097207 */ /* 0x040fe40006800000 */
[----:B------:R-:W-:-:S03]  /*8550*/  SEL R8, R22, R29, !P5 ;  /* 0x0000001d16087207 */ /* 0x000fc60006800000 */
[----:B------:R-:W-:Y:S04]  /*8560*/  STL [R1+0x8c], R9 ;  /* 0x00008c0901007387 */ /* 0x000fe80000100800 */
[----:B------:R-:W2:Y:S01]  /*8570*/  LDL.LU R29, [R1+0x64] ;  /* 0x00006400011d7983 */ /* 0x000ea20000300800 */
[----:B------:R-:W-:-:S05]  /*8580*/  SEL R6, R22, R6, !P5 ;  /* 0x0000000616067207 */ /* 0x000fca0006800000 */
[----:B------:R0:W-:Y:S04]  /*8590*/  STL [R1+0x88], R6 ;  /* 0x0000880601007387 */ /* 0x0001e80000100800 */
[----:B------:R1:W-:Y:S01]  /*85a0*/  STL [R1+0x7c], R8 ;  /* 0x00007c0801007387 */ /* 0x0003e20000100800 */
[----:B0-----:R-:W-:-:S03]  /*85b0*/  SEL R6, R22, R28, !P5 ;  /* 0x0000001c16067207 */ /* 0x001fc60006800000 */
[----:B------:R-:W2:Y:S01]  /*85c0*/  LDL.LU R28, [R1+0x60] ;  /* 0x00006000011c7983 */ /* 0x000ea20000300800 */
[----:B---3--:R-:W-:-:S03]  /*85d0*/  SEL R0, R22, R0, !P5 ;  /* 0x0000000016007207 */ /* 0x008fc60006800000 */
[----:B------:R0:W-:Y:S04]  /*85e0*/  STL [R1+0x74], R6 ;  /* 0x0000740601007387 */ /* 0x0001e80000100800 */
[----:B------:R-:W3:Y:S04]  /*85f0*/  LDL.LU R17, [R1+0x160] ;  /* 0x0001600001117983 */ /* 0x000ee80000300800 */
[----:B------:R-:W3:Y:S04]  /*8600*/  LDL.LU R13, [R1+0x178] ;  /* 0x00017800010d7983 */ /* 0x000ee80000300800 */
[----:B------:R0:W-:Y:S04]  /*8610*/  STL [R1+0x70], R0 ;  /* 0x0000700001007387 */ /* 0x0001e80000100800 */
[----:B------:R-:W3:Y:S04]  /*8620*/  LDL.LU R11, [R1+0x168] ;  /* 0x00016800010b7983 */ /* 0x000ee80000300800 */
[----:B------:R-:W3:Y:S04]  /*8630*/  LDL.LU R9, [R1+0x118] ;  /* 0x0001180001097983 */ /* 0x000ee80000300800 */
[----:B-1----:R-:W3:Y:S04]  /*8640*/  LDL.LU R8, [R1+0x134] ;  /* 0x0001340001087983 */ /* 0x002ee80000300800 */
[----:B0-----:R-:W3:Y:S04]  /*8650*/  LDL.LU R6, [R1+0x13c] ;  /* 0x00013c0001067983 */ /* 0x001ee80000300800 */
[----:B------:R-:W3:Y:S01]  /*8660*/  LDL.LU R0, [R1+0x11c] ;  /* 0x00011c0001007983 */ /* 0x000ee20000300800 */
[----:B------:R-:W-:-:S05]  /*8670*/  SEL R12, R22, R12, !P5 ;  /* 0x0000000c160c7207 */ /* 0x000fca0006800000 */
[----:B------:R0:W-:Y:S04]  /*8680*/  STL [R1+0x68], R12 ;  /* 0x0000680c01007387 */ /* 0x0001e80000100800 */
[----:B0-----:R-:W3:Y:S01]  /*8690*/  LDL.LU R12, [R1+0xd4] ;  /* 0x0000d400010c7983 */ /* 0x001ee20000300800 */
[C---:B------:R-:W-:Y:S02]  /*86a0*/  SEL R5, R22.reuse, R5, !P5 ;  /* 0x0000000516057207 */ /* 0x040fe40006800000 */
[C---:B------:R-:W-:Y:S02]  /*86b0*/  SEL R4, R22.reuse, R4, !P5 ;  /* 0x0000000416047207 */ /* 0x040fe40006800000 */
[C---:B------:R-:W-:Y:S02]  /*86c0*/  SEL R3, R22.reuse, R3, !P5 ;  /* 0x0000000316037207 */ /* 0x040fe40006800000 */
[----:B------:R-:W-:-:S02]  /*86d0*/  SEL R23, R22, R23, !P5 ;  /* 0x0000001716177207 */ /* 0x000fc40006800000 */
[C---:B------:R-:W-:Y:S02]  /*86e0*/  SEL R2, R22.reuse, R2, !P5 ;  /* 0x0000000216027207 */ /* 0x040fe40006800000 */
[C---:B------:R-:W-:Y:S02]  /*86f0*/  SEL R21, R22.reuse, R21, !P5 ;  /* 0x0000001516157207 */ /* 0x040fe40006800000 */
[C---:B----4-:R-:W-:Y:S02]  /*8700*/  SEL R20, R22.reuse, R20, !P5 ;  /* 0x0000001416147207 */ /* 0x050fe40006800000 */
[C---:B------:R-:W-:Y:S02]  /*8710*/  SEL R19, R22.reuse, R19, !P5 ;  /* 0x0000001316137207 */ /* 0x040fe40006800000 */
[C---:B------:R-:W-:Y:S02]  /*8720*/  SEL R16, R22.reuse, R16, !P5 ;  /* 0x0000001016107207 */ /* 0x040fe40006800000 */
[----:B------:R-:W-:-:S02]  /*8730*/  SEL R14, R22, R14, !P5 ;  /* 0x0000000e160e7207 */ /* 0x000fc40006800000 */
[C---:B------:R-:W-:Y:S02]  /*8740*/  SEL R27, R22.reuse, R27, !P5 ;  /* 0x0000001b161b7207 */ /* 0x040fe40006800000 */
[----:B--2---:R-:W-:-:S05]  /*8750*/  SEL R29, R22, R29, !P5 ;  /* 0x0000001d161d7207 */ /* 0x004fca0006800000 */
[----:B------:R0:W-:Y:S04]  /*8760*/  STL [R1+0x64], R29 ;  /* 0x0000641d01007387 */ /* 0x0001e80000100800 */
[----:B0-----:R-:W2:Y:S01]  /*8770*/  LDL.LU R29, [R1+0x6c] ;  /* 0x00006c00011d7983 */ /* 0x001ea20000300800 */
[----:B------:R-:W-:-:S05]  /*8780*/  SEL R28, R22, R28, !P5 ;  /* 0x0000001c161c7207 */ /* 0x000fca0006800000 */
[----:B------:R0:W-:Y:S04]  /*8790*/  STL [R1+0x60], R28 ;  /* 0x0000601c01007387 */ /* 0x0001e80000100800 */
[----:B0-----:R-:W4:Y:S04]  /*87a0*/  LDL.LU R28, [R1+0xcc] ;  /* 0x0000cc00011c7983 */ /* 0x001f280000300800 */
[----:B------:R0:W-:Y:S04]  /*87b0*/  STL [R1+0x5c], R5 ;  /* 0x00005c0501007387 */ /* 0x0001e80000100800 */
[----:B0-----:R-:W2:Y:S04]  /*87c0*/  LDL.LU R5, [R1+0x10cc] ;  /* 0x0010cc0001057983 */ /* 0x001ea80000300800 */
        /* <DEDUP_REMOVED lines=17> */
[----:B0-----:R-:W4:Y:S04]  /*88e0*/  LDL.LU R14, [R1+0x10ac] ;  /* 0x0010ac00010e7983 */ /* 0x001f280000300800 */
[----:B------:R0:W-:Y:S04]  /*88f0*/  STL [R1+0x34], R27 ;  /* 0x0000341b01007387 */ /* 0x0001e80000100800 */
[----:B0-----:R-:W4:Y:S01]  /*8900*/  LDL.LU R27, [R1+0x10a8] ;  /* 0x0010a800011b7983 */ /* 0x001f220000300800 */
[----:B---3--:R-:W-:-:S02]  /*8910*/  SEL R17, R22, R17, !P5 ;  /* 0x0000001116117207 */ /* 0x008fc40006800000 */
[C---:B------:R-:W-:Y:S02]  /*8920*/  SEL R13, R22.reuse, R13, !P5 ;  /* 0x0000000d160d7207 */ /* 0x040fe40006800000 */
[C---:B------:R-:W-:Y:S02]  /*8930*/  SEL R11, R22.reuse, R11, !P5 ;  /* 0x0000000b160b7207 */ /* 0x040fe40006800000 */
[C---:B------:R-:W-:Y:S02]  /*8940*/  SEL R9, R22.reuse, R9, !P5 ;  /* 0x0000000916097207 */ /* 0x040fe40006800000 */
[C---:B------:R-:W-:Y:S02]  /*8950*/  SEL R8, R22.reuse, R8, !P5 ;  /* 0x0000000816087207 */ /* 0x040fe40006800000 */
[C---:B------:R-:W-:Y:S02]  /*8960*/  SEL R6, R22.reuse, R6, !P5 ;  /* 0x0000000616067207 */ /* 0x040fe40006800000 */
[----:B------:R-:W-:-:S02]  /*8970*/  SEL R0, R22, R0, !P5 ;  /* 0x0000000016007207 */ /* 0x000fc40006800000 */
[C---:B--2---:R-:W-:Y:S02]  /*8980*/  SEL R16, R22.reuse, R16, !P5 ;  /* 0x0000001016107207 */ /* 0x044fe40006800000 */
[C---:B----4-:R-:W-:Y:S02]  /*8990*/  SEL R14, R22.reuse, R14, !P5 ;  /* 0x0000000e160e7207 */ /* 0x050fe40006800000 */
[----:B------:R-:W-:-:S05]  /*89a0*/  SEL R27, R22, R27, !P5 ;  /* 0x0000001b161b7207 */ /* 0x000fca0006800000 */
[----:B------:R0:W-:Y:S04]  /*89b0*/  STL [R1+0x2c], R27 ;  /* 0x00002c1b01007387 */ /* 0x0001e80000100800 */
[----:B0-----:R-:W2:Y:S04]  /*89c0*/  LDL.LU R27, [R1+0x80] ;  /* 0x00008000011b7983 */ /* 0x001ea80000300800 */
[----:B------:R0:W-:Y:S04]  /*89d0*/  STL [R1+0x28], R14 ;  /* 0x0000280e01007387 */ /* 0x0001e80000100800 */
[----:B0-----:R-:W3:Y:S04]  /*89e0*/  LDL.LU R14, [R1+0x78] ;  /* 0x00007800010e7983 */ /* 0x001ee80000300800 */
[----:B------:R0:W-:Y:S04]  /*89f0*/  STL [R1+0x24], R16 ;  /* 0x0000241001007387 */ /* 0x0001e80000100800 */
[----:B0-----:R-:W4:Y:S04]  /*8a00*/  LDL.LU R16, [R1+0x84] ;  /* 0x0000840001107983 */ /* 0x001f280000300800 */
        /* <DEDUP_REMOVED lines=13> */
[----:B0-----:R-:W4:Y:S01]  /*8ae0*/  LDL.LU R0, [R1+0x108c] ;  /* 0x00108c0001007983 */ /* 0x001f220000300800 */
[----:B------:R-:W-:-:S02]  /*8af0*/  SEL R12, R22, R12, !P5 ;  /* 0x0000000c160c7207 */ /* 0x000fc40006800000 */
[C---:B------:R-:W-:Y:S02]  /*8b00*/  SEL R29, R22.reuse, R29, !P5 ;  /* 0x0000001d161d7207 */ /* 0x040fe40006800000 */
[C---:B------:R-:W-:Y:S01]  /*8b10*/  SEL R28, R22.reuse, R28, !P5 ;  /* 0x0000001c161c7207 */ /* 0x040fe20006800000 */
[----:B------:R-:W-:Y:S01]  /*8b20*/  STL [R1+0x1000], R12 ;  /* 0x0010000c01007387 */ /* 0x000fe20000100800 */
[C---:B--2---:R-:W-:Y:S02]  /*8b30*/  SEL R27, R22.reuse, R27, !P5 ;  /* 0x0000001b161b7207 */ /* 0x044fe40006800000 */
[C---:B---3--:R-:W-:Y:S02]  /*8b40*/  SEL R14, R22.reuse, R14, !P5 ;  /* 0x0000000e160e7207 */ /* 0x048fe40006800000 */
[----:B----4-:R-:W-:-:S05]  /*8b50*/  SEL R0, R22, R0, !P5 ;  /* 0x0000000016007207 */ /* 0x010fca0006800000 */
[----:B------:R0:W-:Y:S04]  /*8b60*/  STL [R1+0x4], R0 ;  /* 0x0000040001007387 */ /* 0x0001e80000100800 */
[----:B------:R-:W-:Y:S01]  /*8b70*/  STL [R1+0x1004], R29 ;  /* 0x0010041d01007387 */ /* 0x000fe20000100800 */
[----:B0-----:R-:W-:-:S03]  /*8b80*/  SEL R0, R22, R16, !P5 ;  /* 0x0000001016007207 */ /* 0x001fc60006800000 */
[----:B------:R-:W-:Y:S04]  /*8b90*/  STL [R1+0x1008], R28 ;  /* 0x0010081c01007387 */ /* 0x000fe80000100800 */
[----:B------:R-:W-:Y:S01]  /*8ba0*/  STL [R1+0x100c], R27 ;  /* 0x00100c1b01007387 */ /* 0x000fe20000100800 */
[----:B------:R-:W-:-:S03]  /*8bb0*/  SEL R16, R22, R23, !P5 ;  /* 0x0000001716107207 */ /* 0x000fc60006800000 */
[----:B------:R-:W-:Y:S04]  /*8bc0*/  STL [R1+0x1010], R0 ;  /* 0x0010100001007387 */ /* 0x000fe80000100800 */
[----:B------:R0:W-:Y:S01]  /*8bd0*/  STL [R1+0x1014], R14 ;  /* 0x0010140e01007387 */ /* 0x0001e20000100800 */
[----:B------:R-:W-:-:S03]  /*8be0*/  SEL R6, R22, R6, !P5 ;  /* 0x0000000616067207 */ /* 0x000fc60006800000 */
[----:B0-----:R-:W2:Y:S04]  /*8bf0*/  LDL.LU R14, [R1+0x1dc] ;  /* 0x0001dc00010e7983 */ /* 0x001ea80000300800 */
[----:B------:R-:W3:Y:S04]  /*8c00*/  LDL.LU R0, [R1+0x1d0] ;  /* 0x0001d00001007983 */ /* 0x000ee80000300800 */
[----:B------:R-:W4:Y:S04]  /*8c10*/  LDL.LU R27, [R1+0x1c8] ;  /* 0x0001c800011b7983 */ /* 0x000f280000300800 */
[----:B------:R-:W4:Y:S04]  /*8c20*/  LDL.LU R28, [R1+0x1c0] ;  /* 0x0001c000011c7983 */ /* 0x000f280000300800 */
[----:B------:R-:W4:Y:S04]  /*8c30*/  LDL.LU R29, [R1+0x1b8] ;  /* 0x0001b800011d7983 */ /* 0x000f280000300800 */
[----:B------:R-:W4:Y:S04]  /*8c40*/  LDL.LU R12, [R1+0x1b4] ;  /* 0x0001b400010c7983 */ /* 0x000f280000300800 */
[----:B------:R0:W-:Y:S04]  /*8c50*/  STL [R1+0x1018], R16 ;  /* 0x0010181001007387 */ /* 0x0001e80000100800 */
[----:B0-----:R-:W4:Y:S04]  /*8c60*/  LDL.LU R16, [R1+0x1e4] ;  /* 0x0001e40001107983 */ /* 0x001f280000300800 */
[----:B------:R0:W-:Y:S04]  /*8c70*/  STL [R1+0x101c], R6 ;  /* 0x00101c0601007387 */ /* 0x0001e80000100800 */
[----:B0-----:R-:W4:Y:S04]  /*8c80*/  LDL.LU R6, [R1+0x1d8] ;  /* 0x0001d80001067983 */ /* 0x001f280000300800 */
[----:B------:R-:W0:Y:S01]  /*8c90*/  S2R R23, SR_TID.X ;  /* 0x0000000000177919 */ /* 0x000e220000002100 */
[----:B------:R-:W-:-:S02]  /*8ca0*/  SEL R8, R22, R8, !P5 ;  /* 0x0000000816087207 */ /* 0x000fc40006800000 */
[C---:B------:R-:W-:Y:S02]  /*8cb0*/  SEL R9, R22.reuse, R9, !P5 ;  /* 0x0000000916097207 */ /* 0x040fe40006800000 */
[C---:B------:R-:W-:Y:S02]  /*8cc0*/  SEL R11, R22.reuse, R11, !P5 ;  /* 0x0000000b160b7207 */ /* 0x040fe40006800000 */
[C---:B------:R-:W-:Y:S01]  /*8cd0*/  SEL R13, R22.reuse, R13, !P5 ;  /* 0x0000000d160d7207 */ /* 0x040fe20006800000 */
[----:B------:R-:W-:Y:S01]  /*8ce0*/  STL [R1+0x1020], R8 ;  /* 0x0010200801007387 */ /* 0x000fe20000100800 */
[C---:B------:R-:W-:Y:S02]  /*8cf0*/  SEL R17, R22.reuse, R17, !P5 ;  /* 0x0000001116117207 */ /* 0x040fe40006800000 */
[C---:B------:R-:W-:Y:S01]  /*8d00*/  SEL R19, R22.reuse, R19, !P5 ;  /* 0x0000001316137207 */ /* 0x040fe20006800000 */
[----:B------:R-:W-:Y:S01]  /*8d10*/  STL [R1+0x1024], R9 ;  /* 0x0010240901007387 */ /* 0x000fe20000100800 */
[----:B------:R-:W-:-:S02]  /*8d20*/  SEL R20, R22, R20, !P5 ;  /* 0x0000001416147207 */ /* 0x000fc40006800000 */
[C---:B------:R-:W-:Y:S01]  /*8d30*/  SEL R21, R22.reuse, R21, !P5 ;  /* 0x0000001516157207 */ /* 0x040fe20006800000 */
[----:B------:R-:W-:Y:S01]  /*8d40*/  STL [R1+0x1028], R11 ;  /* 0x0010280b01007387 */ /* 0x000fe20000100800 */
[C---:B------:R-:W-:Y:S02]  /*8d50*/  SEL R2, R22.reuse, R2, !P5 ;  /* 0x0000000216027207 */ /* 0x040fe40006800000 */
[C---:B------:R-:W-:Y:S01]  /*8d60*/  SEL R3, R22.reuse, R3, !P5 ;  /* 0x0000000316037207 */ /* 0x040fe20006800000 */
[----:B------:R-:W-:Y:S01]  /*8d70*/  STL [R1+0x102c], R13 ;  /* 0x00102c0d01007387 */ /* 0x000fe20000100800 */
[C---:B------:R-:W-:Y:S01]  /*8d80*/  SEL R4, R22.reuse, R4, !P5 ;  /* 0x0000000416047207 */ /* 0x040fe20006800000 */
[----:B------:R-:W-:Y:S02]  /*8d90*/  @!P0 IMAD.MOV R26, RZ, RZ, -R26 ;  /* 0x000000ffff1a8224 */ /* 0x000fe400078e0a1a */
[----:B------:R-:W-:Y:S01]  /*8da0*/  STL [R1+0x1030], R17 ;  /* 0x0010301101007387 */ /* 0x000fe20000100800 */
[----:B0-----:R-:W-:Y:S01]  /*8db0*/  LOP3.LUT R23, R23, 0x7f, RZ, 0xc0, !PT ;  /* 0x0000007f17177812 */ /* 0x001fe200078ec0ff */
[----:B------:R-:W-:Y:S01]  /*8dc0*/  @!P1 IMAD.MOV R25, RZ, RZ, -R25 ;  /* 0x000000ffff199224 */ /* 0x000fe200078e0a19 */
[C---:B------:R-:W-:Y:S01]  /*8dd0*/  SEL R5, R22.reuse, R5, !P5 ;  /* 0x0000000516057207 */ /* 0x040fe20006800000 */
[----:B------:R-:W-:Y:S01]  /*8de0*/  STL [R1+0x1034], R19 ;  /* 0x0010341301007387 */ /* 0x000fe20000100800 */
[----:B------:R-:W-:Y:S01]  /*8df0*/  SEL R7, R22, R7, !P5 ;  /* 0x0000000716077207 */ /* 0x000fe20006800000 */
[----:B------:R-:W-:-:S02]  /*8e00*/  @!P2 IMAD.MOV R24, RZ, RZ, -R24 ;  /* 0x000000ffff18a224 */ /* 0x000fc400078e0a18 */
[----:B------:R-:W-:Y:S01]  /*8e10*/  STL [R1+0x1038], R20 ;  /* 0x0010381401007387 */ /* 0x000fe20000100800 */
[C---:B------:R-:W-:Y:S01]  /*8e20*/  SEL R10, R22.reuse, R10, !P5 ;  /* 0x0000000a160a7207 */ /* 0x040fe20006800000 */
[----:B------:R-:W-:Y:S02]  /*8e30*/  IMAD R23, R23, c[0x0][0x18c], RZ ;  /* 0x0000630017177a24 */ /* 0x000fe400078e02ff */
[----:B------:R-:W-:Y:S01]  /*8e40*/  STL [R1+0x103c], R21 ;  /* 0x00103c1501007387 */ /* 0x000fe20000100800 */
[----:B------:R-:W-:-:S03]  /*8e50*/  SEL R15, R22, R15, !P5 ;  /* 0x0000000f160f7207 */ /* 0x000fc60006800000 */
[----:B------:R-:W-:Y:S01]  /*8e60*/  STL [R1+0x1040], R2 ;  /* 0x0010400201007387 */ /* 0x000fe20000100800 */
[----:B------:R-:W-:-:S03]  /*8e70*/  SEL R18, R22, R18, !P5 ;  /* 0x0000001216127207 */ /* 0x000fc60006800000 */
[----:B------:R2:W-:Y:S01]  /*8e80*/  STL [R1+0x1044], R3 ;  /* 0x0010440301007387 */ /* 0x0005e20000100800 */
[----:B------:R-:W-:-:S03]  /*8e90*/  SEL R26, R22, R26, !P5 ;  /* 0x0000001a161a7207 */ /* 0x000fc60006800000 */
[----:B------:R0:W-:Y:S01]  /*8ea0*/  STL [R1+0x1048], R4 ;  /* 0x0010480401007387 */ /* 0x0001e20000100800 */
[----:B------:R-:W-:-:S03]  /*8eb0*/  SEL R25, R22, R25, !P5 ;  /* 0x0000001916197207 */ /* 0x000fc60006800000 */
[----:B------:R-:W-:Y:S01]  /*8ec0*/  STL [R1+0x104c], R5 ;  /* 0x00104c0501007387 */ /* 0x000fe20000100800 */
[----:B------:R-:W-:-:S03]  /*8ed0*/  SEL R22, R22, R24, !P5 ;  /* 0x0000001816167207 */ /* 0x000fc60006800000 */
[----:B------:R-:W-:Y:S01]  /*8ee0*/  STL [R1+0x1050], R7 ;  /* 0x0010500701007387 */ /* 0x000fe20000100800 */
[----:B------:R-:W-:-:S03]  /*8ef0*/  LEA.HI.X.SX32 R23, R23, c[0x0][0x16c], 0x1, P6 ;  /* 0x00005b0017177a11 */ /* 0x000fc600030f0eff */
[----:B------:R-:W-:Y:S04]  /*8f00*/  STL [R1+0x1054], R10 ;  /* 0x0010540a01007387 */ /* 0x000fe80000100800 */
[----:B------:R-:W-:Y:S04]  /*8f10*/  STL [R1+0x1058], R15 ;  /* 0x0010580f01007387 */ /* 0x000fe80000100800 */
[----:B------:R-:W-:Y:S04]  /*8f20*/  STL [R1+0x105c], R18 ;  /* 0x00105c1201007387 */ /* 0x000fe80000100800 */
[----:B------:R-:W-:Y:S04]  /*8f30*/  STL [R1+0x1060], R26 ;  /* 0x0010601a01007387 */ /* 0x000fe80000100800 */
[----:B------:R-:W-:Y:S04]  /*8f40*/  STL [R1+0x1064], R25 ;  /* 0x0010641901007387 */ /* 0x000fe80000100800 */
[----:B------:R-:W-:Y:S04]  /*8f50*/  STL [R1+0x1068], R22 ;  /* 0x0010681601007387 */ /* 0x000fe80000100800 */
[----:B------:R-:W-:Y:S01]  /*8f60*/  STL [R1+0x106c], R23 ;  /* 0x00106c1701007387 */ /* 0x000fe20000100800 */
[----:B--2---:R-:W-:-:S02]  /*8f70*/  IMAD R3, R14, c[0x0][0x190], RZ ;  /* 0x000064000e037a24 */ /* 0x004fc400078e02ff */
[----:B---3--:R-:W-:Y:S02]  /*8f80*/  IMAD R2, R0, c[0x0][0x190], RZ ;  /* 0x0000640000027a24 */ /* 0x008fe400078e02ff */
[----:B----4-:R-:W-:Y:S02]  /*8f90*/  IMAD R0, R27, c[0x0][0x190], RZ ;  /* 0x000064001b007a24 */ /* 0x010fe400078e02ff */
[----:B0-----:R-:W-:Y:S02]  /*8fa0*/  IMAD R4, R16, c[0x0][0x190], RZ ;  /* 0x0000640010047a24 */ /* 0x001fe400078e02ff */
[----:B------:R-:W-:-:S05]  /*8fb0*/  IMAD R24, R6, c[0x0][0x190], RZ ;  /* 0x0000640006187a24 */ /* 0x000fca00078e02ff */
[----:B------:R-:W-:Y:S04]  /*8fc0*/  STL [R1+0x1070], R24 ;  /* 0x0010701801007387 */ /* 0x000fe80000100800 */
[----:B------:R-:W-:Y:S04]  /*8fd0*/  STL [R1+0x30], R4 ;  /* 0x0000300401007387 */ /* 0x000fe80000100800 */
[----:B------:R0:W-:Y:S04]  /*8fe0*/  STL [R1+0x6c], R3 ;  /* 0x00006c0301007387 */ /* 0x0001e80000100800 */
[----:B------:R1:W-:Y:S01]  /*8ff0*/  STL [R1+0x78], R2 ;  /* 0x0000780201007387 */ /* 0x0003e20000100800 */
[----:B0-----:R-:W-:-:S03]  /*9000*/  IMAD R3, R28, c[0x0][0x190], RZ ;  /* 0x000064001c037a24 */ /* 0x001fc600078e02ff */
[----:B------:R0:W-:Y:S04]  /*9010*/  STL [R1+0x80], R0 ;  /* 0x0000800001007387 */ /* 0x0001e80000100800 */
[----:B------:R-:W-:Y:S04]  /*9020*/  STL [R1+0x84], R3 ;  /* 0x0000840301007387 */ /* 0x000fe80000100800 */
[----:B------:R-:W2:Y:S01]  /*9030*/  LDL.LU R24, [R1+0x1a4] ;  /* 0x0001a40001187983 */ /* 0x000ea20000300800 */
[----:B-1----:R-:W-:Y:S02]  /*9040*/  IMAD R2, R29, c[0x0][0x190], RZ ;  /* 0x000064001d027a24 */ /* 0x002fe400078e02ff */
[----:B0-----:R-:W-:-:S03]  /*9050*/  IMAD R0, R12, c[0x0][0x190], RZ ;  /* 0x000064000c007a24 */ /* 0x001fc600078e02ff */
[----:B------:R-:W-:Y:S04]  /*9060*/  STL [R1+0xcc], R2 ;  /* 0x0000cc0201007387 */ /* 0x000fe80000100800 */
[----:B--2---:R0:W-:Y:S04]  /*9070*/  STL [R1+0x1084], R24 ;  /* 0x0010841801007387 */ /* 0x0041e80000100800 */
[----:B------:R-:W-:Y:S04]  /*9080*/  STL [R1+0xd4], R0 ;  /* 0x0000d40001007387 */ /* 0x000fe80000100800 */
[----:B0-----:R-:W2:Y:S04]  /*9090*/  LDL.LU R24, [R1+0x1a8] ;  /* 0x0001a80001187983 */ /* 0x001ea80000300800 */
[----:B--2---:R0:W-:Y:S04]  /*90a0*/  STL [R1+0x1088], R24 ;  /* 0x0010881801007387 */ /* 0x0041e80000100800 */
[----:B0-----:R-:W2:Y:S04]  /*90b0*/  LDL.LU R24, [R1+0x1b0] ;  /* 0x0001b00001187983 */ /* 0x001ea80000300800 */
[----:B------:R-:W3:Y:S04]  /*90c0*/  LDL.LU R23, [R1+0x1a0] ;  /* 0x0001a00001177983 */ /* 0x000ee80000300800 */
[----:B------:R-:W4:Y:S04]  /*90d0*/  LDL.LU R22, [R1+0x19c] ;  /* 0x00019c0001167983 */ /* 0x000f280000300800 */
[----:B------:R-:W3:Y:S04]  /*90e0*/  LDL.LU R25, [R1+0x198] ;  /* 0x0001980001197983 */ /* 0x000ee80000300800 */
        /* <DEDUP_REMOVED lines=24> */
[----:B------:R-:W3:Y:S01]  /*9270*/  LDL.LU R12, [R1+0x120] ;  /* 0x00012000010c7983 */ /* 0x000ee20000300800 */
[----:B--2---:R-:W-:-:S05]  /*9280*/  IMAD R24, R24, c[0x0][0x190], RZ ;  /* 0x0000640018187a24 */ /* 0x004fca00078e02ff */
[----:B------:R0:W-:Y:S04]  /*9290*/  STL [R1+0x118], R24 ;  /* 0x0001181801007387 */ /* 0x0001e80000100800 */
[----:B0-----:R-:W2:Y:S02]  /*92a0*/  LDL.LU R24, [R1+0x1088] ;  /* 0x0010880001187983 */ /* 0x001ea40000300800 */
[----:B--2---:R-:W-:-:S05]  /*92b0*/  IMAD R24, R24, c[0x0][0x190], RZ ;  /* 0x0000640018187a24 */ /* 0x004fca00078e02ff */
[----:B------:R0:W-:Y:S04]  /*92c0*/  STL [R1+0x11c], R24 ;  /* 0x00011c1801007387 */ /* 0x0001e80000100800 */
[----:B0-----:R-:W2:Y:S01]  /*92d0*/  LDL.LU R24, [R1+0x1084] ;  /* 0x0010840001187983 */ /* 0x001ea20000300800 */
[----:B---3--:R-:W-:Y:S02]  /*92e0*/  IMAD R23, R23, c[0x0][0x190], RZ ;  /* 0x0000640017177a24 */ /* 0x008fe400078e02ff */
[----:B------:R-:W-:Y:S02]  /*92f0*/  IMAD R18, R18, c[0x0][0x190], RZ ;  /* 0x0000640012127a24 */ /* 0x000fe400078e02ff */
[----:B------:R-:W-:Y:S02]  /*9300*/  IMAD R15, R15, c[0x0][0x190], RZ ;  /* 0x000064000f0f7a24 */ /* 0x000fe400078e02ff */
[----:B------:R-:W-:-:S02]  /*9310*/  IMAD R10, R10, c[0x0][0x190], RZ ;  /* 0x000064000a0a7a24 */ /* 0x000fc400078e02ff */
[----:B------:R-:W-:Y:S02]  /*9320*/  IMAD R7, R7, c[0x0][0x190], RZ ;  /* 0x0000640007077a24 */ /* 0x000fe400078e02ff */
[----:B------:R-:W-:Y:S02]  /*9330*/  IMAD R5, R5, c[0x0][0x190], RZ ;  /* 0x0000640005057a24 */ /* 0x000fe400078e02ff */
[----:B------:R-:W-:Y:S02]  /*9340*/  IMAD R4, R4, c[0x0][0x190], RZ ;  /* 0x0000640004047a24 */ /* 0x000fe400078e02ff */
[----:B------:R-:W-:Y:S02]  /*9350*/  IMAD R3, R3, c[0x0][0x190], RZ ;  /* 0x0000640003037a24 */ /* 0x000fe400078e02ff */
[----:B------:R-:W-:Y:S02]  /*9360*/  IMAD R2, R2, c[0x0][0x190], RZ ;  /* 0x0000640002027a24 */ /* 0x000fe400078e02ff */
[----:B--2---:R-:W-:-:S05]  /*9370*/  IMAD R24, R24, c[0x0][0x190], RZ ;  /* 0x0000640018187a24 */ /* 0x004fca00078e02ff */
[----:B------:R4:W-:Y:S04]  /*9380*/  STL [R1+0x134], R24 ;  /* 0x0001341801007387 */ /* 0x0009e80000100800 */
[----:B------:R0:W-:Y:S01]  /*9390*/  STL [R1+0x13c], R23 ;  /* 0x00013c1701007387 */ /* 0x0001e20000100800 */
[----:B----4-:R-:W-:Y:S02]  /*93a0*/  IMAD R24, R22, c[0x0][0x190], RZ ;  /* 0x0000640016187a24 */ /* 0x010fe400078e02ff */
[----:B------:R-:W-:Y:S02]  /*93b0*/  IMAD R22, R26, c[0x0][0x190], RZ ;  /* 0x000064001a167a24 */ /* 0x000fe400078e02ff */
[----:B0-----:R-:W-:Y:S01]  /*93c0*/  IMAD R23, R25, c[0x0][0x190], RZ ;  /* 0x0000640019177a24 */ /* 0x001fe200078e02ff */
[----:B------:R-:W-:Y:S04]  /*93d0*/  STL [R1+0x160], R24 ;  /* 0x0001601801007387 */ /* 0x000fe80000100800 */
[----:B------:R-:W-:Y:S04]  /*93e0*/  STL [R1+0x168], R23 ;  /* 0x0001681701007387 */ /* 0x000fe80000100800 */
[----:B------:R-:W-:Y:S04]  /*93f0*/  STL [R1+0x178], R22 ;  /* 0x0001781601007387 */ /* 0x000fe80000100800 */
[----:B------:R-:W-:Y:S04]  /*9400*/  STL [R1+0x190], R18 ;  /* 0x0001901201007387 */ /* 0x000fe80000100800 */
[----:B------:R-:W-:Y:S04]  /*9410*/  STL [R1+0x18c], R15 ;  /* 0x00018c0f01007387 */ /* 0x000fe80000100800 */
[----:B------:R-:W-:Y:S04]  /*9420*/  STL [R1+0x188], R10 ;  /* 0x0001880a01007387 */ /* 0x000fe80000100800 */
[----:B------:R-:W-:Y:S04]  /*9430*/  STL [R1+0x184], R7 ;  /* 0x0001840701007387 */ /* 0x000fe80000100800 */
[----:B------:R-:W-:Y:S04]  /*9440*/  STL [R1+0x180], R5 ;  /* 0x0001800501007387 */ /* 0x000fe80000100800 */
[----:B------:R0:W-:Y:S04]  /*9450*/  STL [R1+0x17c], R4 ;  /* 0x00017c0401007387 */ /* 0x0001e80000100800 */
[----:B------:R1:W-:Y:S01]  /*9460*/  STL [R1+0x174], R3 ;  /* 0x0001740301007387 */ /* 0x0003e20000100800 */
[----:B0-----:R-:W-:-:S03]  /*9470*/  IMAD R4, R21, c[0x0][0x190], RZ ;  /* 0x0000640015047a24 */ /* 0x001fc600078e02ff */
[----:B------:R0:W-:Y:S01]  /*9480*/  STL [R1+0x170], R2 ;  /* 0x0001700201007387 */ /* 0x0001e20000100800 */
[----:B-1----:R-:W-:-:S03]  /*9490*/  IMAD R3, R20, c[0x0][0x190], RZ ;  /* 0x0000640014037a24 */ /* 0x002fc600078e02ff */
[----:B------:R1:W-:Y:S04]  /*94a0*/  STL [R1+0x16c], R4 ;  /* 0x00016c0401007387 */ /* 0x0003e80000100800 */
[----:B------:R2:W-:Y:S01]  /*94b0*/  STL [R1+0x164], R3 ;  /* 0x0001640301007387 */ /* 0x0005e20000100800 */
[----:B0-----:R-:W-:Y:S02]  /*94c0*/  IMAD R2, R19, c[0x0][0x190], RZ ;  /* 0x0000640013027a24 */ /* 0x001fe400078e02ff */
[----:B-1----:R-:W-:-:S03]  /*94d0*/  IMAD R4, R17, c[0x0][0x190], RZ ;  /* 0x0000640011047a24 */ /* 0x002fc600078e02ff */
[----:B------:R0:W-:Y:S01]  /*94e0*/  STL [R1+0x15c], R2 ;  /* 0x00015c0201007387 */ /* 0x0001e20000100800 */
[----:B--2---:R-:W-:-:S03]  /*94f0*/  IMAD R3, R13, c[0x0][0x190], RZ ;  /* 0x000064000d037a24 */ /* 0x004fc600078e02ff */
        /* <DEDUP_REMOVED lines=12> */
[----:B------:R-:W-:Y:S04]  /*95c0*/  STL [R1+0x140], R4 ;  /* 0x0001400401007387 */ /* 0x000fe80000100800 */
[----:B------:R1:W-:Y:S01]  /*95d0*/  STL [R1+0x138], R3 ;  /* 0x0001380301007387 */ /* 0x0003e20000100800 */
[----:B0-----:R-:W-:Y:S02]  /*95e0*/  IMAD R2, R0, c[0x0][0x190], RZ ;  /* 0x0000640000027a24 */ /* 0x001fe400078e02ff */
[----:B------:R-:W-:-:S03]  /*95f0*/  IMAD R0, R27, c[0x0][0x190], RZ ;  /* 0x000064001b007a24 */ /* 0x000fc600078e02ff */
[----:B------:R0:W-:Y:S01]  /*9600*/  STL [R1+0x130], R2 ;  /* 0x0001300201007387 */ /* 0x0001e20000100800 */
[----:B-1----:R-:W-:-:S03]  /*9610*/  IMAD R3, R28, c[0x0][0x190], RZ ;  /* 0x000064001c037a24 */ /* 0x002fc600078e02ff */
[----:B------:R1:W-:Y:S04]  /*9620*/  STL [R1+0x12c], R0 ;  /* 0x00012c0001007387 */ /* 0x0003e80000100800 */
[----:B------:R-:W-:Y:S04]  /*9630*/  STL [R1+0x128], R3 ;  /* 0x0001280301007387 */ /* 0x000fe80000100800 */
[----:B------:R-:W2:Y:S01]  /*9640*/  LDL.LU R24, [R1+0x10c] ;  /* 0x00010c0001187983 */ /* 0x000ea20000300800 */
[----:B0-----:R-:W-:Y:S02]  /*9650*/  IMAD R2, R29, c[0x0][0x190], RZ ;  /* 0x000064001d027a24 */ /* 0x001fe400078e02ff */
[----:B-1----:R-:W-:-:S03]  /*9660*/  IMAD R0, R12, c[0x0][0x190], RZ ;  /* 0x000064000c007a24 */ /* 0x002fc600078e02ff */
        /* <DEDUP_REMOVED lines=138> */
[----:B----4-:R-:W-:Y:S02]  /*9f10*/  IMAD R22, R22, c[0x0][0x190], RZ ;  /* 0x0000640016167a24 */ /* 0x010fe400078e02ff */
[----:B------:R-:W-:Y:S02]  /*9f20*/  IMAD R25, R25, c[0x0][0x190], RZ ;  /* 0x0000640019197a24 */ /* 0x000fe400078e02ff */
[----:B------:R-:W-:-:S02]  /*9f30*/  IMAD R26, R26, c[0x0][0x190], RZ ;  /* 0x000064001a1a7a24 */ /* 0x000fc400078e02ff */
[----:B------:R-:W-:Y:S02]  /*9f40*/  IMAD R18, R18, c[0x0][0x190], RZ ;  /* 0x0000640012127a24 */ /* 0x000fe400078e02ff */
[----:B------:R-:W-:Y:S02]  /*9f50*/  IMAD R15, R15, c[0x0][0x190], RZ ;  /* 0x000064000f0f7a24 */ /* 0x000fe400078e02ff */
[----:B------:R-:W-:Y:S02]  /*9f60*/  IMAD R10, R10, c[0x0][0x190], RZ ;  /* 0x000064000a0a7a24 */ /* 0x000fe400078e02ff */
        /* <DEDUP_REMOVED lines=21> */
[----:B--2---:R-:W-:-:S05]  /*a0c0*/  IMAD R24, R24, c[0x0][0x190], RZ ;  /* 0x0000640018187a24 */ /* 0x004fca00078e02ff */
[----:B------:R0:W-:Y:S04]  /*a0d0*/  STL [R1+0x88], R24 ;  /* 0x0000881801007387 */ /* 0x0001e80000100800 */
[----:B0-----:R-:W2:Y:S04]  /*a0e0*/  LDL.LU R24, [R1+0x1070] ;  /* 0x0010700001187983 */ /* 0x001ea80000300800 */
[----:B------:R0:W-:Y:S04]  /*a0f0*/  STL [R1+0x7c], R23 ;  /* 0x00007c1701007387 */ /* 0x0001e80000100800 */
[----:B0-----:R-:W3:Y:S04]  /*a100*/  LDL.LU R23, [R1+0x106c] ;  /* 0x00106c0001177983 */ /* 0x001ee80000300800 */
        /* <DEDUP_REMOVED lines=54> */
[----:B--2---:R-:W-:-:S02]  /*a470*/  IMAD R6, R6, c[0x0][0x190], RZ ;  /* 0x0000640006067a24 */ /* 0x004fc400078e02ff */
[----:B---3--:R-:W-:Y:S02]  /*a480*/  IMAD R16, R16, c[0x0][0x190], RZ ;  /* 0x0000640010107a24 */ /* 0x008fe400078e02ff */
[----:B----4-:R-:W-:Y:S02]  /*a490*/  IMAD R14, R14, c[0x0][0x190], RZ ;  /* 0x000064000e0e7a24 */ /* 0x010fe400078e02ff */
[----:B------:R-:W-:Y:S02]  /*a4a0*/  IMAD R0, R0, c[0x0][0x190], RZ ;  /* 0x0000640000007a24 */ /* 0x000fe400078e02ff */
[----:B------:R-:W-:Y:S02]  /*a4b0*/  IMAD R27, R27, c[0x0][0x190], RZ ;  /* 0x000064001b1b7a24 */ /* 0x000fe400078e02ff */
[----:B------:R-:W-:Y:S02]  /*a4c0*/  IMAD R28, R28, c[0x0][0x190], RZ ;  /* 0x000064001c1c7a24 */ /* 0x000fe400078e02ff */
[----:B------:R-:W-:-:S02]  /*a4d0*/  IMAD R29, R29, c[0x0][0x190], RZ ;  /* 0x000064001d1d7a24 */ /* 0x000fc400078e02ff */
[----:B------:R-:W-:-:S05]  /*a4e0*/  IMAD R12, R12, c[0x0][0x190], RZ ;  /* 0x000064000c0c7a24 */ /* 0x000fca00078e02ff */
[----:B------:R0:W-:Y:S04]  /*a4f0*/  STL [R1], R12 ;  /* 0x0000000c01007387 */ /* 0x0001e80000100800 */
[----:B0-----:R-:W2:Y:S04]  /*a500*/  LDL.LU R12, [R1+0xffc] ;  /* 0x000ffc00010c7983 */ /* 0x001ea80000300800 */
[----:B------:R0:W-:Y:S04]  /*a510*/  STL [R1+0xfbc], R29 ;  /* 0x000fbc1d01007387 */ /* 0x0001e80000100800 */
[----:B0-----:R-:W3:Y:S04]  /*a520*/  LDL.LU R29, [R1+0x84] ;  /* 0x00008400011d7983 */ /* 0x001ee80000300800 */
[----:B------:R0:W-:Y:S04]  /*a530*/  STL [R1+0xfb8], R28 ;  /* 0x000fb81c01007387 */ /* 0x0001e80000100800 */
[----:B0-----:R-:W4:Y:S04]  /*a540*/  LDL.LU R28, [R1+0xcc] ;  /* 0x0000cc00011c7983 */ /* 0x001f280000300800 */
[----:B------:R0:W-:Y:S04]  /*a550*/  STL [R1+0xfb4], R27 ;  /* 0x000fb41b01007387 */ /* 0x0001e80000100800 */
[----:B0-----:R-:W3:Y:S04]  /*a560*/  LDL.LU R27, [R1+0x80] ;  /* 0x00008000011b7983 */ /* 0x001ee80000300800 */
[----:B------:R0:W-:Y:S04]  /*a570*/  STL [R1+0xfb0], R0 ;  /* 0x000fb00001007387 */ /* 0x0001e80000100800 */
[----:B0-----:R-:W3:Y:S04]  /*a580*/  LDL.LU R0, [R1+0x118] ;  /* 0x0001180001007983 */ /* 0x001ee80000300800 */
[----:B------:R0:W-:Y:S04]  /*a590*/  STL [R1+0xfac], R14 ;  /* 0x000fac0e01007387 */ /* 0x0001e80000100800 */
[----:B0-----:R-:W3:Y:S04]  /*a5a0*/  LDL.LU R14, [R1+0x78] ;  /* 0x00007800010e7983 */ /* 0x001ee80000300800 */
[----:B------:R0:W-:Y:S04]  /*a5b0*/  STL [R1+0xfa8], R16 ;  /* 0x000fa81001007387 */ /* 0x0001e80000100800 */
[----:B0-----:R-:W3:Y:S04]  /*a5c0*/  LDL.LU R16, [R1+0x6c] ;  /* 0x00006c0001107983 */ /* 0x001ee80000300800 */
[----:B------:R0:W-:Y:S04]  /*a5d0*/  STL [R1+0xfa4], R6 ;  /* 0x000fa40601007387 */ /* 0x0001e80000100800 */
[----:B0-----:R-:W3:Y:S01]  /*a5e0*/  LDL.LU R6, [R1+0x30] ;  /* 0x0000300001067983 */ /* 0x001ee20000300800 */
[----:B------:R-:W-:-:S02]  /*a5f0*/  IMAD R8, R8, c[0x0][0x190], RZ ;  /* 0x0000640008087a24 */ /* 0x000fc400078e02ff */
[----:B------:R-:W-:Y:S02]  /*a600*/  IMAD R9, R9, c[0x0][0x190], RZ ;  /* 0x0000640009097a24 */ /* 0x000fe400078e02ff */
[----:B------:R-:W-:Y:S02]  /*a610*/  IMAD R11, R11, c[0x0][0x190], RZ ;  /* 0x000064000b0b7a24 */ /* 0x000fe400078e02ff */
[----:B------:R-:W-:Y:S01]  /*a620*/  IMAD R13, R13, c[0x0][0x190], RZ ;  /* 0x000064000d0d7a24 */ /* 0x000fe200078e02ff */
[----:B------:R-:W-:Y:S01]  /*a630*/  STL [R1+0xfc0], R8 ;  /* 0x000fc00801007387 */ /* 0x000fe20000100800 */
[----:B------:R-:W-:Y:S02]  /*a640*/  IMAD R17, R17, c[0x0][0x190], RZ ;  /* 0x0000640011117a24 */ /* 0x000fe400078e02ff */
[----:B------:R-:W-:Y:S01]  /*a650*/  IMAD R19, R19, c[0x0][0x190], RZ ;  /* 0x0000640013137a24 */ /* 0x000fe200078e02ff */
[----:B------:R-:W-:Y:S01]  /*a660*/  STL [R1+0xfc4], R9 ;  /* 0x000fc40901007387 */ /* 0x000fe20000100800 */
[----:B------:R-:W-:-:S03]  /*a670*/  IMAD R20, R20, c[0x0][0x190], RZ ;  /* 0x0000640014147a24 */ /* 0x000fc600078e02ff */
[----:B------:R-:W-:Y:S01]  /*a680*/  STL [R1+0xfc8], R11 ;  /* 0x000fc80b01007387 */ /* 0x000fe20000100800 */
[----:B------:R-:W-:-:S03]  /*a690*/  IMAD R21, R21, c[0x0][0x190], RZ ;  /* 0x0000640015157a24 */ /* 0x000fc600078e02ff */
[----:B------:R-:W-:Y:S01]  /*a6a0*/  STL [R1+0xfcc], R13 ;  /* 0x000fcc0d01007387 */ /* 0x000fe20000100800 */
[----:B------:R-:W-:-:S03]  /*a6b0*/  IMAD R2, R2, c[0x0][0x190], RZ ;  /* 0x0000640002027a24 */ /* 0x000fc600078e02ff */
[----:B------:R0:W-:Y:S01]  /*a6c0*/  STL [R1+0xfd0], R17 ;  /* 0x000fd01101007387 */ /* 0x0001e20000100800 */
[----:B------:R-:W-:-:S03]  /*a6d0*/  IMAD R3, R3, c[0x0][0x190], RZ ;  /* 0x0000640003037a24 */ /* 0x000fc600078e02ff */
        /* <DEDUP_REMOVED lines=11> */
[----:B------:R-:W-:-:S02]  /*a790*/  IMAD R4, R4, c[0x0][0x190], RZ ;  /* 0x0000640004047a24 */ /* 0x000fc400078e02ff */
[----:B------:R-:W-:Y:S02]  /*a7a0*/  IMAD R5, R5, c[0x0][0x190], RZ ;  /* 0x0000640005057a24 */ /* 0x000fe400078e02ff */
[----:B------:R-:W-:Y:S02]  /*a7b0*/  IMAD R7, R7, c[0x0][0x190], RZ ;  /* 0x0000640007077a24 */ /* 0x000fe400078e02ff */
[----:B------:R-:W-:Y:S01]  /*a7c0*/  IMAD R10, R10, c[0x0][0x190], RZ ;  /* 0x000064000a0a7a24 */ /* 0x000fe200078e02ff */
[----:B------:R-:W-:Y:S01]  /*a7d0*/  STL [R1+0xfe8], R4 ;  /* 0x000fe80401007387 */ /* 0x000fe20000100800 */
[----:B------:R-:W-:-:S03]  /*a7e0*/  IMAD R15, R15, c[0x0][0x190], RZ ;  /* 0x000064000f0f7a24 */ /* 0x000fc600078e02ff */
[----:B------:R2:W-:Y:S04]  /*a7f0*/  STL [R1+0xfec], R5 ;  /* 0x000fec0501007387 */ /* 0x0005e80000100800 */
[----:B------:R-:W-:Y:S04]  /*a800*/  STL [R1+0xff0], R7 ;  /* 0x000ff00701007387 */ /* 0x000fe80000100800 */
[----:B------:R-:W-:Y:S04]  /*a810*/  STL [R1+0xff4], R10 ;  /* 0x000ff40a01007387 */ /* 0x000fe80000100800 */
[----:B------:R-:W-:Y:S04]  /*a820*/  STL [R1+0xff8], R15 ;  /* 0x000ff80f01007387 */ /* 0x000fe80000100800 */
[----:B------:R-:W4:Y:S01]  /*a830*/  LDL.LU R13, [R1+0x178] ;  /* 0x00017800010d7983 */ /* 0x000f220000300800 */
[----:B--2---:R-:W-:-:S05]  /*a840*/  LEA R5, P2, R24, R12, 0x1 ;  /* 0x0000000c18057211 */ /* 0x004fca00078408ff */
[----:B------:R0:W-:Y:S01]  /*a850*/  STL [R1+0xf58], R5 ;  /* 0x000f580501007387 */ /* 0x0001e20000100800 */
[----:B---3--:R-:W-:-:S05]  /*a860*/  LEA R4, P3, R6, R12, 0x1 ;  /* 0x0000000c06047211 */ /* 0x008fca00078608ff */
[----:B------:R1:W-:Y:S04]  /*a870*/  STL [R1+0xb80], R4 ;  /* 0x000b800401007387 */ /* 0x0003e80000100800 */
[----:B------:R-:W2:Y:S01]  /*a880*/  LDL.LU R11, [R1+0x190] ;  /* 0x00019000010b7983 */ /* 0x000ea20000300800 */
[-C--:B0-----:R-:W-:Y:S02]  /*a890*/  LEA R5, P4, R16, R12.reuse, 0x1 ;  /* 0x0000000c10057211 */ /* 0x081fe400078808ff */
[----:B-1----:R-:W-:-:S03]  /*a8a0*/  LEA R4, P5, R14, R12, 0x1 ;  /* 0x0000000c0e047211 */ /* 0x002fc600078a08ff */
[----:B------:R0:W-:Y:S04]  /*a8b0*/  STL [R1+0xb88], R5 ;  /* 0x000b880501007387 */ /* 0x0001e80000100800 */
[----:B------:R1:W-:Y:S04]  /*a8c0*/  STL [R1+0xb90], R4 ;  /* 0x000b900401007387 */ /* 0x0003e80000100800 */
[----:B------:R-:W3:Y:S01]  /*a8d0*/  LDL.LU R9, [R1+0x18c] ;  /* 0x00018c0001097983 */ /* 0x000ee20000300800 */
[-C--:B0-----:R-:W-:Y:S02]  /*a8e0*/  LEA R5, P6, R27, R12.reuse, 0x1 ;  /* 0x0000000c1b057211 */ /* 0x081fe400078c08ff */
[----:B-1----:R-:W-:-:S03]  /*a8f0*/  LEA R4, P0, R29, R12, 0x1 ;  /* 0x0000000c1d047211 */ /* 0x002fc600078008ff */
[----:B------:R4:W-:Y:S04]  /*a900*/  STL [R1+0xb98], R5 ;  /* 0x000b980501007387 */ /* 0x0009e80000100800 */
[----:B------:R0:W-:Y:S04]  /*a910*/  STL [R1+0xba0], R4 ;  /* 0x000ba00401007387 */ /* 0x0001e80000100800 */
[----:B------:R-:W3:Y:S01]  /*a920*/  LDL.LU R8, [R1+0x188] ;  /* 0x0001880001087983 */ /* 0x000ee20000300800 */
[----:B----4-:R-:W-:Y:S02]  /*a930*/  LEA R5, P1, R28, R12, 0x1 ;  /* 0x0000000c1c057211 */ /* 0x010fe400078208ff */
[----:B0-----:R-:W-:-:S03]  /*a940*/  LEA.HI.X.SX32 R4, R24, R23, 0x1, P2 ;  /* 0x0000001718047211 */ /* 0x001fc600010f0eff */
[----:B------:R-:W-:Y:S04]  /*a950*/  STL [R1+0xba8], R5 ;  /* 0x000ba80501007387 */ /* 0x000fe80000100800 */
[----:B------:R0:W-:Y:S02]  /*a960*/  STL [R1+0xf54], R4 ;  /* 0x000f540401007387 */ /* 0x0001e40000100800 */
[----:B0-----:R-:W-:Y:S02]  /*a970*/  LEA.HI.X.SX32 R4, R6, R23, 0x1, P3 ;  /* 0x0000001706047211 */ /* 0x001fe400018f0eff */
[----:B------:R-:W4:Y:S01]  /*a980*/  LDL.LU R6, [R1+0x184] ;  /* 0x0001840001067983 */ /* 0x000f220000300800 */
[----:B------:R-:W-:-:S05]  /*a990*/  LEA R5, P2, R3, R12, 0x1 ;  /* 0x0000000c03057211 */ /* 0x000fca00078408ff */
[----:B------:R0:W-:Y:S04]  /*a9a0*/  STL [R1+0xbb0], R5 ;  /* 0x000bb00501007387 */ /* 0x0001e80000100800 */
[----:B------:R1:W-:Y:S01]  /*a9b0*/  STL [R1+0xb7c], R4 ;  /* 0x000b7c0401007387 */ /* 0x0003e20000100800 */
[-C--:B0-----:R-:W-:Y:S02]  /*a9c0*/  LEA R5, P3, R0, R12.reuse, 0x1 ;  /* 0x0000000c00057211 */ /* 0x081fe400078608ff */
[----:B-1----:R-:W-:Y:S02]  /*a9d0*/  LEA.HI.X.SX32 R4, R16, R23, 0x1, P4 ;  /* 0x0000001710047211 */ /* 0x002fe400020f0eff */
[----:B------:R-:W4:Y:S04]  /*a9e0*/  LDL.LU R16, [R1+0x180] ;  /* 0x0001800001107983 */ /* 0x000f280000300800 */
[----:B------:R0:W-:Y:S04]  /*a9f0*/  STL [R1+0xbb8], R5 ;  /* 0x000bb80501007387 */ /* 0x0001e80000100800 */
[----:B------:R1:W-:Y:S01]  /*aa00*/  STL [R1+0xb84], R4 ;  /* 0x000b840401007387 */ /* 0x0003e20000100800 */
[----:B0-----:R-:W-:-:S02]  /*aa10*/  LEA R5, P4, R2, R12, 0x1 ;  /* 0x0000000c02057211 */ /* 0x001fc400078808ff */
[-C--:B-1----:R-:W-:Y:S02]  /*aa20*/  LEA.HI.X.SX32 R4, R14, R23.reuse, 0x1, P5 ;  /* 0x000000170e047211 */ /* 0x082fe400028f0eff */
[----:B------:R-:W4:Y:S04]  /*aa30*/  LDL.LU R14, [R1+0x17c] ;  /* 0x00017c00010e7983 */ /* 0x000f280000300800 */
[----:B------:R-:W-:Y:S04]  /*aa40*/  STL [R1+0xbc0], R5 ;  /* 0x000bc00501007387 */ /* 0x000fe80000100800 */
[----:B------:R0:W-:Y:S02]  /*aa50*/  STL [R1+0xb8c], R4 ;  /* 0x000b8c0401007387 */ /* 0x0001e40000100800 */
[----:B0-----:R-:W-:-:S02]  /*aa60*/  LEA.HI.X.SX32 R4, R27, R23, 0x1, P6 ;  /* 0x000000171b047211 */ /* 0x001fc400030f0eff */
[----:B------:R-:W4:Y:S01]  /*aa70*/  LDL.LU R27, [R1+0x174] ;  /* 0x00017400011b7983 */ /* 0x000f220000300800 */
[----:B------:R-:W-:-:S05]  /*aa80*/  LEA R5, P5, R21, R12, 0x1 ;  /* 0x0000000c15057211 */ /* 0x000fca00078a08ff */
[----:B------:R-:W-:Y:S04]  /*aa90*/  STL [R1+0xbc8], R5 ;  /* 0x000bc80501007387 */ /* 0x000fe80000100800 */
[----:B------:R0:W-:Y:S02]  /*aaa0*/  STL [R1+0xb94], R4 ;  /* 0x000b940401007387 */ /* 0x0001e40000100800 */
[----:B0-----:R-:W-:Y:S02]  /*aab0*/  LEA.HI.X.SX32 R4, R29, R23, 0x1, P0 ;  /* 0x000000171d047211 */ /* 0x001fe400000f0eff */
        /* <DEDUP_REMOVED lines=12> */
[----:B------:R0:W-:Y:S04]  /*ab80*/  STL [R1+0xbe0], R5 ;  /* 0x000be00501007387 */ /* 0x0001e80000100800 */
[----:B------:R1:W-:Y:S01]  /*ab90*/  STL [R1+0xbac], R4 ;  /* 0x000bac0401007387 */ /* 0x0003e20000100800 */
[----:B0-----:R-:W-:Y:S02]  /*aba0*/  LEA R5, P2, R13, R12, 0x1 ;  /* 0x0000000c0d057211 */ /* 0x001fe400078408ff */
[-C--:B-1----:R-:W-:Y:S02]  /*abb0*/  LEA.HI.X.SX32 R4, R0, R23.reuse, 0x1, P3 ;  /* 0x0000001700047211 */ /* 0x082fe400018f0eff */
[----:B------:R-:W4:Y:S04]  /*abc0*/  LDL.LU R0, [R1+0x15c] ;  /* 0x00015c0001007983 */ /* 0x000f280000300800 */
[----:B------:R-:W-:Y:S04]  /*abd0*/  STL [R1+0xbe8], R5 ;  /* 0x000be80501007387 */ /* 0x000fe80000100800 */
[----:B------:R0:W-:Y:S02]  /*abe0*/  STL [R1+0xbb4], R4 ;  /* 0x000bb40401007387 */ /* 0x0001e40000100800 */
[----:B0-----:R-:W-:-:S02]  /*abf0*/  LEA.HI.X.SX32 R4, R2, R23, 0x1, P4 ;  /* 0x0000001702047211 */ /* 0x001fc400020f0eff */
[----:B------:R-:W4:Y:S01]  /*ac00*/  LDL.LU R2, [R1+0x158] ;  /* 0x0001580001027983 */ /* 0x000f220000300800 */
[----:B--2---:R-:W-:-:S05]  /*ac10*/  LEA R5, P3, R11, R12, 0x1 ;  /* 0x0000000c0b057211 */ /* 0x004fca00078608ff */
[----:B------:R-:W-:Y:S04]  /*ac20*/  STL [R1+0xbf0], R5 ;  /* 0x000bf00501007387 */ /* 0x000fe80000100800 */
[----:B------:R0:W-:Y:S02]  /*ac30*/  STL [R1+0xbbc], R4 ;  /* 0x000bbc0401007387 */ /* 0x0001e40000100800 */
[----:B0-----:R-:W-:Y:S02]  /*ac40*/  LEA.HI.X.SX32 R4, R21, R23, 0x1, P5 ;  /* 0x0000001715047211 */ /* 0x001fe400028f0eff */
[----:B------:R-:W2:Y:S01]  /*ac50*/  LDL.LU R21, [R1+0x154] ;  /* 0x0001540001157983 */ /* 0x000ea20000300800 */
[----:B---3--:R-:W-:-:S05]  /*ac60*/  LEA R5, P4, R9, R12, 0x1 ;  /* 0x0000000c09057211 */ /* 0x008fca00078808ff */
[----:B------:R0:W-:Y:S04]  /*ac70*/  STL [R1+0xbf8], R5 ;  /* 0x000bf80501007387 */ /* 0x0001e80000100800 */
[----:B------:R1:W-:Y:S01]  /*ac80*/  STL [R1+0xbc4], R4 ;  /* 0x000bc40401007387 */ /* 0x0003e20000100800 */
[-C--:B0-----:R-:W-:Y:S02]  /*ac90*/  LEA R5, P5, R8, R12.reuse, 0x1 ;  /* 0x0000000c08057211 */ /* 0x081fe400078a08ff */
[----:B-1----:R-:W-:Y:S02]  /*aca0*/  LEA.HI.X.SX32 R4, R20, R23, 0x1, P6 ;  /* 0x0000001714047211 */ /* 0x002fe400030f0eff */
[----:B------:R-:W3:Y:S04]  /*acb0*/  LDL.LU R20, [R1+0x150] ;  /* 0x0001500001147983 */ /* 0x000ee80000300800 */
[----:B------:R4:W-:Y:S04]  /*acc0*/  STL [R1+0xc00], R5 ;  /* 0x000c000501007387 */ /* 0x0009e80000100800 */
[----:B------:R0:W-:Y:S01]  /*acd0*/  STL [R1+0xbcc], R4 ;  /* 0x000bcc0401007387 */ /* 0x0001e20000100800 */
[----:B----4-:R-:W-:-:S02]  /*ace0*/  LEA R5, P6, R6, R12, 0x1 ;  /* 0x0000000c06057211 */ /* 0x010fc400078c08ff */
[-C--:B0-----:R-:W-:Y:S02]  /*acf0*/  LEA.HI.X.SX32 R4, R19, R23.reuse, 0x1, P0 ;  /* 0x0000001713047211 */ /* 0x081fe400000f0eff */
        /* <DEDUP_REMOVED lines=51> */
[----:B------:R-:W-:Y:S04]  /*b030*/  STL [R1+0xc58], R5 ;  /* 0x000c580501007387 */ /* 0x000fe80000100800 */
[----:B------:R0:W-:Y:S01]  /*b040*/  STL [R1+0xc24], R4 ;  /* 0x000c240401007387 */ /* 0x0001e20000100800 */
[-C--:B------:R-:W-:Y:S02]  /*b050*/  LEA.HI.X.SX32 R3, R3, R23.reuse, 0x1, P5 ;  /* 0x0000001703037211 */ /* 0x080fe400028f0eff */
[----:B0-----:R-:W-:Y:S02]  /*b060*/  LEA.HI.X.SX32 R4, R28, R23, 0x1, P4 ;  /* 0x000000171c047211 */ /* 0x001fe400020f0eff */
[-C--:B----4-:R-:W-:Y:S01]  /*b070*/  LEA R5, P3, R19, R12.reuse, 0x1 ;  /* 0x0000000c13057211 */ /* 0x090fe200078608ff */
[----:B------:R-:W3:Y:S04]  /*b080*/  LDL.LU R28, [R1+0x110] ;  /* 0x00011000011c7983 */ /* 0x000ee80000300800 */
[----:B------:R-:W-:Y:S04]  /*b090*/  STL [R1+0xc60], R5 ;  /* 0x000c600501007387 */ /* 0x000fe80000100800 */
[----:B------:R0:W-:Y:S04]  /*b0a0*/  STL [R1+0xc2c], R4 ;  /* 0x000c2c0401007387 */ /* 0x0001e80000100800 */
[----:B0-----:R-:W4:Y:S01]  /*b0b0*/  LDL.LU R4, [R1+0x10c] ;  /* 0x00010c0001047983 */ /* 0x001f220000300800 */
[----:B------:R-:W-:-:S05]  /*b0c0*/  LEA R5, P4, R17, R12, 0x1 ;  /* 0x0000000c11057211 */ /* 0x000fca00078808ff */
[----:B------:R-:W-:Y:S04]  /*b0d0*/  STL [R1+0xc68], R5 ;  /* 0x000c680501007387 */ /* 0x000fe80000100800 */
[----:B------:R0:W-:Y:S02]  /*b0e0*/  STL [R1+0xc34], R3 ;  /* 0x000c340301007387 */ /* 0x0001e40000100800 */
[-C--:B0-----:R-:W-:Y:S02]  /*b0f0*/  LEA.HI.X.SX32 R3, R0, R23.reuse, 0x1, P6 ;  /* 0x0000001700037211 */ /* 0x081fe400030f0eff */
[----:B------:R-:W4:Y:S01]  /*b100*/  LDL.LU R0, [R1+0x108] ;  /* 0x0001080001007983 */ /* 0x000f220000300800 */
[-C--:B------:R-:W-:Y:S02]  /*b110*/  LEA.HI.X.SX32 R2, R2, R23.reuse, 0x1, P0 ;  /* 0x0000001702027211 */ /* 0x080fe400000f0eff */
[----:B------:R-:W-:-:S02]  /*b120*/  LEA.HI.X.SX32 R7, R21, R23, 0x1, P1 ;  /* 0x0000001715077211 */ /* 0x000fc400008f0eff */
[----:B------:R-:W-:-:S05]  /*b130*/  LEA R5, P5, R13, R12, 0x1 ;  /* 0x0000000c0d057211 */ /* 0x000fca00078a08ff */
[----:B------:R-:W-:Y:S04]  /*b140*/  STL [R1+0xc70], R5 ;  /* 0x000c700501007387 */ /* 0x000fe80000100800 */
[----:B------:R0:W-:Y:S04]  /*b150*/  STL [R1+0xc3c], R3 ;  /* 0x000c3c0301007387 */ /* 0x0001e80000100800 */
[----:B0-----:R-:W4:Y:S01]  /*b160*/  LDL.LU R3, [R1+0x104] ;  /* 0x0001040001037983 */ /* 0x001f220000300800 */
[----:B------:R-:W-:-:S05]  /*b170*/  LEA R5, P6, R11, R12, 0x1 ;  /* 0x0000000c0b057211 */ /* 0x000fca00078c08ff */
[----:B------:R-:W-:Y:S04]  /*b180*/  STL [R1+0xc78], R5 ;  /* 0x000c780501007387 */ /* 0x000fe80000100800 */
[----:B------:R0:W-:Y:S04]  /*b190*/  STL [R1+0xc44], R2 ;  /* 0x000c440201007387 */ /* 0x0001e80000100800 */
[----:B0-----:R-:W4:Y:S01]  /*b1a0*/  LDL.LU R2, [R1+0x100] ;  /* 0x0001000001027983 */ /* 0x001f220000300800 */
[----:B------:R-:W-:-:S05]  /*b1b0*/  LEA R5, P0, R9, R12, 0x1 ;  /* 0x0000000c09057211 */ /* 0x000fca00078008ff */
[----:B------:R-:W-:Y:S04]  /*b1c0*/  STL [R1+0xc80], R5 ;  /* 0x000c800501007387 */ /* 0x000fe80000100800 */
[----:B------:R0:W-:Y:S04]  /*b1d0*/  STL [R1+0xc4c], R7 ;  /* 0x000c4c0701007387 */ /* 0x0001e80000100800 */
[----:B------:R-:W4:Y:S01]  /*b1e0*/  LDL.LU R21, [R1+0xfc] ;  /* 0x0000fc0001157983 */ /* 0x000f220000300800 */
[----:B0-----:R-:W-:Y:S02]  /*b1f0*/  LEA.HI.X.SX32 R7, R20, R23, 0x1, P2 ;  /* 0x0000001714077211 */ /* 0x001fe400010f0eff */
        /* <DEDUP_REMOVED lines=25> */
[----:B--2---:R-:W-:-:S05]  /*b390*/  LEA R5, P6, R29, R12, 0x1 ;  /* 0x0000000c1d057211 */ /* 0x004fca00078c08ff */
[----:B------:R-:W-:Y:S04]  /*b3a0*/  STL [R1+0xcb0], R5 ;  /* 0x000cb00501007387 */ /* 0x000fe80000100800 */
[----:B------:R0:W-:Y:S04]  /*b3b0*/  STL [R1+0xc7c], R7 ;  /* 0x000c7c0701007387 */ /* 0x0001e80000100800 */
[----:B------:R-:W2:Y:S01]  /*b3c0*/  LDL.LU R9, [R1+0xe4] ;  /* 0x0000e40001097983 */ /* 0x000ea20000300800 */
[-C--:B------:R-:W-:Y:S02]  /*b3d0*/  LEA.HI.X.SX32 R6, R6, R23.reuse, 0x1, P2 ;  /* 0x0000001706067211 */ /* 0x080fe400010f0eff */
[----:B0-----:R-:W-:-:S02]  /*b3e0*/  LEA.HI.X.SX32 R7, R8, R23, 0x1, P1 ;  /* 0x0000001708077211 */ /* 0x001fc400008f0eff */
[----:B---3--:R-:W-:-:S05]  /*b3f0*/  LEA R5, P0, R28, R12, 0x1 ;  /* 0x0000000c1c057211 */ /* 0x008fca00078008ff */
[----:B------:R4:W-:Y:S04]  /*b400*/  STL [R1+0xcb8], R5 ;  /* 0x000cb80501007387 */ /* 0x0009e80000100800 */
[----:B------:R0:W-:Y:S04]  /*b410*/  STL [R1+0xc84], R7 ;  /* 0x000c840701007387 */ /* 0x0001e80000100800 */
[----:B------:R-:W3:Y:S01]  /*b420*/  LDL.LU R8, [R1+0xe0] ;  /* 0x0000e00001087983 */ /* 0x000ee20000300800 */
[----:B----4-:R-:W-:-:S05]  /*b430*/  LEA R5, P1, R4, R12, 0x1 ;  /* 0x0000000c04057211 */ /* 0x010fca00078208ff */
[----:B------:R-:W-:Y:S04]  /*b440*/  STL [R1+0xcc0], R5 ;  /* 0x000cc00501007387 */ /* 0x000fe80000100800 */
[----:B------:R1:W-:Y:S01]  /*b450*/  STL [R1+0xc8c], R6 ;  /* 0x000c8c0601007387 */ /* 0x0003e20000100800 */
[----:B0-----:R-:W-:-:S03]  /*b460*/  LEA.HI.X.SX32 R7, R16, R23, 0x1, P3 ;  /* 0x0000001710077211 */ /* 0x001fc600018f0eff */
[----:B-1----:R-:W4:Y:S01]  /*b470*/  LDL.LU R6, [R1+0xdc] ;  /* 0x0000dc0001067983 */ /* 0x002f220000300800 */
[----:B------:R-:W-:-:S05]  /*b480*/  LEA R5, P2, R0, R12, 0x1 ;  /* 0x0000000c00057211 */ /* 0x000fca00078408ff */
[----:B------:R-:W-:Y:S04]  /*b490*/  STL [R1+0xcc8], R5 ;  /* 0x000cc80501007387 */ /* 0x000fe80000100800 */
[----:B------:R0:W-:Y:S04]  /*b4a0*/  STL [R1+0xc94], R7 ;  /* 0x000c940701007387 */ /* 0x0001e80000100800 */
[----:B------:R-:W4:Y:S01]  /*b4b0*/  LDL.LU R16, [R1+0xd8] ;  /* 0x0000d80001107983 */ /* 0x000f220000300800 */
[----:B0-----:R-:W-:Y:S02]  /*b4c0*/  LEA.HI.X.SX32 R7, R14, R23, 0x1, P4 ;  /* 0x000000170e077211 */ /* 0x001fe400020f0eff */
[----:B------:R-:W-:-:S05]  /*b4d0*/  LEA R5, P3, R3, R12, 0x1 ;  /* 0x0000000c03057211 */ /* 0x000fca00078608ff */
[----:B------:R0:W-:Y:S04]  /*b4e0*/  STL [R1+0xcd0], R5 ;  /* 0x000cd00501007387 */ /* 0x0001e80000100800 */
[----:B------:R-:W4:Y:S04]  /*b4f0*/  LDL.LU R14, [R1+0xd0] ;  /* 0x0000d000010e7983 */ /* 0x000f280000300800 */
[----:B------:R1:W-:Y:S01]  /*b500*/  STL [R1+0xc9c], R7 ;  /* 0x000c9c0701007387 */ /* 0x0003e20000100800 */
[----:B0-----:R-:W-:Y:S02]  /*b510*/  LEA R5, P4, R2, R12, 0x1 ;  /* 0x0000000c02057211 */ /* 0x001fe400078808ff */
[----:B-1----:R-:W-:-:S03]  /*b520*/  LEA.HI.X.SX32 R7, R27, R23, 0x1, P5 ;  /* 0x000000171b077211 */ /* 0x002fc600028f0eff */
[----:B------:R0:W-:Y:S04]  /*b530*/  STL [R1+0xcd8], R5 ;  /* 0x000cd80501007387 */ /* 0x0001e80000100800 */
[----:B------:R-:W4:Y:S01]  /*b540*/  LDL.LU R27, [R1+0xc8] ;  /* 0x0000c800011b7983 */ /* 0x000f220000300800 */
[----:B0-----:R-:W-:-:S03]  /*b550*/  LEA R5, P5, R21, R12, 0x1 ;  /* 0x0000000c15057211 */ /* 0x001fc600078a08ff */
[----:B------:R0:W-:Y:S04]  /*b560*/  STL [R1+0xca4], R7 ;  /* 0x000ca40701007387 */ /* 0x0001e80000100800 */
[----:B------:R1:W-:Y:S01]  /*b570*/  STL [R1+0xce0], R5 ;  /* 0x000ce00501007387 */ /* 0x0003e20000100800 */
[----:B0-----:R-:W-:-:S03]  /*b580*/  LEA.HI.X.SX32 R7, R29, R23, 0x1, P6 ;  /* 0x000000171d077211 */ /* 0x001fc600030f0eff */
[----:B------:R-:W4:Y:S04]  /*b590*/  LDL.LU R29, [R1+0xc4] ;  /* 0x0000c400011d7983 */ /* 0x000f280000300800 */
[----:B------:R0:W-:Y:S01]  /*b5a0*/  STL [R1+0xcac], R7 ;  /* 0x000cac0701007387 */ /* 0x0001e20000100800 */
[----:B-1----:R-:W-:-:S05]  /*b5b0*/  LEA R5, P6, R20, R12, 0x1 ;  /* 0x0000000c14057211 */ /* 0x002fca00078c08ff */
[----:B------:R1:W-:Y:S01]  /*b5c0*/  STL [R1+0xce8], R5 ;  /* 0x000ce80501007387 */ /* 0x0003e20000100800 */
[----:B0-----:R-:W-:-:S03]  /*b5d0*/  LEA.HI.X.SX32 R7, R28, R23, 0x1, P0 ;  /* 0x000000171c077211 */ /* 0x001fc600000f0eff */
[----:B------:R-:W4:Y:S04]  /*b5e0*/  LDL.LU R28, [R1+0xc0] ;  /* 0x0000c000011c7983 */ /* 0x000f280000300800 */
[----:B------:R0:W-:Y:S01]  /*b5f0*/  STL [R1+0xcb4], R7 ;  /* 0x000cb40701007387 */ /* 0x0001e20000100800 */
[-C--:B-1----:R-:W-:Y:S02]  /*b600*/  LEA R5, P0, R19, R12.reuse, 0x1 ;  /* 0x0000000c13057211 */ /* 0x082fe400078008ff */
[-C--:B0-----:R-:W-:Y:S02]  /*b610*/  LEA.HI.X.SX32 R7, R4, R23.reuse, 0x1, P1 ;  /* 0x0000001704077211 */ /* 0x081fe400008f0eff */
[----:B------:R-:W-:Y:S01]  /*b620*/  LEA.HI.X.SX32 R4, R0, R23, 0x1, P2 ;  /* 0x0000001700047211 */ /* 0x000fe200010f0eff */
[----:B------:R0:W-:Y:S04]  /*b630*/  STL [R1+0xcf0], R5 ;  /* 0x000cf00501007387 */ /* 0x0001e80000100800 */
[----:B------:R-:W-:Y:S04]  /*b640*/  STL [R1+0xcbc], R7 ;  /* 0x000cbc0701007387 */ /* 0x000fe80000100800 */
[----:B------:R-:W4:Y:S01]  /*b650*/  LDL.LU R0, [R1+0xbc] ;  /* 0x0000bc0001007983 */ /* 0x000f220000300800 */
[----:B0-----:R-:W-:-:S05]  /*b660*/  LEA R5, P1, R17, R12, 0x1 ;  /* 0x0000000c11057211 */ /* 0x001fca00078208ff */
[----:B------:R0:W-:Y:S04]  /*b670*/  STL [R1+0xcf8], R5 ;  /* 0x000cf80501007387 */ /* 0x0001e80000100800 */
[----:B------:R1:W-:Y:S04]  /*b680*/  STL [R1+0xcc4], R4 ;  /* 0x000cc40401007387 */ /* 0x0003e80000100800 */
[----:B0-----:R-:W4:Y:S01]  /*b690*/  LDL.LU R5, [R1+0xb8] ;  /* 0x0000b80001057983 */ /* 0x001f220000300800 */
[----:B-1----:R-:W-:Y:S02]  /*b6a0*/  LEA.HI.X.SX32 R4, R3, R23, 0x1, P3 ;  /* 0x0000001703047211 */ /* 0x002fe400018f0eff */
[----:B------:R-:W-:-:S02]  /*b6b0*/  LEA R7, P2, R13, R12, 0x1 ;  /* 0x0000000c0d077211 */ /* 0x000fc400078408ff */
[----:B------:R-:W-:-:S03]  /*b6c0*/  LEA.HI.X.SX32 R2, R2, R23, 0x1, P4 ;  /* 0x0000001702027211 */ /* 0x000fc600020f0eff */
[----:B------:R-:W-:Y:S04]  /*b6d0*/  STL [R1+0xd00], R7 ;  /* 0x000d000701007387 */ /* 0x000fe80000100800 */
[----:B------:R0:W-:Y:S04]  /*b6e0*/  STL [R1+0xccc], R4 ;  /* 0x000ccc0401007387 */ /* 0x0001e80000100800 */
[----:B0-----:R-:W4:Y:S01]  /*b6f0*/  LDL.LU R4, [R1+0xb4] ;  /* 0x0000b40001047983 */ /* 0x001f220000300800 */
[----:B------:R-:W-:-:S05]  /*b700*/  LEA R3, P3, R11, R12, 0x1 ;  /* 0x0000000c0b037211 */ /* 0x000fca00078608ff */
[----:B------:R0:W-:Y:S04]  /*b710*/  STL [R1+0xd08], R3 ;  /* 0x000d080301007387 */ /* 0x0001e80000100800 */
[----:B------:R1:W-:Y:S04]  /*b720*/  STL [R1+0xcd4], R2 ;  /* 0x000cd40201007387 */ /* 0x0003e80000100800 */
[----:B0-----:R-:W4:Y:S01]  /*b730*/  LDL.LU R3, [R1+0xb0] ;  /* 0x0000b00001037983 */ /* 0x001f220000300800 */
[----:B-1----:R-:W-:Y:S02]  /*b740*/  LEA.HI.X.SX32 R2, R21, R23, 0x1, P5 ;  /* 0x0000001715027211 */ /* 0x002fe400028f0eff */
[----:B--2---:R-:W-:-:S05]  /*b750*/  LEA R7, P4, R9, R12, 0x1 ;  /* 0x0000000c09077211 */ /* 0x004fca00078808ff */
[----:B------:R-:W-:Y:S04]  /*b760*/  STL [R1+0xd10], R7 ;  /* 0x000d100701007387 */ /* 0x000fe80000100800 */
[----:B------:R0:W-:Y:S04]  /*b770*/  STL [R1+0xcdc], R2 ;  /* 0x000cdc0201007387 */ /* 0x0001e80000100800 */
[----:B0-----:R-:W2:Y:S01]  /*b780*/  LDL.LU R2, [R1+0xac] ;  /* 0x0000ac0001027983 */ /* 0x001ea20000300800 */
[----:B------:R-:W-:Y:S02]  /*b790*/  LEA.HI.X.SX32 R7, R20, R23, 0x1, P6 ;  /* 0x0000001714077211 */ /* 0x000fe400030f0eff */
[----:B---3--:R-:W-:-:S05]  /*b7a0*/  LEA R10, P5, R8, R12, 0x1 ;  /* 0x0000000c080a7211 */ /* 0x008fca00078a08ff */
[----:B------:R0:W-:Y:S04]  /*b7b0*/  STL [R1+0xd18], R10 ;  /* 0x000d180a01007387 */ /* 0x0001e80000100800 */
[----:B------:R1:W-:Y:S01]  /*b7c0*/  STL [R1+0xce4], R7 ;  /* 0x000ce40701007387 */ /* 0x0003e20000100800 */
[----:B0-----:R-:W-:Y:S02]  /*b7d0*/  LEA.HI.X.SX32 R10, R19, R23, 0x1, P0 ;  /* 0x00000017130a7211 */ /* 0x001fe400000f0eff */
[----:B----4-:R-:W-:-:S05]  /*b7e0*/  LEA R15, P6, R6, R12, 0x1 ;  /* 0x0000000c060f7211 */ /* 0x010fca00078c08ff */
[----:B------:R-:W-:Y:S04]  /*b7f0*/  STL [R1+0xd20], R15 ;  /* 0x000d200f01007387 */ /* 0x000fe80000100800 */
[----:B------:R-:W3:Y:S01]  /*b800*/  LDL.LU R21, [R1+0xa8] ;  /* 0x0000a80001157983 */ /* 0x000ee20000300800 */
[----:B-1----:R-:W-:-:S03]  /*b810*/  LEA R7, P0, R16, R12, 0x1 ;  /* 0x0000000c10077211 */ /* 0x002fc600078008ff */
[----:B------:R0:W-:Y:S04]  /*b820*/  STL [R1+0xcec], R10 ;  /* 0x000cec0a01007387 */ /* 0x0001e80000100800 */
[----:B------:R-:W-:Y:S04]  /*b830*/  STL [R1+0xd28], R7 ;  /* 0x000d280701007387 */ /* 0x000fe80000100800 */
[----:B------:R-:W4:Y:S01]  /*b840*/  LDL.LU R20, [R1+0xa4] ;  /* 0x0000a40001147983 */ /* 0x000f220000300800 */
[----:B0-----:R-:W-:-:S05]  /*b850*/  LEA.HI.X.SX32 R10, R17, R23, 0x1, P1 ;  /* 0x00000017110a7211 */ /* 0x001fca00008f0eff */
[----:B------:R0:W-:Y:S02]  /*b860*/  STL [R1+0xcf4], R10 ;  /* 0x000cf40a01007387 */ /* 0x0001e40000100800 */
        /* <DEDUP_REMOVED lines=8> */
[----:B------:R-:W4:Y:S04]  /*b8f0*/  LDL.LU R17, [R1+0x9c] ;  /* 0x00009c0001117983 */ /* 0x000f280000300800 */
[----:B------:R-:W-:Y:S01]  /*b900*/  STL [R1+0xd04], R10 ;  /* 0x000d040a01007387 */ /* 0x000fe20000100800 */
[----:B0-----:R-:W-:-:S05]  /*b910*/  LEA R7, P3, R29, R12, 0x1 ;  /* 0x0000000c1d077211 */ /* 0x001fca00078608ff */
[----:B------:R0:W-:Y:S04]  /*b920*/  STL [R1+0xd40], R7 ;  /* 0x000d400701007387 */ /* 0x0001e80000100800 */
[----:B------:R-:W4:Y:S01]  /*b930*/  LDL.LU R13, [R1+0x98] ;  /* 0x00009800010d7983 */ /* 0x000f220000300800 */
[----:B------:R-:W-:Y:S02]  /*b940*/  LEA.HI.X.SX32 R9, R9, R23, 0x1, P4 ;  /* 0x0000001709097211 */ /* 0x000fe400020f0eff */
[----:B0-----:R-:W-:-:S03]  /*b950*/  LEA R7, P4, R28, R12, 0x1 ;  /* 0x0000000c1c077211 */ /* 0x001fc600078808ff */
[----:B------:R0:W-:Y:S04]  /*b960*/  STL [R1+0xd0c], R9 ;  /* 0x000d0c0901007387 */ /* 0x0001e80000100800 */
[----:B------:R1:W-:Y:S04]  /*b970*/  STL [R1+0xd48], R7 ;  /* 0x000d480701007387 */ /* 0x0003e80000100800 */
[----:B------:R-:W4:Y:S01]  /*b980*/  LDL.LU R11, [R1+0x94] ;  /* 0x00009400010b7983 */ /* 0x000f220000300800 */
[-C--:B------:R-:W-:Y:S02]  /*b990*/  LEA.HI.X.SX32 R8, R8, R23.reuse, 0x1, P5 ;  /* 0x0000001708087211 */ /* 0x080fe400028f0eff */
[----:B------:R-:W-:-:S03]  /*b9a0*/  LEA.HI.X.SX32 R6, R6, R23, 0x1, P6 ;  /* 0x0000001706067211 */ /* 0x000fc600030f0eff */
[----:B------:R1:W-:Y:S04]  /*b9b0*/  STL [R1+0xd14], R8 ;  /* 0x000d140801007387 */ /* 0x0003e80000100800 */
[----:B0-----:R-:W4:Y:S01]  /*b9c0*/  LDL.LU R9, [R1+0x90] ;  /* 0x0000900001097983 */ /* 0x001f220000300800 */
[----:B-1----:R-:W-:-:S05]  /*b9d0*/  LEA R7, P5, R0, R12, 0x1 ;  /* 0x0000000c00077211 */ /* 0x002fca00078a08ff */
[----:B------:R-:W-:Y:S04]  /*b9e0*/  STL [R1+0xd50], R7 ;  /* 0x000d500701007387 */ /* 0x000fe80000100800 */
[----:B------:R0:W-:Y:S04]  /*b9f0*/  STL [R1+0xd1c], R6 ;  /* 0x000d1c0601007387 */ /* 0x0001e80000100800 */
[----:B------:R-:W4:Y:S01]  /*ba00*/  LDL.LU R8, [R1+0x8c] ;  /* 0x00008c0001087983 */ /* 0x000f220000300800 */
[----:B0-----:R-:W-:Y:S02]  /*ba10*/  LEA.HI.X.SX32 R6, R16, R23, 0x1, P0 ;  /* 0x0000001710067211 */ /* 0x001fe400000f0eff */
[----:B------:R-:W-:-:S05]  /*ba20*/  LEA R7, P6, R5, R12, 0x1 ;  /* 0x0000000c05077211 */ /* 0x000fca00078c08ff */
[----:B------:R-:W-:Y:S04]  /*ba30*/  STL [R1+0xd58], R7 ;  /* 0x000d580701007387 */ /* 0x000fe80000100800 */
[----:B------:R0:W-:Y:S04]  /*ba40*/  STL [R1+0xd24], R6 ;  /* 0x000d240601007387 */ /* 0x0001e80000100800 */
[----:B0-----:R-:W4:Y:S01]  /*ba50*/  LDL.LU R6, [R1+0x88] ;  /* 0x0000880001067983 */ /* 0x001f220000300800 */
[----:B------:R-:W-:Y:S02]  /*ba60*/  LEA.HI.X.SX32 R7, R14, R23, 0x1, P1 ;  /* 0x000000170e077211 */ /* 0x000fe400008f0eff */
[----:B------:R-:W-:-:S05]  /*ba70*/  LEA R10, P0, R4, R12, 0x1 ;  /* 0x0000000c040a7211 */ /* 0x000fca00078008ff */
[----:B------:R0:W-:Y:S04]  /*ba80*/  STL [R1+0xd60], R10 ;  /* 0x000d600a01007387 */ /* 0x0001e80000100800 */
[----:B------:R-:W4:Y:S04]  /*ba90*/  LDL.LU R14, [R1+0x7c] ;  /* 0x00007c00010e7983 */ /* 0x000f280000300800 */
[----:B------:R1:W-:Y:S01]  /*baa0*/  STL [R1+0xd2c], R7 ;  /* 0x000d2c0701007387 */ /* 0x0003e20000100800 */
[----:B0-----:R-:W-:-:S05]  /*bab0*/  LEA R10, P1, R3, R12, 0x1 ;  /* 0x0000000c030a7211 */ /* 0x001fca00078208ff */
[----:B------:R-:W-:Y:S01]  /*bac0*/  STL [R1+0xd68], R10 ;  /* 0x000d680a01007387 */ /* 0x000fe20000100800 */
[----:B-1----:R-:W-:-:S03]  /*bad0*/  LEA.HI.X.SX32 R7, R27, R23, 0x1, P2 ;  /* 0x000000171b077211 */ /* 0x002fc600010f0eff */
[----:B------:R-:W4:Y:S04]  /*bae0*/  LDL.LU R27, [R1+0x74] ;  /* 0x00007400011b7983 */ /* 0x000f280000300800 */
[----:B------:R0:W-:Y:S02]  /*baf0*/  STL [R1+0xd34], R7 ;  /* 0x000d340701007387 */ /* 0x0001e40000100800 */
[----:B0-----:R-:W-:Y:S02]  /*bb00*/  LEA.HI.X.SX32 R7, R29, R23, 0x1, P3 ;  /* 0x000000171d077211 */ /* 0x001fe400018f0eff */
[----:B--2---:R-:W-:-:S05]  /*bb10*/  LEA R10, P2, R2, R12, 0x1 ;  /* 0x0000000c020a7211 */ /* 0x004fca00078408ff */
[----:B------:R-:W-:Y:S04]  /*bb20*/  STL [R1+0xd70], R10 ;  /* 0x000d700a01007387 */ /* 0x000fe80000100800 */
[----:B------:R-:W2:Y:S04]  /*bb30*/  LDL.LU R29, [R1+0x70] ;  /* 0x00007000011d7983 */ /* 0x000ea80000300800 */
[----:B------:R0:W-:Y:S02]  /*bb40*/  STL [R1+0xd3c], R7 ;  /* 0x000d3c0701007387 */ /* 0x0001e40000100800 */
[----:B0-----:R-:W-:-:S02]  /*bb50*/  LEA.HI.X.SX32 R7, R28, R23, 0x1, P4 ;  /* 0x000000171c077211 */ /* 0x001fc400020f0eff */
[----:B------:R-:W2:Y:S01]  /*bb60*/  LDL.LU R28, [R1+0x68] ;  /* 0x00006800011c7983 */ /* 0x000ea20000300800 */
[----:B---3--:R-:W-:-:S05]  /*bb70*/  LEA R10, P3, R21, R12, 0x1 ;  /* 0x0000000c150a7211 */ /* 0x008fca00078608ff */
[----:B------:R4:W-:Y:S04]  /*bb80*/  STL [R1+0xd78], R10 ;  /* 0x000d780a01007387 */ /* 0x0009e80000100800 */
[----:B------:R0:W-:Y:S01]  /*bb90*/  STL [R1+0xd44], R7 ;  /* 0x000d440701007387 */ /* 0x0001e20000100800 */
[----:B----4-:R-:W-:Y:S02]  /*bba0*/  LEA R10, P4, R20, R12, 0x1 ;  /* 0x0000000c140a7211 */ /* 0x010fe400078808ff */
[-C--:B0-----:R-:W-:Y:S02]  /*bbb0*/  LEA.HI.X.SX32 R7, R0, R23.reuse, 0x1, P5 ;  /* 0x0000001700077211 */ /* 0x081fe400028f0eff */
[----:B------:R-:W3:Y:S04]  /*bbc0*/  LDL.LU R0, [R1+0x64] ;  /* 0x0000640001007983 */ /* 0x000ee80000300800 */
[----:B------:R-:W-:Y:S04]  /*bbd0*/  STL [R1+0xd80], R10 ;  /* 0x000d800a01007387 */ /* 0x000fe80000100800 */
[----:B------:R0:W-:Y:S04]  /*bbe0*/  STL [R1+0xd4c], R7 ;  /* 0x000d4c0701007387 */ /* 0x0001e80000100800 */
[----:B------:R-:W4:Y:S01]  /*bbf0*/  LDL.LU R16, [R1+0x60] ;  /* 0x0000600001107983 */ /* 0x000f220000300800 */
[----:B0-----:R-:W-:-:S02]  /*bc00*/  LEA.HI.X.SX32 R7, R5, R23, 0x1, P6 ;  /* 0x0000001705077211 */ /* 0x001fc400030f0eff */
[----:B------:R-:W-:Y:S02]  /*bc10*/  LEA.HI.X.SX32 R4, R4, R23, 0x1, P0 ;  /* 0x0000001704047211 */ /* 0x000fe400000f0eff */
[----:B------:R-:W-:-:S05]  /*bc20*/  LEA R10, P5, R19, R12, 0x1 ;  /* 0x0000000c130a7211 */ /* 0x000fca00078a08ff */
[----:B------:R-:W-:Y:S04]  /*bc30*/  STL [R1+0xd88], R10 ;  /* 0x000d880a01007387 */ /* 0x000fe80000100800 */
[----:B------:R-:W-:Y:S04]  /*bc40*/  STL [R1+0xd54], R7 ;  /* 0x000d540701007387 */ /* 0x000fe80000100800 */
[----:B------:R-:W4:Y:S01]  /*bc50*/  LDL.LU R15, [R1+0x5c] ;  /* 0x00005c00010f7983 */ /* 0x000f220000300800 */
[----:B------:R-:W-:-:S05]  /*bc60*/  LEA R5, P6, R17, R12, 0x1 ;  /* 0x0000000c11057211 */ /* 0x000fca00078c08ff */
[----:B------:R0:W-:Y:S04]  /*bc70*/  STL [R1+0xd90], R5 ;  /* 0x000d900501007387 */ /* 0x0001e80000100800 */
[----:B------:R1:W-:Y:S01]  /*bc80*/  STL [R1+0xd5c], R4 ;  /* 0x000d5c0401007387 */ /* 0x0003e20000100800 */
[----:B0-----:R-:W-:-:S05]  /*bc90*/  LEA R5, P0, R13, R12, 0x1 ;  /* 0x0000000c0d057211 */ /* 0x001fca00078008ff */
[----:B------:R-:W-:Y:S04]  /*bca0*/  STL [R1+0xd98], R5 ;  /* 0x000d980501007387 */ /* 0x000fe80000100800 */
[----:B------:R-:W4:Y:S01]  /*bcb0*/  LDL.LU R10, [R1+0x58] ;  /* 0x00005800010a7983 */ /* 0x000f220000300800 */
[----:B-1----:R-:W-:-:S05]  /*bcc0*/  LEA.HI.X.SX32 R4, R3, R23, 0x1, P1 ;  /* 0x0000001703047211 */ /* 0x002fca00008f0eff */
[----:B------:R0:W-:Y:S01]  /*bcd0*/  STL [R1+0xd64], R4 ;  /* 0x000d640401007387 */ /* 0x0001e20000100800 */
[----:B------:R-:W-:Y:S02]  /*bce0*/  LEA R3, P1, R11, R12, 0x1 ;  /* 0x0000000c0b037211 */ /* 0x000fe400078208ff */
[----:B0-----:R-:W-:-:S03]  /*bcf0*/  LEA.HI.X.SX32 R4, R2, R23, 0x1, P2 ;  /* 0x0000001702047211 */ /* 0x001fc600010f0eff */
[----:B------:R0:W-:Y:S04]  /*bd00*/  STL [R1+0xda0], R3 ;  /* 0x000da00301007387 */ /* 0x0001e80000100800 */
[----:B------:R1:W-:Y:S04]  /*bd10*/  STL [R1+0xd6c], R4 ;  /* 0x000d6c0401007387 */ /* 0x0003e80000100800 */
[----:B------:R-:W4:Y:S01]  /*bd20*/  LDL.LU R7, [R1+0x54] ;  /* 0x0000540001077983 */ /* 0x000f220000300800 */
[----:B------:R-:W-:Y:S02]  /*bd30*/  LEA.HI.X.SX32 R2, R21, R23, 0x1, P3 ;  /* 0x0000001715027211 */ /* 0x000fe400018f0eff */
[----:B0-----:R-:W-:-:S05]  /*bd40*/  LEA R3, P2, R9, R12, 0x1 ;  /* 0x0000000c09037211 */ /* 0x001fca00078408ff */
[----:B------:R0:W-:Y:S01]  /*bd50*/  STL [R1+0xda8], R3 ;  /* 0x000da80301007387 */ /* 0x0001e20000100800 */
[----:B-1----:R-:W-:-:S03]  /*bd60*/  LEA R4, P3, R8, R12, 0x1 ;  /* 0x0000000c08047211 */ /* 0x002fc600078608ff */
[----:B------:R-:W-:Y:S04]  /*bd70*/  STL [R1+0xd74], R2 ;  /* 0x000d740201007387 */ /* 0x000fe80000100800 */
[----:B------:R1:W-:Y:S04]  /*bd80*/  STL [R1+0xdb0], R4 ;  /* 0x000db00401007387 */ /* 0x0003e80000100800 */
[----:B------:R-:W4:Y:S01]  /*bd90*/  LDL.LU R5, [R1+0x50] ;  /* 0x0000500001057983 */ /* 0x000f220000300800 */
[-C--:B0-----:R-:W-:Y:S02]  /*bda0*/  LEA.HI.X.SX32 R3, R20, R23.reuse, 0x1, P4 ;  /* 0x0000001714037211 */ /* 0x081fe400020f0eff */
[----:B-1----:R-:W-:-:S03]  /*bdb0*/  LEA.HI.X.SX32 R4, R19, R23, 0x1, P5 ;  /* 0x0000001713047211 */ /* 0x002fc600028f0eff */
[----:B------:R-:W-:Y:S01]  /*bdc0*/  STL [R1+0xd7c], R3 ;  /* 0x000d7c0301007387 */ /* 0x000fe20000100800 */
[----:B------:R-:W-:-:S05]  /*bdd0*/  LEA R2, P4, R6, R12, 0x1 ;  /* 0x0000000c06027211 */ /* 0x000fca00078808ff */
[----:B------:R-:W-:Y:S04]  /*bde0*/  STL [R1+0xdb8], R2 ;  /* 0x000db80201007387 */ /* 0x000fe80000100800 */
[----:B------:R0:W-:Y:S04]  /*bdf0*/  STL [R1+0xd84], R4 ;  /* 0x000d840401007387 */ /* 0x0001e80000100800 */
[----:B0-----:R-:W4:Y:S01]  /*be00*/  LDL.LU R4, [R1+0x4c] ;  /* 0x00004c0001047983 */ /* 0x001f220000300800 */
[----:B------:R-:W-:Y:S02]  /*be10*/  LEA R3, P5, R14, R12, 0x1 ;  /* 0x0000000c0e037211 */ /* 0x000fe400078a08ff */
[----:B------:R-:W-:-:S03]  /*be20*/  LEA.HI.X.SX32 R2, R17, R23, 0x1, P6 ;  /* 0x0000001711027211 */ /* 0x000fc600030f0eff */
[----:B------:R0:W-:Y:S04]  /*be30*/  STL [R1+0xdc0], R3 ;  /* 0x000dc00301007387 */ /* 0x0001e80000100800 */
[----:B------:R1:W-:Y:S01]  /*be40*/  STL [R1+0xd8c], R2 ;  /* 0x000d8c0201007387 */ /* 0x0003e20000100800 */
[----:B0-----:R-:W-:-:S05]  /*be50*/  LEA R3, P6, R27, R12, 0x1 ;  /* 0x0000000c1b037211 */ /* 0x001fca00078c08ff */
[----:B------:R0:W-:Y:S01]  /*be60*/  STL [R1+0xdc8], R3 ;  /* 0x000dc80301007387 */ /* 0x0001e20000100800 */
[----:B-1----:R-:W-:-:S03]  /*be70*/  LEA.HI.X.SX32 R2, R13, R23, 0x1, P0 ;  /* 0x000000170d027211 */ /* 0x002fc600000f0eff */
[----:B0-----:R-:W4:Y:S04]  /*be80*/  LDL.LU R3, [R1+0x48] ;  /* 0x0000480001037983 */ /* 0x001f280000300800 */
[----:B------:R0:W-:Y:S02]  /*be90*/  STL [R1+0xd94], R2 ;  /* 0x000d940201007387 */ /* 0x0001e40000100800 */
[----:B0-----:R-:W-:Y:S02]  /*bea0*/  LEA.HI.X.SX32 R2, R11, R23, 0x1, P1 ;  /* 0x000000170b027211 */ /* 0x001fe400008f0eff */
[----:B--2---:R-:W-:-:S05]  /*beb0*/  LEA R13, P0, R29, R12, 0x1 ;  /* 0x0000000c1d0d7211 */ /* 0x004fca00078008ff */
[----:B------:R-:W-:Y:S04]  /*bec0*/  STL [R1+0xdd0], R13 ;  /* 0x000dd00d01007387 */ /* 0x000fe80000100800 */
[----:B------:R0:W-:Y:S04]  /*bed0*/  STL [R1+0xd9c], R2 ;  /* 0x000d9c0201007387 */ /* 0x0001e80000100800 */
[----:B0-----:R-:W2:Y:S01]  /*bee0*/  LDL.LU R2, [R1+0x44] ;  /* 0x0000440001027983 */ /* 0x001ea20000300800 */
[----:B------:R-:W-:Y:S02]  /*bef0*/  LEA R11, P1, R28, R12, 0x1 ;  /* 0x0000000c1c0b7211 */ /* 0x000fe400078208ff */
[----:B------:R-:W-:-:S03]  /*bf00*/  LEA.HI.X.SX32 R9, R9, R23, 0x1, P2 ;  /* 0x0000001709097211 */ /* 0x000fc600010f0eff */
[----:B------:R-:W-:Y:S04]  /*bf10*/  STL [R1+0xdd8], R11 ;  /* 0x000dd80b01007387 */ /* 0x000fe80000100800 */
[----:B------:R0:W-:Y:S01]  /*bf20*/  STL [R1+0xda4], R9 ;  /* 0x000da40901007387 */ /* 0x0001e20000100800 */
[-C--:B------:R-:W-:Y:S02]  /*bf30*/  LEA.HI.X.SX32 R6, R6, R23.reuse, 0x1, P4 ;  /* 0x0000001706067211 */ /* 0x080fe400020f0eff */
[----:B0-----:R-:W-:Y:S02]  /*bf40*/  LEA.HI.X.SX32 R9, R8, R23, 0x1, P3 ;  /* 0x0000001708097211 */ /* 0x001fe400018f0eff */
[----:B---3--:R-:W-:-:S05]  /*bf50*/  LEA R11, P2, R0, R12, 0x1 ;  /* 0x0000000c000b7211 */ /* 0x008fca00078408ff */
[----:B------:R-:W-:Y:S04]  /*bf60*/  STL [R1+0xde0], R11 ;  /* 0x000de00b01007387 */ /* 0x000fe80000100800 */
[----:B------:R-:W3:Y:S01]  /*bf70*/  LDL.LU R21, [R1+0x40] ;  /* 0x0000400001157983 */ /* 0x000ee20000300800 */
[----:B----4-:R-:W-:-:S03]  /*bf80*/  LEA R8, P3, R16, R12, 0x1 ;  /* 0x0000000c10087211 */ /* 0x010fc600078608ff */
[----:B------:R-:W-:Y:S04]  /*bf90*/  STL [R1+0xdac], R9 ;  /* 0x000dac0901007387 */ /* 0x000fe80000100800 */
[----:B------:R-:W-:Y:S04]  /*bfa0*/  STL [R1+0xde8], R8 ;  /* 0x000de80801007387 */ /* 0x000fe80000100800 */
[----:B------:R-:W4:Y:S04]  /*bfb0*/  LDL.LU R20, [R1+0x3c] ;  /* 0x00003c0001147983 */ /* 0x000f280000300800 */
[----:B------:R0:W-:Y:S04]  /*bfc0*/  STL [R1+0xdb4], R6 ;  /* 0x000db40601007387 */ /* 0x0001e80000100800 */
[----:B------:R-:W4:Y:S01]  /*bfd0*/  LDL.LU R19, [R1+0x38] ;  /* 0x0000380001137983 */ /* 0x000f220000300800 */
[----:B0-----:R-:W-:-:S02]  /*bfe0*/  LEA.HI.X.SX32 R6, R14, R23, 0x1, P5 ;  /* 0x000000170e067211 */ /* 0x001fc400028f0eff */
[----:B------:R-:W-:-:S05]  /*bff0*/  LEA R8, P4, R15, R12, 0x1 ;  /* 0x0000000c0f087211 */ /* 0x000fca00078808ff */
[----:B------:R-:W-:Y:S04]  /*c000*/  STL [R1+0xdf0], R8 ;  /* 0x000df00801007387 */ /* 0x000fe80000100800 */
[----:B------:R-:W4:Y:S04]  /*c010*/  LDL.LU R17, [R1+0x34] ;  /* 0x0000340001117983 */ /* 0x000f280000300800 */
[----:B------:R0:W-:Y:S04]  /*c020*/  STL [R1+0xdbc], R6 ;  /* 0x000dbc0601007387 */ /* 0x0001e80000100800 */
[----:B------:R-:W4:Y:S01]  /*c030*/  LDL.LU R13, [R1+0x2c] ;  /* 0x00002c00010d7983 */ /* 0x000f220000300800 */
[----:B0-----:R-:W-:-:S02]  /*c040*/  LEA.HI.X.SX32 R6, R27, R23, 0x1, P6 ;  /* 0x000000171b067211 */ /* 0x001fc400030f0eff */
[----:B------:R-:W-:-:S05]  /*c050*/  LEA R8, P5, R10, R12, 0x1 ;  /* 0x0000000c0a087211 */ /* 0x000fca00078a08ff */
[----:B------:R0:W-:Y:S04]  /*c060*/  STL [R1+0xdf8], R8 ;  /* 0x000df80801007387 */ /* 0x0001e80000100800 */
[----:B------:R-:W4:Y:S04]  /*c070*/  LDL.LU R11, [R1+0x28] ;  /* 0x00002800010b7983 */ /* 0x000f280000300800 */
[----:B------:R1:W-:Y:S04]  /*c080*/  STL [R1+0xdc4], R6 ;  /* 0x000dc40601007387 */ /* 0x0003e80000100800 */
[----:B------:R-:W4:Y:S01]  /*c090*/  LDL.LU R9, [R1+0x24] ;  /* 0x0000240001097983 */ /* 0x000f220000300800 */
[----:B0-----:R-:W-:-:S02]  /*c0a0*/  LEA R8, P6, R7, R12, 0x1 ;  /* 0x0000000c07087211 */ /* 0x001fc400078c08ff */
[----:B-1----:R-:W-:-:S03]  /*c0b0*/  LEA.HI.X.SX32 R6, R29, R23, 0x1, P0 ;  /* 0x000000171d067211 */ /* 0x002fc600000f0eff */
[----:B------:R0:W-:Y:S04]  /*c0c0*/  STL [R1+0xe00], R8 ;  /* 0x000e000801007387 */ /* 0x0001e80000100800 */
[----:B0-----:R-:W4:Y:S04]  /*c0d0*/  LDL.LU R8, [R1+0x20] ;  /* 0x0000200001087983 */ /* 0x001f280000300800 */
[----:B------:R0:W-:Y:S04]  /*c0e0*/  STL [R1+0xdcc], R6 ;  /* 0x000dcc0601007387 */ /* 0x0001e80000100800 */
[----:B------:R-:W4:Y:S01]  /*c0f0*/  LDL.LU R29, [R1+0x1c] ;  /* 0x00001c00011d7983 */ /* 0x000f220000300800 */
[----:B------:R-:W-:-:S02]  /*c100*/  LEA R14, P0, R5, R12, 0x1 ;  /* 0x0000000c050e7211 */ /* 0x000fc400078008ff */
[----:B0-----:R-:W-:-:S03]  /*c110*/  LEA.HI.X.SX32 R6, R28, R23, 0x1, P1 ;  /* 0x000000171c067211 */ /* 0x001fc600008f0eff */
        /* <DEDUP_REMOVED lines=9> */
[----:B0-----:R-:W4:Y:S01]  /*c1b0*/  LDL.LU R14, [R1+0xc] ;  /* 0x00000c00010e7983 */ /* 0x001f220000300800 */
[----:B-1----:R-:W-:-:S02]  /*c1c0*/  LEA.HI.X.SX32 R6, R16, R23, 0x1, P3 ;  /* 0x0000001710067211 */ /* 0x002fc400018f0eff */
[----:B------:R-:W-:-:S05]  /*c1d0*/  LEA R24, P2, R3, R12, 0x1 ;  /* 0x0000000c03187211 */ /* 0x000fca00078408ff */
[----:B------:R-:W-:Y:S04]  /*c1e0*/  STL [R1+0xe18], R24 ;  /* 0x000e181801007387 */ /* 0x000fe80000100800 */
[----:B------:R-:W4:Y:S04]  /*c1f0*/  LDL.LU R16, [R1+0x8] ;  /* 0x0000080001107983 */ /* 0x000f280000300800 */
[----:B------:R0:W-:Y:S04]  /*c200*/  STL [R1+0xde4], R6 ;  /* 0x000de40601007387 */ /* 0x0001e80000100800 */
[----:B0-----:R-:W4:Y:S01]  /*c210*/  LDL.LU R6, [R1+0x4] ;  /* 0x0000040001067983 */ /* 0x001f220000300800 */
[----:B--2---:R-:W-:-:S05]  /*c220*/  LEA R24, P3, R2, R12, 0x1 ;  /* 0x0000000c02187211 */ /* 0x004fca00078608ff */
[----:B------:R0:W-:Y:S04]  /*c230*/  STL [R1+0xe20], R24 ;  /* 0x000e201801007387 */ /* 0x0001e80000100800 */
[----:B0-----:R-:W2:Y:S01]  /*c240*/  LDL.LU R24, [R1] ;  /* 0x0000000001187983 */ /* 0x001ea20000300800 */
[-C--:B------:R-:W-:Y:S02]  /*c250*/  LEA.HI.X.SX32 R15, R15, R23.reuse, 0x1, P4 ;  /* 0x000000170f0f7211 */ /* 0x080fe400020f0eff */
[----:B------:R-:W-:-:S03]  /*c260*/  LEA.HI.X.SX32 R10, R10, R23, 0x1, P5 ;  /* 0x000000170a0a7211 */ /* 0x000fc600028f0eff */
[----:B------:R3:W-:Y:S01]  /*c270*/  STL [R1+0xdec], R15 ;  /* 0x000dec0f01007387 */ /* 0x0007e20000100800 */
[----:B------:R-:W-:Y:S02]  /*c280*/  LEA.HI.X.SX32 R7, R7, R23, 0x1, P6 ;  /* 0x0000001707077211 */ /* 0x000fe400030f0eff */
[----:B---3--:R-:W-:-:S05]  /*c290*/  LEA R15, P4, R21, R12, 0x1 ;  /* 0x0000000c150f7211 */ /* 0x008fca00078808ff */
[----:B------:R0:W-:Y:S04]  /*c2a0*/  STL [R1+0xe28], R15 ;  /* 0x000e280f01007387 */ /* 0x0001e80000100800 */
[----:B0-----:R-:W3:Y:S04]  /*c2b0*/  LDL.LU R15, [R1+0xff8] ;  /* 0x000ff800010f7983 */ /* 0x001ee80000300800 */
[----:B------:R4:W-:Y:S02]  /*c2c0*/  STL [R1+0xdf4], R10 ;  /* 0x000df40a01007387 */ /* 0x0009e40000100800 */
[----:B----4-:R-:W-:-:S05]  /*c2d0*/  LEA R10, P5, R20, R12, 0x1 ;  /* 0x0000000c140a7211 */ /* 0x010fca00078a08ff */
[----:B------:R0:W-:Y:S01]  /*c2e0*/  STL [R1+0xe30], R10 ;  /* 0x000e300a01007387 */ /* 0x0001e20000100800 */
[----:B------:R-:W-:-:S03]  /*c2f0*/  LEA.HI.X.SX32 R5, R5, R23, 0x1, P0 ;  /* 0x0000001705057211 */ /* 0x000fc600000f0eff */
[----:B0-----:R-:W4:Y:S04]  /*c300*/  LDL.LU R10, [R1+0xff4] ;  /* 0x000ff400010a7983 */ /* 0x001f280000300800 */
[----:B------:R0:W-:Y:S02]  /*c310*/  STL [R1+0xdfc], R7 ;  /* 0x000dfc0701007387 */ /* 0x0001e40000100800 */
[----:B0-----:R-:W-:-:S05]  /*c320*/  LEA R7, P6, R19, R12, 0x1 ;  /* 0x0000000c13077211 */ /* 0x001fca00078c08ff */
[----:B------:R0:W-:Y:S01]  /*c330*/  STL [R1+0xe38], R7 ;  /* 0x000e380701007387 */ /* 0x0001e20000100800 */
[----:B------:R-:W-:-:S03]  /*c340*/  LEA.HI.X.SX32 R4, R4, R23, 0x1, P1 ;  /* 0x0000001704047211 */ /* 0x000fc600008f0eff */
[----:B0-----:R-:W2:Y:S04]  /*c350*/  LDL.LU R7, [R1+0xff0] ;  /* 0x000ff00001077983 */ /* 0x001ea80000300800 */
        /* <DEDUP_REMOVED lines=14> */
[----:B0-----:R-:W3:Y:S04]  /*c440*/  LDL.LU R3, [R1+0xfe4] ;  /* 0x000fe40001037983 */ /* 0x001ee80000300800 */
        /* <DEDUP_REMOVED lines=42> */
[----:B------:R0:W-:Y:S04]  /*c6f0*/  STL [R1+0xe98], R8 ;  /* 0x000e980801007387 */ /* 0x0001e80000100800 */
[----:B0-----:R-:W3:Y:S04]  /*c700*/  LDL.LU R8, [R1+0xfc0] ;  /* 0x000fc00001087983 */ /* 0x001ee80000300800 */
[----:B------:R2:W-:Y:S02]  /*c710*/  STL [R1+0xe64], R29 ;  /* 0x000e641d01007387 */ /* 0x0005e40000100800 */
[----:B--2---:R-:W-:-:S05]  /*c720*/  LEA R29, P5, R24, R12, 0x1 ;  /* 0x0000000c181d7211 */ /* 0x004fca00078a08ff */
[----:B------:R0:W-:Y:S04]  /*c730*/  STL [R1+0xea0], R29 ;  /* 0x000ea01d01007387 */ /* 0x0001e80000100800 */
[----:B0-----:R-:W2:Y:S01]  /*c740*/  LDL.LU R29, [R1+0xfbc] ;  /* 0x000fbc00011d7983 */ /* 0x001ea20000300800 */
[----:B------:R-:W-:-:S05]  /*c750*/  LEA.HI.X.SX32 R28, R28, R23, 0x1, P6 ;  /* 0x000000171c1c7211 */ /* 0x000fca00030f0eff */
        /* <DEDUP_REMOVED lines=30> */
[----:B------:R2:W-:Y:S01]  /*c940*/  STL [R1+0xe9c], R24 ;  /* 0x000e9c1801007387 */ /* 0x0005e20000100800 */
[-C--:B------:R-:W-:Y:S02]  /*c950*/  LEA.HI.X.SX32 R27, R27, R23.reuse, 0x1, P1 ;  /* 0x000000171b1b7211 */ /* 0x080fe400008f0eff */
[----:B------:R-:W-:Y:S01]  /*c960*/  LEA.HI.X.SX32 R0, R0, R23, 0x1, P2 ;  /* 0x0000001700007211 */ /* 0x000fe200010f0eff */
[----:B------:R-:W-:Y:S02]  /*c970*/  IMAD R18, R18, c[0x0][0x190], RZ ;  /* 0x0000640012127a24 */ /* 0x000fe400078e02ff */
[----:B------:R-:W-:Y:S02]  /*c980*/  IMAD R26, R26, c[0x0][0x190], RZ ;  /* 0x000064001a1a7a24 */ /* 0x000fe400078e02ff */
[----:B------:R-:W-:Y:S02]  /*c990*/  IMAD R25, R25, c[0x0][0x190], RZ ;  /* 0x0000640019197a24 */ /* 0x000fe400078e02ff */
[----:B------:R-:W-:Y:S01]  /*c9a0*/  IMAD R22, R22, c[0x0][0x190], RZ ;  /* 0x0000640016167a24 */ /* 0x000fe200078e02ff */
[----:B--2---:R-:W-:-:S05]  /*c9b0*/  LEA R24, P5, R6, R12, 0x1 ;  /* 0x0000000c06187211 */ /* 0x004fca00078a08ff */
[----:B------:R0:W-:Y:S02]  /*c9c0*/  STL [R1+0xed8], R24 ;  /* 0x000ed81801007387 */ /* 0x0001e40000100800 */
[----:B0-----:R-:W-:Y:S02]  /*c9d0*/  LEA.HI.X.SX32 R24, R29, R23, 0x1, P6 ;  /* 0x000000171d187211 */ /* 0x001fe400030f0eff */
[----:B---3--:R-:W-:-:S03]  /*c9e0*/  LEA R29, P6, R8, R12, 0x1 ;  /* 0x0000000c081d7211 */ /* 0x008fc600078c08ff */
[----:B------:R0:W-:Y:S04]  /*c9f0*/  STL [R1+0xea4], R24 ;  /* 0x000ea41801007387 */ /* 0x0001e80000100800 */
[----:B------:R-:W-:Y:S01]  /*ca00*/  STL [R1+0xee0], R29 ;  /* 0x000ee01d01007387 */ /* 0x000fe20000100800 */
[----:B0-----:R-:W-:Y:S02]  /*ca10*/  LEA.HI.X.SX32 R24, R28, R23, 0x1, P0 ;  /* 0x000000171c187211 */ /* 0x001fe400000f0eff */
[----:B------:R-:W-:-:S03]  /*ca20*/  LEA R28, P0, R9, R12, 0x1 ;  /* 0x0000000c091c7211 */ /* 0x000fc600078008ff */
[----:B------:R0:W-:Y:S04]  /*ca30*/  STL [R1+0xeac], R24 ;  /* 0x000eac1801007387 */ /* 0x0001e80000100800 */
[----:B------:R-:W-:Y:S01]  /*ca40*/  STL [R1+0xee8], R28 ;  /* 0x000ee81c01007387 */ /* 0x000fe20000100800 */
[----:B0-----:R-:W-:-:S03]  /*ca50*/  LEA R24, P1, R11, R12, 0x1 ;  /* 0x0000000c0b187211 */ /* 0x001fc600078208ff */
[----:B------:R0:W-:Y:S04]  /*ca60*/  STL [R1+0xeb4], R27 ;  /* 0x000eb41b01007387 */ /* 0x0001e80000100800 */
[----:B------:R1:W-:Y:S04]  /*ca70*/  STL [R1+0xef0], R24 ;  /* 0x000ef01801007387 */ /* 0x0003e80000100800 */
[----:B------:R2:W-:Y:S01]  /*ca80*/  STL [R1+0xebc], R0 ;  /* 0x000ebc0001007387 */ /* 0x0005e20000100800 */
[----:B0-----:R-:W-:Y:S02]  /*ca90*/  LEA R27, P2, R13, R12, 0x1 ;  /* 0x0000000c0d1b7211 */ /* 0x001fe400078408ff */
[----:B-1----:R-:W-:-:S02]  /*caa0*/  LEA.HI.X.SX32 R24, R14, R23, 0x1, P3 ;  /* 0x000000170e187211 */ /* 0x002fc400018f0eff */
[----:B------:R-:W-:Y:S02]  /*cab0*/  LEA.HI.X.SX32 R14, R16, R23, 0x1, P4 ;  /* 0x00000017100e7211 */ /* 0x000fe400020f0eff */
[-C--:B--2---:R-:W-:Y:S01]  /*cac0*/  LEA R0, P3, R17, R12.reuse, 0x1 ;  /* 0x0000000c11007211 */ /* 0x084fe200078608ff */
[----:B------:R-:W-:Y:S01]  /*cad0*/  STL [R1+0xef8], R27 ;  /* 0x000ef81b01007387 */ /* 0x000fe20000100800 */
[----:B------:R-:W-:-:S03]  /*cae0*/  LEA R16, P4, R19, R12, 0x1 ;  /* 0x0000000c13107211 */ /* 0x000fc600078808ff */
[----:B------:R-:W-:Y:S04]  /*caf0*/  STL [R1+0xec4], R24 ;  /* 0x000ec41801007387 */ /* 0x000fe80000100800 */
[----:B------:R0:W-:Y:S04]  /*cb00*/  STL [R1+0xf00], R0 ;  /* 0x000f000001007387 */ /* 0x0001e80000100800 */
[----:B------:R1:W-:Y:S01]  /*cb10*/  STL [R1+0xecc], R14 ;  /* 0x000ecc0e01007387 */ /* 0x0003e20000100800 */
[----:B0-----:R-:W-:-:S03]  /*cb20*/  LEA.HI.X.SX32 R0, R6, R23, 0x1, P5 ;  /* 0x0000001706007211 */ /* 0x001fc600028f0eff */
[----:B------:R-:W-:Y:S01]  /*cb30*/  STL [R1+0xf08], R16 ;  /* 0x000f081001007387 */ /* 0x000fe20000100800 */
[----:B-1----:R-:W-:-:S03]  /*cb40*/  LEA R14, P5, R20, R12, 0x1 ;  /* 0x0000000c140e7211 */ /* 0x002fc600078a08ff */
[----:B------:R0:W-:Y:S04]  /*cb50*/  STL [R1+0xed4], R0 ;  /* 0x000ed40001007387 */ /* 0x0001e80000100800 */
[----:B------:R-:W-:Y:S04]  /*cb60*/  STL [R1+0xf10], R14 ;  /* 0x000f100e01007387 */ /* 0x000fe80000100800 */
[----:B------:R-:W2:Y:S01]  /*cb70*/  LDL R24, [R1+0xf90] ;  /* 0x000f900001187983 */ /* 0x000ea20000100800 */
[----:B------:R-:W-:Y:S02]  /*cb80*/  LEA.HI.X.SX32 R6, R8, R23, 0x1, P6 ;  /* 0x0000001708067211 */ /* 0x000fe400030f0eff */
[----:B0-----:R-:W-:-:S02]  /*cb90*/  LEA R0, P6, R21, R12, 0x1 ;  /* 0x0000000c15007211 */ /* 0x001fc400078c08ff */
[-C--:B------:R-:W-:Y:S01]  /*cba0*/  LEA.HI.X.SX32 R8, R9, R23.reuse, 0x1, P0 ;  /* 0x0000001709087211 */ /* 0x080fe200000f0eff */
[----:B------:R0:W-:Y:S04]  /*cbb0*/  STL [R1+0xedc], R6 ;  /* 0x000edc0601007387 */ /* 0x0001e80000100800 */
[----:B------:R1:W-:Y:S04]  /*cbc0*/  STL [R1+0xf18], R0 ;  /* 0x000f180001007387 */ /* 0x0003e80000100800 */
[----:B------:R3:W-:Y:S01]  /*cbd0*/  STL [R1+0xee4], R8 ;  /* 0x000ee40801007387 */ /* 0x0007e20000100800 */
[----:B0-----:R-:W-:-:S02]  /*cbe0*/  LEA.HI.X.SX32 R6, R11, R23, 0x1, P1 ;  /* 0x000000170b067211 */ /* 0x001fc400008f0eff */
[-C--:B-1----:R-:W-:Y:S02]  /*cbf0*/  LEA R0, P0, R2, R12.reuse, 0x1 ;  /* 0x0000000c02007211 */ /* 0x082fe400078008ff */
[----:B---3--:R-:W-:-:S03]  /*cc00*/  LEA R8, P1, R3, R12, 0x1 ;  /* 0x0000000c03087211 */ /* 0x008fc600078208ff */
[----:B------:R0:W-:Y:S04]  /*cc10*/  STL [R1+0xf20], R0 ;  /* 0x000f200001007387 */ /* 0x0001e80000100800 */
[----:B------:R1:W-:Y:S01]  /*cc20*/  STL [R1+0xeec], R6 ;  /* 0x000eec0601007387 */ /* 0x0003e20000100800 */
[----:B0-----:R-:W-:-:S03]  /*cc30*/  LEA.HI.X.SX32 R0, R13, R23, 0x1, P2 ;  /* 0x000000170d007211 */ /* 0x001fc600010f0eff */
[----:B------:R0:W-:Y:S01]  /*cc40*/  STL [R1+0xf28], R8 ;  /* 0x000f280801007387 */ /* 0x0001e20000100800 */
[----:B-1----:R-:W-:-:S03]  /*cc50*/  LEA R6, P2, R4, R12, 0x1 ;  /* 0x0000000c04067211 */ /* 0x002fc600078408ff */
[----:B------:R1:W-:Y:S01]  /*cc60*/  STL [R1+0xef4], R0 ;  /* 0x000ef40001007387 */ /* 0x0003e20000100800 */
[----:B0-----:R-:W-:-:S03]  /*cc70*/  LEA.HI.X.SX32 R8, R17, R23, 0x1, P3 ;  /* 0x0000001711087211 */ /* 0x001fc600018f0eff */
[----:B------:R0:W-:Y:S01]  /*cc80*/  STL [R1+0xf30], R6 ;  /* 0x000f300601007387 */ /* 0x0001e20000100800 */
[----:B-1----:R-:W-:-:S03]  /*cc90*/  LEA R0, P3, R5, R12, 0x1 ;  /* 0x0000000c05007211 */ /* 0x002fc600078608ff */
[----:B------:R1:W-:Y:S04]  /*cca0*/  STL [R1+0xefc], R8 ;  /* 0x000efc0801007387 */ /* 0x0003e80000100800 */
[----:B------:R3:W-:Y:S01]  /*ccb0*/  STL [R1+0xf38], R0 ;  /* 0x000f380001007387 */ /* 0x0007e20000100800 */
[----:B0-----:R-:W-:Y:S02]  /*ccc0*/  LEA.HI.X.SX32 R6, R19, R23, 0x1, P4 ;  /* 0x0000001713067211 */ /* 0x001fe400020f0eff */
[----:B-1----:R-:W-:-:S03]  /*ccd0*/  LEA R8, P4, R7, R12, 0x1 ;  /* 0x0000000c07087211 */ /* 0x002fc600078808ff */
[----:B------:R4:W-:Y:S01]  /*cce0*/  STL [R1+0xf04], R6 ;  /* 0x000f040601007387 */ /* 0x0009e20000100800 */
[----:B---3--:R-:W-:-:S03]  /*ccf0*/  LEA.HI.X.SX32 R0, R20, R23, 0x1, P5 ;  /* 0x0000001714007211 */ /* 0x008fc600028f0eff */
[----:B------:R0:W-:Y:S04]  /*cd00*/  STL [R1+0xf3c], R8 ;  /* 0x000f3c0801007387 */ /* 0x0001e80000100800 */
[----:B------:R1:W-:Y:S01]  /*cd10*/  STL [R1+0xf0c], R0 ;  /* 0x000f0c0001007387 */ /* 0x0003e20000100800 */
[----:B----4-:R-:W-:Y:S02]  /*cd20*/  LEA R6, P5, R10, R12, 0x1 ;  /* 0x0000000c0a067211 */ /* 0x010fe400078a08ff */
[----:B0-----:R-:W-:-:S03]  /*cd30*/  LEA.HI.X.SX32 R8, R21, R23, 0x1, P6 ;  /* 0x0000001715087211 */ /* 0x001fc600030f0eff */
[----:B------:R0:W-:Y:S01]  /*cd40*/  STL [R1+0xf40], R6 ;  /* 0x000f400601007387 */ /* 0x0001e20000100800 */
[----:B-1----:R-:W-:-:S03]  /*cd50*/  LEA R0, P6, R15, R12, 0x1 ;  /* 0x0000000c0f007211 */ /* 0x002fc600078c08ff */
[----:B------:R-:W-:Y:S04]  /*cd60*/  STL [R1+0xf14], R8 ;  /* 0x000f140801007387 */ /* 0x000fe80000100800 */
[----:B------:R1:W-:Y:S01]  /*cd70*/  STL [R1+0xf44], R0 ;  /* 0x000f440001007387 */ /* 0x0003e20000100800 */
[----:B0-----:R-:W-:Y:S02]  /*cd80*/  LEA.HI.X.SX32 R6, R2, R23, 0x1, P0 ;  /* 0x0000001702067211 */ /* 0x001fe400000f0eff */
[----:B------:R-:W-:-:S03]  /*cd90*/  LEA R2, P0, R18, R12, 0x1 ;  /* 0x0000000c12027211 */ /* 0x000fc600078008ff */
[----:B------:R-:W-:Y:S01]  /*cda0*/  STL [R1+0xf1c], R6 ;  /* 0x000f1c0601007387 */ /* 0x000fe20000100800 */
[----:B-1----:R-:W-:-:S03]  /*cdb0*/  LEA.HI.X.SX32 R0, R3, R23, 0x1, P1 ;  /* 0x0000001703007211 */ /* 0x002fc600008f0eff */
[----:B------:R0:W-:Y:S01]  /*cdc0*/  STL [R1+0xf48], R2 ;  /* 0x000f480201007387 */ /* 0x0001e20000100800 */
[----:B------:R-:W-:-:S03]  /*cdd0*/  LEA R3, P1, R26, R12, 0x1 ;  /* 0x0000000c1a037211 */ /* 0x000fc600078208ff */
        /* <DEDUP_REMOVED lines=12> */
[-C--:B0-----:R-:W-:Y:S02]  /*cea0*/  LEA.HI.X.SX32 R3, R10, R23.reuse, 0x1, P5 ;  /* 0x000000170a037211 */ /* 0x081fe400028f0eff */
[----:B-1----:R-:W-:-:S03]  /*ceb0*/  LEA.HI.X.SX32 R2, R15, R23, 0x1, P6 ;  /* 0x000000170f027211 */ /* 0x002fc600030f0eff */
[----:B------:R0:W-:Y:S01]  /*cec0*/  STL [R1+0xb64], R3 ;  /* 0x000b640301007387 */ /* 0x0001e20000100800 */
[----:B---3--:R-:W-:-:S03]  /*ced0*/  LEA.HI.X.SX32 R0, R18, R23, 0x1, P0 ;  /* 0x0000001712007211 */ /* 0x008fc600000f0eff */
[----:B------:R1:W-:Y:S04]  /*cee0*/  STL [R1+0xb68], R2 ;  /* 0x000b680201007387 */ /* 0x0003e80000100800 */
[----:B------:R3:W-:Y:S01]  /*cef0*/  STL [R1+0xb6c], R0 ;  /* 0x000b6c0001007387 */ /* 0x0007e20000100800 */
[-C--:B0-----:R-:W-:Y:S02]  /*cf00*/  LEA.HI.X.SX32 R3, R26, R23.reuse, 0x1, P1 ;  /* 0x000000171a037211 */ /* 0x081fe400008f0eff */
[----:B-1----:R-:W-:-:S03]  /*cf10*/  LEA.HI.X.SX32 R2, R25, R23, 0x1, P2 ;  /* 0x0000001719027211 */ /* 0x002fc600010f0eff */
[----:B------:R-:W-:Y:S01]  /*cf20*/  STL [R1+0xb70], R3 ;  /* 0x000b700301007387 */ /* 0x000fe20000100800 */
[----:B---3--:R-:W-:-:S03]  /*cf30*/  LEA.HI.X.SX32 R0, R22, R23, 0x1, P3 ;  /* 0x0000001716007211 */ /* 0x008fc600018f0eff */
[----:B------:R0:W-:Y:S04]  /*cf40*/  STL [R1+0xb74], R2 ;  /* 0x000b740201007387 */ /* 0x0001e80000100800 */
[----:B------:R-:W-:Y:S04]  /*cf50*/  STL [R1+0x764], R0 ;  /* 0x0007640001007387 */ /* 0x000fe80000100800 */
[----:B------:R-:W-:Y:S04]  /*cf60*/  STL [R1+0x760], RZ ;  /* 0x000760ff01007387 */ /* 0x000fe80000100800 */
        /* <DEDUP_REMOVED lines=209> */
[----:B------:R-:W-:Y:S01]  /*dc80*/  STL [R1+0x384], RZ ;  /* 0x000384ff01007387 */ /* 0x000fe20000100800 */
[----:B0-----:R-:W-:-:S03]  /*dc90*/  IMAD.MOV.U32 R2, RZ, RZ, c[0x0][0x188] ;  /* 0x00006200ff027624 */ /* 0x001fc600078e00ff */
[----:B------:R-:W-:Y:S04]  /*dca0*/  STL [R1+0x388], RZ ;  /* 0x000388ff01007387 */ /* 0x000fe80000100800 */
[----:B------:R-:W-:Y:S04]  /*dcb0*/  STL [R1+0x38c], RZ ;  /* 0x00038cff01007387 */ /* 0x000fe80000100800 */
[----:B------:R-:W-:Y:S04]  /*dcc0*/  STL [R1+0x340], RZ ;  /* 0x000340ff01007387 */ /* 0x000fe80000100800 */
[----:B------:R-:W-:Y:S01]  /*dcd0*/  STL [R1+0x344], RZ ;  /* 0x000344ff01007387 */ /* 0x000fe20000100800 */
[----:B--2---:R-:W-:-:S03]  /*dce0*/  ISETP.GE.AND P1, PT, R24, RZ, PT ;  /* 0x000000ff1800720c */ /* 0x004fc60003f26270 */
[----:B------:R-:W-:Y:S01]  /*dcf0*/  STL [R1+0x348], RZ ;  /* 0x000348ff01007387 */ /* 0x000fe20000100800 */
[----:B------:R-:W-:-:S03]  /*dd00*/  IMAD R27, R2, 0x5f, RZ ;  /* 0x0000005f021b7824 */ /* 0x000fc600078e02ff */
[----:B------:R-:W-:Y:S01]  /*dd10*/  STL [R1+0x34c], RZ ;  /* 0x00034cff01007387 */ /* 0x000fe20000100800 */
[----:B------:R-:W-:-:S03]  /*dd20*/  IMAD R24, R2, 0x5b, RZ ;  /* 0x0000005b02187824 */ /* 0x000fc600078e02ff */
[----:B------:R-:W-:Y:S01]  /*dd30*/  STL [R1+0x260], RZ ;  /* 0x000260ff01007387 */ /* 0x000fe20000100800 */
[----:B------:R-:W-:-:S03]  /*dd40*/  IMAD R21, R2, 0x57, RZ ;  /* 0x0000005702157824 */ /* 0x000fc600078e02ff */
[----:B------:R-:W-:Y:S04]  /*dd50*/  STL [R1+0x264], RZ ;  /* 0x000264ff01007387 */ /* 0x000fe80000100800 */
[----:B------:R-:W-:Y:S04]  /*dd60*/  STL [R1+0x268], RZ ;  /* 0x000268ff01007387 */ /* 0x000fe80000100800 */
[----:B------:R-:W-:Y:S04]  /*dd70*/  STL [R1+0x26c], RZ ;  /* 0x00026cff01007387 */ /* 0x000fe80000100800 */
[----:B------:R-:W-:Y:S04]  /*dd80*/  STL [R1+0x120], RZ ;  /* 0x000120ff01007387 */ /* 0x000fe80000100800 */
[----:B------:R-:W-:Y:S04]  /*dd90*/  STL [R1+0x124], RZ ;  /* 0x000124ff01007387 */ /* 0x000fe80000100800 */
[----:B------:R-:W-:Y:S04]  /*dda0*/  STL [R1+0xf98], R27 ;  /* 0x000f981b01007387 */ /* 0x000fe80000100800 */
[----:B------:R0:W-:Y:S04]  /*ddb0*/  STL [R1+0xf9c], R24 ;  /* 0x000f9c1801007387 */ /* 0x0001e80000100800 */
[----:B------:R1:W-:Y:S04]  /*ddc0*/  STL [R1+0xfa0], R21 ;  /* 0x000fa01501007387 */ /* 0x0003e80000100800 */
[----:B0-----:R-:W2:Y:S04]  /*ddd0*/  LDL.LU R24, [R1+0x210] ;  /* 0x0002100001187983 */ /* 0x001ea80000300800 */
[----:B------:R-:W3:Y:S01]  /*dde0*/  LDL.LU R0, [R1+0x20c] ;  /* 0x00020c0001007983 */ /* 0x000ee20000300800 */
[----:B------:R-:W-:Y:S01]  /*ddf0*/  ISETP.NE.AND P0, PT, RZ, c[0x0][0x178], PT ;  /* 0x00005e00ff007a0c */ /* 0x000fe20003f05270 */
[----:B------:R-:W-:-:S02]  /*de00*/  IMAD.SHL.U32 R4, R2, 0x80, RZ ;  /* 0x0000008002047824 */ /* 0x000fc400078e00ff */
[----:B---3--:R-:W-:-:S10]  /*de10*/  @!P1 IMAD.MOV R0, RZ, RZ, -R0 ;  /* 0x000000ffff009224 */ /* 0x008fd400078e0a00 */
[----:B------:R-:W-:-:S05]  /*de20*/  @!P0 LOP3.LUT R0, RZ, c[0x0][0x178], RZ, 0x33, !PT ;  /* 0x00005e00ff008a12 */ /* 0x000fca00078e33ff */
[----:B------:R-:W-:Y:S01]  /*de30*/  IMAD R3, R0, c[0x0][0x184], RZ ;  /* 0x0000610000037a24 */ /* 0x000fe200078e02ff */
[----:B------:R-:W-:Y:S02]  /*de40*/  SHF.R.S32.HI R0, RZ, 0x1f, R4 ;  /* 0x0000001fff007819 */ /* 0x000fe40000011404 */
[----:B--2---:R-:W-:Y:S02]  /*de50*/  SHF.R.S32.HI R24, RZ, 0x7, R24 ;  /* 0x00000007ff187819 */ /* 0x004fe40000011418 */
[----:B------:R-:W-:Y:S02]  /*de60*/  SHF.L.U64.HI R0, R4, 0x1, R0 ;  /* 0x0000000104007819 */ /* 0x000fe40000010200 */
[----:B-1----:R-:W-:Y:S01]  /*de70*/  LEA R21, P0, R3, c[0x0][0x160], 0x1 ;  /* 0x0000580003157a11 */ /* 0x002fe200078008ff */
[----:B------:R-:W-:Y:S04]  /*de80*/  STL [R1+0xf6c], R24 ;  /* 0x000f6c1801007387 */ /* 0x000fe80000100800 */
[----:B------:R0:W-:Y:S04]  /*de90*/  STL [R1+0xf94], R0 ;  /* 0x000f940001007387 */ /* 0x0001e80000100800 */
[----:B------:R1:W-:Y:S04]  /*dea0*/  STL [R1+0x75c], R21 ;  /* 0x00075c1501007387 */ /* 0x0003e80000100800 */
[----:B0-----:R-:W2:Y:S01]  /*deb0*/  LDL R0, [R1+0x75c] ;  /* 0x00075c0001007983 */ /* 0x001ea20000100800 */
[----:B------:R-:W-:-:S02]  /*dec0*/  IMAD R4, R2, 0xfe, RZ ;  /* 0x000000fe02047824 */ /* 0x000fc400078e02ff */
[C---:B------:R-:W-:Y:S02]  /*ded0*/  IMAD R24, R2.reuse, 0xf6, RZ ;  /* 0x000000f602187824 */ /* 0x040fe400078e02ff */
[C---:B-1----:R-:W-:Y:S01]  /*dee0*/  IMAD R21, R2.reuse, 0xfa, RZ ;  /* 0x000000fa02157824 */ /* 0x042fe200078e02ff */
[----:B------:R-:W-:Y:S01]  /*def0*/  LEA.HI.X.SX32 R3, R3, c[0x0][0x164], 0x1, P0 ;  /* 0x0000590003037a11 */ /* 0x000fe200000f0eff */
[C---:B------:R-:W-:Y:S02]  /*df00*/  IMAD R27, R2.reuse, 0xae, RZ ;  /* 0x000000ae021b7824 */ /* 0x040fe400078e02ff */
[C---:B------:R-:W-:Y:S02]  /*df10*/  IMAD R29, R2.reuse, 0xaa, RZ ;  /* 0x000000aa021d7824 */ /* 0x040fe400078e02ff */
[C---:B------:R-:W-:Y:S02]  /*df20*/  IMAD R18, R2.reuse, 0x53, RZ ;  /* 0x0000005302127824 */ /* 0x040fe400078e02ff */
[----:B------:R-:W-:-:S02]  /*df30*/  IMAD R28, R2, 0xa6, RZ ;  /* 0x000000a6021c7824 */ /* 0x000fc400078e02ff */
[C---:B------:R-:W-:Y:S02]  /*df40*/  IMAD R26, R2.reuse, 0xa2, RZ ;  /* 0x000000a2021a7824 */ /* 0x040fe400078e02ff */
[C---:B------:R-:W-:Y:S02]  /*df50*/  IMAD R15, R2.reuse, 0x4f, RZ ;  /* 0x0000004f020f7824 */ /* 0x040fe400078e02ff */
        /* <DEDUP_REMOVED lines=16> */
[----:B------:R-:W-:Y:S01]  /*e060*/  IMAD R7, R2, 0xd4, RZ ;  /* 0x000000d402077824 */ /* 0x000fe200078e02ff */
[-C--:B--2---:R-:W-:Y:S02]  /*e070*/  IADD3 R4, P2, R4, R0.reuse, RZ ;  /* 0x0000000004047210 */ /* 0x084fe40007f5e0ff */
[-C--:B------:R-:W-:Y:S02]  /*e080*/  IADD3 R21, P4, R21, R0.reuse, RZ ;  /* 0x0000000015157210 */ /* 0x080fe40007f9e0ff */
[----:B------:R-:W-:Y:S01]  /*e090*/  IADD3 R24, P5, R24, R0, RZ ;  /* 0x0000000018187210 */ /* 0x000fe20007fbe0ff */
[----:B------:R0:W-:Y:S04]  /*e0a0*/  STL [R1+0x76c], R4 ;  /* 0x00076c0401007387 */ /* 0x0001e80000100800 */
[----:B------:R1:W-:Y:S04]  /*e0b0*/  STL [R1+0x77c], R21 ;  /* 0x00077c1501007387 */ /* 0x0003e80000100800 */
[----:B------:R2:W-:Y:S01]  /*e0c0*/  STL [R1+0x78c], R24 ;  /* 0x00078c1801007387 */ /* 0x0005e20000100800 */
[----:B0-----:R-:W-:-:S02]  /*e0d0*/  IMAD R4, R2, 0xf2, RZ ;  /* 0x000000f202047824 */ /* 0x001fc400078e02ff */
[----:B-1----:R-:W-:-:S03]  /*e0e0*/  IMAD R21, R2, 0xee, RZ ;  /* 0x000000ee02157824 */ /* 0x002fc600078e02ff */
[-C--:B------:R-:W-:Y:S01]  /*e0f0*/  IADD3 R4, P6, R4, R0.reuse, RZ ;  /* 0x0000000004047210 */ /* 0x080fe20007fde0ff */
[----:B--2---:R-:W-:Y:S01]  /*e100*/  IMAD R24, R2, 0xea, RZ ;  /* 0x000000ea02187824 */ /* 0x004fe200078e02ff */
[-C--:B------:R-:W-:Y:S01]  /*e110*/  IADD3 R21, P0, R21, R0.reuse, RZ ;  /* 0x0000000015157210 */ /* 0x080fe20007f1e0ff */
[----:B------:R-:W-:Y:S03]  /*e120*/  STL [R1+0x758], R3 ;  /* 0x0007580301007387 */ /* 0x000fe60000100800 */
[----:B------:R-:W-:Y:S01]  /*e130*/  IADD3 R24, P3, R24, R0, RZ ;  /* 0x0000000018187210 */ /* 0x000fe20007f7e0ff */
[----:B------:R0:W-:Y:S04]  /*e140*/  STL [R1+0x79c], R4 ;  /* 0x00079c0401007387 */ /* 0x0001e80000100800 */
[----:B------:R1:W-:Y:S04]  /*e150*/  STL [R1+0x7ac], R21 ;  /* 0x0007ac1501007387 */ /* 0x0003e80000100800 */
[----:B------:R2:W-:Y:S01]  /*e160*/  STL [R1+0x7bc], R24 ;  /* 0x0007bc1801007387 */ /* 0x0005e20000100800 */
[----:B0-----:R-:W-:-:S02]  /*e170*/  IMAD R4, R2, 0x7f, RZ ;  /* 0x0000007f02047824 */ /* 0x001fc400078e02ff */
[C---:B-1----:R-:W-:Y:S02]  /*e180*/  IMAD R21, R2.reuse, 0xe2, RZ ;  /* 0x000000e202157824 */ /* 0x042fe400078e02ff */
[C---:B--2---:R-:W-:Y:S02]  /*e190*/  IMAD R24, R2.reuse, 0x7d, RZ ;  /* 0x0000007d02187824 */ /* 0x044fe400078e02ff */
[----:B------:R-:W-:Y:S01]  /*e1a0*/  IMAD R2, R2, 0xe6, RZ ;  /* 0x000000e602027824 */ /* 0x000fe200078e02ff */
[----:B------:R-:W-:-:S04]  /*e1b0*/  LEA.HI.X.SX32 R4, R4, R3, 0x1, P2 ;  /* 0x0000000304047211 */ /* 0x000fc800010f0eff */
[-C--:B------:R-:W-:Y:S02]  /*e1c0*/  IADD3 R2, P1, R2, R0.reuse, RZ ;  /* 0x0000000002027210 */ /* 0x080fe40007f3e0ff */
[----:B------:R-:W-:Y:S02]  /*e1d0*/  IADD3 R21, P2, R21, R0, RZ ;  /* 0x0000000015157210 */ /* 0x000fe40007f5e0ff */
[----:B------:R-:W-:Y:S01]  /*e1e0*/  LEA.HI.X.SX32 R24, R24, R3, 0x1, P4 ;  /* 0x0000000318187211 */ /* 0x000fe200020f0eff */
[----:B------:R0:W-:Y:S04]  /*e1f0*/  STL [R1+0x7cc], R2 ;  /* 0x0007cc0201007387 */ /* 0x0001e80000100800 */
[----:B------:R1:W-:Y:S04]  /*e200*/  STL [R1+0x768], R4 ;  /* 0x0007680401007387 */ /* 0x0003e80000100800 */
[----:B------:R2:W-:Y:S01]  /*e210*/  STL [R1+0x7dc], R21 ;  /* 0x0007dc1501007387 */ /* 0x0005e20000100800 */
[----:B0-----:R-:W-:-:S03]  /*e220*/  IMAD.MOV.U32 R2, RZ, RZ, c[0x0][0x188] ;  /* 0x00006200ff027624 */ /* 0x001fc600078e00ff */
[----:B------:R0:W-:Y:S01]  /*e230*/  STL [R1+0x778], R24 ;  /* 0x0007781801007387 */ /* 0x0001e20000100800 */
[C---:B-1----:R-:W-:Y:S02]  /*e240*/  IMAD R4, R2.reuse, 0x7b, RZ ;  /* 0x0000007b02047824 */ /* 0x042fe400078e02ff */
[C---:B--2---:R-:W-:Y:S02]  /*e250*/  IMAD R21, R2.reuse, 0xda, RZ ;  /* 0x000000da02157824 */ /* 0x044fe400078e02ff */
[C---:B0-----:R-:W-:Y:S02]  /*e260*/  IMAD R24, R2.reuse, 0x79, RZ ;  /* 0x0000007902187824 */ /* 0x041fe400078e02ff */
        /* <DEDUP_REMOVED lines=54> */
[----:B------:R-:W-:-:S05]  /*e5d0*/  IADD3 R2, P5, R2, R0, RZ ;  /* 0x0000000002027210 */ /* 0x000fca0007fbe0ff */
[----:B------:R-:W-:Y:S04]  /*e5e0*/  STL [R1+0x86c], R2 ;  /* 0x00086c0201007387 */ /* 0x000fe80000100800 */
[----:B------:R0:W-:Y:S02]  /*e5f0*/  STL [R1+0x808], R4 ;  /* 0x0008080401007387 */ /* 0x0001e40000100800 */
[----:B0-----:R-:W-:Y:S02]  /*e600*/  IADD3 R4, P6, R21, R0, RZ ;  /* 0x0000000015047210 */ /* 0x001fe40007fde0ff */
[----:B------:R-:W-:-:S03]  /*e610*/  LEA.HI.X.SX32 R21, R24, R3, 0x1, P0 ;  /* 0x0000000318157211 */ /* 0x000fc600000f0eff */
[----:B------:R-:W-:Y:S01]  /*e620*/  STL [R1+0x87c], R4 ;  /* 0x00087c0401007387 */ /* 0x000fe20000100800 */
[----:B------:R-:W-:-:S03]  /*e630*/  IMAD.MOV.U32 R24, RZ, RZ, c[0x0][0x188] ;  /* 0x00006200ff187624 */ /* 0x000fc600078e00ff */
[----:B------:R0:W-:Y:S01]  /*e640*/  STL [R1+0x818], R21 ;  /* 0x0008181501007387 */ /* 0x0001e20000100800 */
[----:B------:R-:W-:Y:S02]  /*e650*/  IMAD.MOV.U32 R2, RZ, RZ, c[0x0][0x188] ;  /* 0x00006200ff027624 */ /* 0x000fe400078e00ff */
[----:B------:R-:W-:Y:S02]  /*e660*/  IMAD R24, R24, 0x67, RZ ;  /* 0x0000006718187824 */ /* 0x000fe400078e02ff */
[----:B0-----:R-:W-:-:S04]  /*e670*/  IMAD.MOV.U32 R21, RZ, RZ, c[0x0][0x188] ;  /* 0x00006200ff157624 */ /* 0x001fc800078e00ff */
[----:B------:R-:W-:Y:S02]  /*e680*/  IMAD R21, R21, 0xb6, RZ ;  /* 0x000000b615157824 */ /* 0x000fe400078e02ff */
[C---:B------:R-:W-:Y:S02]  /*e690*/  IMAD R4, R2.reuse, 0x65, RZ ;  /* 0x0000006502047824 */ /* 0x040fe400078e02ff */
[----:B------:R-:W-:Y:S01]  /*e6a0*/  IMAD R2, R2, 0xb2, RZ ;  /* 0x000000b202027824 */ /* 0x000fe200078e02ff */
[-C--:B------:R-:W-:Y:S02]  /*e6b0*/  IADD3 R21, P0, R21, R0.reuse, RZ ;  /* 0x0000000015157210 */ /* 0x080fe40007f1e0ff */
[-C--:B------:R-:W-:Y:S02]  /*e6c0*/  LEA.HI.X.SX32 R24, R24, R3.reuse, 0x1, P3 ;  /* 0x0000000318187211 */ /* 0x080fe400018f0eff */
[----:B------:R-:W-:Y:S01]  /*e6d0*/  IADD3 R2, P3, R2, R0, RZ ;  /* 0x0000000002027210 */ /* 0x000fe20007f7e0ff */
[----:B------:R0:W-:Y:S01]  /*e6e0*/  STL [R1+0x88c], R21 ;  /* 0x00088c1501007387 */ /* 0x0001e20000100800 */
[----:B------:R-:W-:-:S02]  /*e6f0*/  LEA.HI.X.SX32 R4, R4, R3, 0x1, P1 ;  /* 0x0000000304047211 */ /* 0x000fc400008f0eff */
[----:B------:R-:W-:Y:S01]  /*e700*/  IADD3 R27, P1, R27, R0, RZ ;  /* 0x000000001b1b7210 */ /* 0x000fe20007f3e0ff */
[----:B0-----:R-:W2:Y:S04]  /*e710*/  LDL.LU R21, [R1+0xfa0] ;  /* 0x000fa00001157983 */ /* 0x001ea80000300800 */
[----:B------:R0:W-:Y:S04]  /*e720*/  STL [R1+0x828], R24 ;  /* 0x0008281801007387 */ /* 0x0001e80000100800 */
[----:B0-----:R-:W3:Y:S04]  /*e730*/  LDL.LU R24, [R1+0xf9c] ;  /* 0x000f9c0001187983 */ /* 0x001ee80000300800 */
[----:B------:R-:W-:Y:S04]  /*e740*/  STL [R1+0x89c], R2 ;  /* 0x00089c0201007387 */ /* 0x000fe80000100800 */
[----:B------:R-:W-:Y:S04]  /*e750*/  STL [R1+0x838], R4 ;  /* 0x0008380401007387 */ /* 0x000fe80000100800 */
[----:B------:R0:W-:Y:S04]  /*e760*/  STL [R1+0x8ac], R27 ;  /* 0x0008ac1b01007387 */ /* 0x0001e80000100800 */
[----:B0-----:R-:W4:Y:S01]  /*e770*/  LDL.LU R27, [R1+0xf98] ;  /* 0x000f9800011b7983 */ /* 0x001f220000300800 */
[----:B------:R-:W-:-:S04]  /*e780*/  IMAD.MOV.U32 R2, RZ, RZ, c[0x0][0x188] ;  /* 0x00006200ff027624 */ /* 0x000fc800078e00ff */
[C---:B------:R-:W-:Y:S02]  /*e790*/  IMAD R4, R2.reuse, 0x61, RZ ;  /* 0x0000006102047824 */ /* 0x040fe400078e02ff */
[----:B------:R-:W-:-:S05]  /*e7a0*/  IMAD R2, R2, 0x63, RZ ;  /* 0x0000006302027824 */ /* 0x000fca00078e02ff */
[-C--:B------:R-:W-:Y:S02]  /*e7b0*/  LEA.HI.X.SX32 R2, R2, R3.reuse, 0x1, P2 ;  /* 0x0000000302027211 */ /* 0x080fe400010f0eff */
[----:B------:R-:W-:Y:S02]  /*e7c0*/  IADD3 R29, P2, R29, R0, RZ ;  /* 0x000000001d1d7210 */ /* 0x000fe40007f5e0ff */
[----:B------:R-:W-:Y:S01]  /*e7d0*/  LEA.HI.X.SX32 R4, R4, R3, 0x1, P4 ;  /* 0x0000000304047211 */ /* 0x000fe200020f0eff */
[----:B------:R0:W-:Y:S04]  /*e7e0*/  STL [R1+0x848], R2 ;  /* 0x0008480201007387 */ /* 0x0001e80000100800 */
[----:B------:R-:W-:Y:S01]  /*e7f0*/  STL [R1+0x8bc], R29 ;  /* 0x0008bc1d01007387 */ /* 0x000fe20000100800 */
[----:B0-----:R-:W-:-:S03]  /*e800*/  IMAD.MOV.U32 R2, RZ, RZ, c[0x0][0x188] ;  /* 0x00006200ff027624 */ /* 0x001fc600078e00ff */
[----:B------:R0:W-:Y:S01]  /*e810*/  STL [R1+0x858], R4 ;  /* 0x0008580401007387 */ /* 0x0001e20000100800 */
[----:B------:R-:W-:Y:S01]  /*e820*/  IADD3 R28, P4, R28, R0, RZ ;  /* 0x000000001c1c7210 */ /* 0x000fe20007f9e0ff */
[----:B0-----:R-:W-:-:S04]  /*e830*/  IMAD R4, R2, 0x5d, RZ ;  /* 0x0000005d02047824 */ /* 0x001fc800078e02ff */
[----:B------:R-:W-:Y:S01]  /*e840*/  STL [R1+0x8cc], R28 ;  /* 0x0008cc1c01007387 */ /* 0x000fe20000100800 */
[-C--:B------:R-:W-:Y:S02]  /*e850*/  LEA.HI.X.SX32 R4, R4, R3.reuse, 0x1, P6 ;  /* 0x0000000304047211 */ /* 0x080fe400030f0eff */
[-C--:B------:R-:W-:Y:S02]  /*e860*/  IADD3 R25, P6, R25, R0.reuse, RZ ;  /* 0x0000000019197210 */ /* 0x080fe40007fde0ff */
[-C--:B------:R-:W-:Y:S02]  /*e870*/  LEA.HI.X.SX32 R18, R18, R3.reuse, 0x1, P4 ;  /* 0x0000000312127211 */ /* 0x080fe400020f0eff */
[-C--:B------:R-:W-:Y:S02]  /*e880*/  IADD3 R17, P4, R17, R0.reuse, RZ ;  /* 0x0000000011117210 */ /* 0x080fe40007f9e0ff */
[----:B------:R-:W-:Y:S02]  /*e890*/  LEA.HI.X.SX32 R15, R15, R3, 0x1, P6 ;  /* 0x000000030f0f7211 */ /* 0x000fe400030f0eff */
[----:B------:R-:W-:-:S02]  /*e8a0*/  IADD3 R14, P6, R14, R0, RZ ;  /* 0x000000000e0e7210 */ /* 0x000fc40007fde0ff */
[-C--:B--2---:R-:W-:Y:S02]  /*e8b0*/  LEA.HI.X.SX32 R21, R21, R3.reuse, 0x1, P1 ;  /* 0x0000000315157211 */ /* 0x084fe400008f0eff */
[-C--:B------:R-:W-:Y:S02]  /*e8c0*/  IADD3 R20, P1, R20, R0.reuse, RZ ;  /* 0x0000000014147210 */ /* 0x080fe40007f3e0ff */
[-C--:B---3--:R-:W-:Y:S02]  /*e8d0*/  LEA.HI.X.SX32 R24, R24, R3.reuse, 0x1, P0 ;  /* 0x0000000318187211 */ /* 0x088fe400000f0eff */
[-C--:B------:R-:W-:Y:S02]  /*e8e0*/  IADD3 R23, P0, R23, R0.reuse, RZ ;  /* 0x0000000017177210 */ /* 0x080fe40007f1e0ff */
[----:B----4-:R-:W-:Y:S02]  /*e8f0*/  LEA.HI.X.SX32 R27, R27, R3, 0x1, P5 ;  /* 0x000000031b1b7211 */ /* 0x010fe400028f0eff */
[----:B------:R-:W-:-:S03]  /*e900*/  IADD3 R26, P5, R26, R0, RZ ;  /* 0x000000001a1a7210 */ /* 0x000fc60007fbe0ff */
[----:B------:R-:W-:Y:S04]  /*e910*/  STL [R1+0x868], R27 ;  /* 0x0008681b01007387 */ /* 0x000fe80000100800 */
[----:B------:R-:W-:Y:S04]  /*e920*/  STL [R1+0x8dc], R26 ;  /* 0x0008dc1a01007387 */ /* 0x000fe80000100800 */
[----:B------:R0:W-:Y:S02]  /*e930*/  STL [R1+0x878], R4 ;  /* 0x0008780401007387 */ /* 0x0001e40000100800 */
[----:B0-----:R-:W-:-:S02]  /*e940*/  IMAD R4, R2, 0x59, RZ ;  /* 0x0000005902047824 */ /* 0x001fc400078e02ff */
[----:B------:R-:W-:Y:S03]  /*e950*/  STL [R1+0x8ec], R25 ;  /* 0x0008ec1901007387 */ /* 0x000fe60000100800 */
[----:B------:R-:W-:Y:S01]  /*e960*/  LEA.HI.X.SX32 R4, R4, R3, 0x1, P3 ;  /* 0x0000000304047211 */ /* 0x000fe200018f0eff */
[----:B------:R-:W-:Y:S04]  /*e970*/  STL [R1+0x888], R24 ;  /* 0x0008881801007387 */ /* 0x000fe80000100800 */
[----:B------:R-:W-:Y:S01]  /*e980*/  STL [R1+0x8fc], R23 ;  /* 0x0008fc1701007387 */ /* 0x000fe20000100800 */
[----:B------:R-:W-:-:S03]  /*e990*/  IADD3 R22, P3, R22, R0, RZ ;  /* 0x0000000016167210 */ /* 0x000fc60007f7e0ff */
[----:B------:R0:W-:Y:S02]  /*e9a0*/  STL [R1+0x898], R4 ;  /* 0x0008980401007387 */ /* 0x0001e40000100800 */
[----:B0-----:R-:W-:Y:S02]  /*e9b0*/  IMAD R4, R2, 0x55, RZ ;  /* 0x0000005502047824 */ /* 0x001fe400078e02ff */
        /* <DEDUP_REMOVED lines=19> */
[----:B------:R0:W-:Y:S01]  /*eaf0*/  STL [R1+0x8f8], R4 ;  /* 0x0008f80401007387 */ /* 0x0001e20000100800 */
[-C--:B------:R-:W-:Y:S02]  /*eb00*/  LEA.HI.X.SX32 R12, R12, R3.reuse, 0x1, P3 ;  /* 0x000000030c0c7211 */ /* 0x080fe400018f0eff */
[-C--:B------:R-:W-:Y:S01]  /*eb10*/  IADD3 R11, P3, R11, R0.reuse, RZ ;  /* 0x000000000b0b7210 */ /* 0x080fe20007f7e0ff */
[----:B0-----:R-:W-:Y:S01]  /*eb20*/  IMAD R4, R2, 0x49, RZ ;  /* 0x0000004902047824 */ /* 0x001fe200078e02ff */
[----:B------:R-:W-:Y:S04]  /*eb30*/  STL [R1+0x774], R13 ;  /* 0x0007740d01007387 */ /* 0x000fe80000100800 */
        /* <DEDUP_REMOVED lines=9> */
[-C--:B------:R-:W-:Y:S02]  /*ebd0*/  LEA.HI.X.SX32 R4, R4, R3.reuse, 0x1, P4 ;  /* 0x0000000304047211 */ /* 0x080fe400020f0eff */
[----:B------:R-:W-:Y:S01]  /*ebe0*/  IADD3 R5, P4, R5, R0, RZ ;  /* 0x0000000005057210 */ /* 0x000fe20007f9e0ff */
[----:B------:R-:W-:Y:S01]  /*ebf0*/  STL [R1+0x928], R9 ;  /* 0x0009280901007387 */ /* 0x000fe20000100800 */
[----:B------:R-:W-:-:S03]  /*ec00*/  LEA.HI.X.SX32 R6, R6, R3, 0x1, P5 ;  /* 0x0000000306067211 */ /* 0x000fc600028f0eff */
[----:B------:R-:W-:Y:S04]  /*ec10*/  STL [R1+0x7d4], R8 ;  /* 0x0007d40801007387 */ /* 0x000fe80000100800 */
[----:B------:R0:W-:Y:S04]  /*ec20*/  STL [R1+0x938], R4 ;  /* 0x0009380401007387 */ /* 0x0001e80000100800 */
[----:B------:R1:W-:Y:S01]  /*ec30*/  STL [R1+0x7f4], R5 ;  /* 0x0007f40501007387 */ /* 0x0003e20000100800 */
[C---:B0-----:R-:W-:Y:S02]  /*ec40*/  IMAD R4, R2.reuse, 0x41, RZ ;  /* 0x0000004102047824 */ /* 0x041fe400078e02ff */
[----:B-1----:R-:W-:Y:S01]  /*ec50*/  IMAD R5, R2, 0x7e, RZ ;  /* 0x0000007e02057824 */ /* 0x002fe200078e02ff */
[----:B------:R0:W-:Y:S02]  /*ec60*/  STL [R1+0x948], R6 ;  /* 0x0009480601007387 */ /* 0x0001e40000100800 */
[----:B------:R-:W-:-:S02]  /*ec70*/  LEA.HI.X.SX32 R4, R4, R3, 0x1, P6 ;  /* 0x0000000304047211 */ /* 0x000fc400030f0eff */
[-C--:B------:R-:W-:Y:S02]  /*ec80*/  IADD3 R7, P6, R7, R0.reuse, RZ ;  /* 0x0000000007077210 */ /* 0x080fe40007fde0ff */
[----:B0-----:R-:W-:-:S05]  /*ec90*/  IADD3 R6, P5, R5, R0, RZ ;  /* 0x0000000005067210 */ /* 0x001fca0007fbe0ff */
[----:B------:R0:W-:Y:S04]  /*eca0*/  STL [R1+0x96c], R6 ;  /* 0x00096c0601007387 */ /* 0x0001e80000100800 */
[----:B------:R-:W-:Y:S04]  /*ecb0*/  STL [R1+0x958], R4 ;  /* 0x0009580401007387 */ /* 0x000fe80000100800 */
[----:B------:R1:W-:Y:S01]  /*ecc0*/  STL [R1+0x814], R7 ;  /* 0x0008140701007387 */ /* 0x0003e20000100800 */
[C---:B0-----:R-:W-:Y:S01]  /*ecd0*/  IMAD R6, R2.reuse, 0x7a, RZ ;  /* 0x0000007a02067824 */ /* 0x041fe200078e02ff */
[----:B-1----:R-:W-:Y:S01]  /*ece0*/  LEA.HI.X.SX32 R7, R5, R3, 0x1, P0 ;  /* 0x0000000305077211 */ /* 0x002fe200000f0eff */
[----:B------:R-:W-:-:S02]  /*ecf0*/  IMAD R5, R2, 0x3f, RZ ;  /* 0x0000003f02057824 */ /* 0x000fc400078e02ff */
[----:B------:R-:W-:Y:S02]  /*ed00*/  IMAD R4, R2, 0xcc, RZ ;  /* 0x000000cc02047824 */ /* 0x000fe400078e02ff */
[----:B------:R0:W-:Y:S01]  /*ed10*/  STL [R1+0x770], R7 ;  /* 0x0007700701007387 */ /* 0x0001e20000100800 */
[-C--:B------:R-:W-:Y:S02]  /*ed20*/  LEA.HI.X.SX32 R5, R5, R3.reuse, 0x1, P5 ;  /* 0x0000000305057211 */ /* 0x080fe400028f0eff */
[-C--:B------:R-:W-:Y:S02]  /*ed30*/  IADD3 R4, P5, R4, R0.reuse, RZ ;  /* 0x0000000004047210 */ /* 0x080fe40007fbe0ff */
[C---:B0-----:R-:W-:Y:S02]  /*ed40*/  IADD3 R7, P0, R6.reuse, R0, RZ ;  /* 0x0000000006077210 */ /* 0x041fe40007f1e0ff */
[----:B------:R-:W-:-:S03]  /*ed50*/  LEA.HI.X.SX32 R6, R6, R3, 0x1, P3 ;  /* 0x0000000306067211 */ /* 0x000fc600018f0eff */
[----:B------:R0:W-:Y:S04]  /*ed60*/  STL [R1+0x97c], R7 ;  /* 0x00097c0701007387 */ /* 0x0001e80000100800 */
[----:B------:R1:W-:Y:S01]  /*ed70*/  STL [R1+0x968], R5 ;  /* 0x0009680501007387 */ /* 0x0003e20000100800 */
[----:B0-----:R-:W-:-:S03]  /*ed80*/  IMAD R7, R2, 0x76, RZ ;  /* 0x0000007602077824 */ /* 0x001fc600078e02ff */
[----:B------:R0:W-:Y:S01]  /*ed90*/  STL [R1+0x834], R4 ;  /* 0x0008340401007387 */ /* 0x0001e20000100800 */
[----:B-1----:R-:W-:-:S03]  /*eda0*/  IMAD R5, R2, 0x3d, RZ ;  /* 0x0000003d02057824 */ /* 0x002fc600078e02ff */
[----:B------:R1:W-:Y:S01]  /*edb0*/  STL [R1+0x790], R6 ;  /* 0x0007900601007387 */ /* 0x0003e20000100800 */
[C---:B0-----:R-:W-:Y:S01]  /*edc0*/  IMAD R4, R2.reuse, 0xc4, RZ ;  /* 0x000000c402047824 */ /* 0x041fe200078e02ff */
[----:B-1----:R-:W-:Y:S02]  /*edd0*/  IADD3 R6, P3, R7, R0, RZ ;  /* 0x0000000007067210 */ /* 0x002fe40007f7e0ff */
[-C--:B------:R-:W-:Y:S01]  /*ede0*/  LEA.HI.X.SX32 R5, R5, R3.reuse, 0x1, P0 ;  /* 0x0000000305057211 */ /* 0x080fe200000f0eff */
[----:B------:R-:W-:Y:S02]  /*edf0*/  IMAD R8, R2, 0x72, RZ ;  /* 0x0000007202087824 */ /* 0x000fe400078e02ff */
[----:B------:R0:W-:Y:S01]  /*ee00*/  STL [R1+0x98c], R6 ;  /* 0x00098c0601007387 */ /* 0x0001e20000100800 */
[----:B------:R-:W-:-:S03]  /*ee10*/  LEA.HI.X.SX32 R7, R7, R3, 0x1, P1 ;  /* 0x0000000307077211 */ /* 0x000fc600008f0eff */
[----:B------:R1:W-:Y:S01]  /*ee20*/  STL [R1+0x978], R5 ;  /* 0x0009780501007387 */ /* 0x0003e20000100800 */
[-C--:B0-----:R-:W-:Y:S01]  /*ee30*/  IADD3 R6, P0, R4, R0.reuse, RZ ;  /* 0x0000000004067210 */ /* 0x081fe20007f1e0ff */
[C---:B------:R-:W-:Y:S02]  /*ee40*/  IMAD R4, R2.reuse, 0xbc, RZ ;  /* 0x000000bc02047824 */ /* 0x040fe400078e02ff */
[----:B-1----:R-:W-:Y:S02]  /*ee50*/  IMAD R5, R2, 0x3b, RZ ;  /* 0x0000003b02057824 */ /* 0x002fe400078e02ff */
[----:B------:R0:W-:Y:S04]  /*ee60*/  STL [R1+0x854], R6 ;  /* 0x0008540601007387 */ /* 0x0001e80000100800 */
[----:B------:R1:W-:Y:S01]  /*ee70*/  STL [R1+0x7b0], R7 ;  /* 0x0007b00701007387 */ /* 0x0003e20000100800 */
[----:B0-----:R-:W-:-:S02]  /*ee80*/  IADD3 R6, P1, R8, R0, RZ ;  /* 0x0000000008067210 */ /* 0x001fc40007f3e0ff */
[----:B-1----:R-:W-:-:S03]  /*ee90*/  LEA.HI.X.SX32 R7, R5, R3, 0x1, P3 ;  /* 0x0000000305077211 */ /* 0x002fc600018f0eff */
[----:B------:R0:W-:Y:S01]  /*eea0*/  STL [R1+0x99c], R6 ;  /* 0x00099c0601007387 */ /* 0x0001e20000100800 */
[----:B------:R-:W-:-:S03]  /*eeb0*/  IMAD R9, R2, 0x6e, RZ ;  /* 0x0000006e02097824 */ /* 0x000fc600078e02ff */
[----:B------:R1:W-:Y:S01]  /*eec0*/  STL [R1+0x988], R7 ;  /* 0x0009880701007387 */ /* 0x0003e20000100800 */
[-C--:B0-----:R-:W-:Y:S01]  /*eed0*/  IADD3 R6, P3, R4, R0.reuse, RZ ;  /* 0x0000000004067210 */ /* 0x081fe20007f7e0ff */
[C---:B------:R-:W-:Y:S02]  /*eee0*/  IMAD R5, R2.reuse, 0x39, RZ ;  /* 0x0000003902057824 */ /* 0x040fe400078e02ff */
[----:B------:R-:W-:Y:S02]  /*eef0*/  IMAD R4, R2, 0xb4, RZ ;  /* 0x000000b402047824 */ /* 0x000fe400078e02ff */
[----:B------:R0:W-:Y:S01]  /*ef00*/  STL [R1+0x874], R6 ;  /* 0x0008740601007387 */ /* 0x0001e20000100800 */
[-C--:B-1----:R-:W-:Y:S02]  /*ef10*/  LEA.HI.X.SX32 R7, R5, R3.reuse, 0x1, P1 ;  /* 0x0000000305077211 */ /* 0x082fe400008f0eff */
[----:B0-----:R-:W-:Y:S02]  /*ef20*/  LEA.HI.X.SX32 R6, R8, R3, 0x1, P2 ;  /* 0x0000000308067211 */ /* 0x001fe400010f0eff */
[----:B------:R-:W-:-:S03]  /*ef30*/  IADD3 R8, P2, R9, R0, RZ ;  /* 0x0000000009087210 */ /* 0x000fc60007f5e0ff */
[----:B------:R0:W-:Y:S01]  /*ef40*/  STL [R1+0x7d0], R6 ;  /* 0x0007d00601007387 */ /* 0x0001e20000100800 */
[----:B------:R-:W-:-:S03]  /*ef50*/  IMAD R10, R2, 0x6a, RZ ;  /* 0x0000006a020a7824 */ /* 0x000fc600078e02ff */
[----:B------:R-:W-:Y:S01]  /*ef60*/  STL [R1+0x9ac], R8 ;  /* 0x0009ac0801007387 */ /* 0x000fe20000100800 */
[----:B0-----:R-:W-:-:S03]  /*ef70*/  IADD3 R6, P1, R4, R0, RZ ;  /* 0x0000000004067210 */ /* 0x001fc60007f3e0ff */
[----:B------:R-:W-:Y:S01]  /*ef80*/  STL [R1+0x998], R7 ;  /* 0x0009980701007387 */ /* 0x000fe20000100800 */
[----:B------:R-:W-:-:S03]  /*ef90*/  IMAD R5, R2, 0x37, RZ ;  /* 0x0000003702057824 */ /* 0x000fc600078e02ff */
[----:B------:R0:W-:Y:S01]  /*efa0*/  STL [R1+0x894], R6 ;  /* 0x0008940601007387 */ /* 0x0001e20000100800 */
[----:B------:R-:W-:Y:S01]  /*efb0*/  IMAD R4, R2, 0xac, RZ ;  /* 0x000000ac02047824 */ /* 0x000fe200078e02ff */
[-C--:B0-----:R-:W-:Y:S02]  /*efc0*/  LEA.HI.X.SX32 R6, R9, R3.reuse, 0x1, P4 ;  /* 0x0000000309067211 */ /* 0x081fe400020f0eff */
[----:B------:R-:W-:Y:S02]  /*efd0*/  IADD3 R8, P4, R10, R0, RZ ;  /* 0x000000000a087210 */ /* 0x000fe40007f9e0ff */
[----:B------:R-:W-:Y:S01]  /*efe0*/  LEA.HI.X.SX32 R7, R5, R3, 0x1, P2 ;  /* 0x0000000305077211 */ /* 0x000fe200010f0eff */
        /* <DEDUP_REMOVED lines=86> */
[-C--:B------:R-:W-:Y:S02]  /*f550*/  IADD3 R8, P6, R18, R0.reuse, RZ ;  /* 0x0000000012087210 */ /* 0x080fe40007fde0ff */
[----:B------:R-:W-:Y:S01]  /*f560*/  LEA.HI.X.SX32 R7, R5, R3, 0x1, P4 ;  /* 0x0000000305077211 */ /* 0x000fe200020f0eff */
[----:B------:R0:W-:Y:S01]  /*f570*/  STL [R1+0x8f0], R6 ;  /* 0x0008f00601007387 */ /* 0x0001e20000100800 */
[C---:B------:R-:W-:Y:S02]  /*f580*/  IMAD R19, R2.reuse, 0x46, RZ ;  /* 0x0000004602137824 */ /* 0x040fe400078e02ff */
[----:B------:R-:W-:Y:S01]  /*f590*/  IMAD R5, R2, 0x25, RZ ;  /* 0x0000002502057824 */ /* 0x000fe200078e02ff */
[----:B------:R-:W-:Y:S01]  /*f5a0*/  STL [R1+0xa3c], R8 ;  /* 0x000a3c0801007387 */ /* 0x000fe20000100800 */
[----:B0-----:R-:W-:-:S03]  /*f5b0*/  IADD3 R6, P4, R4, R0, RZ ;  /* 0x0000000004067210 */ /* 0x001fc60007f9e0ff */
[----:B------:R0:W-:Y:S01]  /*f5c0*/  STL [R1+0xa28], R7 ;  /* 0x000a280701007387 */ /* 0x0001e20000100800 */
[----:B------:R-:W-:-:S03]  /*f5d0*/  IMAD R4, R2, 0xc8, RZ ;  /* 0x000000c802047824 */ /* 0x000fc600078e02ff */
[----:B------:R1:W-:Y:S01]  /*f5e0*/  STL [R1+0x804], R6 ;  /* 0x0008040601007387 */ /* 0x0003e20000100800 */
[----:B------:R-:W-:Y:S01]  /*f5f0*/  IMAD R20, R2, 0x42, RZ ;  /* 0x0000004202147824 */ /* 0x000fe200078e02ff */
[-C--:B0-----:R-:W-:Y:S02]  /*f600*/  LEA.HI.X.SX32 R7, R5, R3.reuse, 0x1, P6 ;  /* 0x0000000305077211 */ /* 0x081fe400030f0eff */
[-C--:B-1----:R-:W-:Y:S02]  /*f610*/  LEA.HI.X.SX32 R6, R18, R3.reuse, 0x1, P5 ;  /* 0x0000000312067211 */ /* 0x082fe400028f0eff */
[CC--:B------:R-:W-:Y:S01]  /*f620*/  IADD3 R8, P5, R19.reuse, R0.reuse, RZ ;  /* 0x0000000013087210 */ /* 0x0c0fe20007fbe0ff */
[----:B------:R-:W-:Y:S02]  /*f630*/  IMAD R5, R2, 0x23, RZ ;  /* 0x0000002302057824 */ /* 0x000fe400078e02ff */
[----:B------:R0:W-:Y:S04]  /*f640*/  STL [R1+0x910], R6 ;  /* 0x0009100601007387 */ /* 0x0001e80000100800 */
[----:B------:R1:W-:Y:S04]  /*f650*/  STL [R1+0xa4c], R8 ;  /* 0x000a4c0801007387 */ /* 0x0003e80000100800 */
[----:B------:R2:W-:Y:S01]  /*f660*/  STL [R1+0xa38], R7 ;  /* 0x000a380701007387 */ /* 0x0005e20000100800 */
[----:B0-----:R-:W-:Y:S01]  /*f670*/  IADD3 R6, P6, R4, R0, RZ ;  /* 0x0000000004067210 */ /* 0x001fe20007fde0ff */
[----:B------:R-:W-:Y:S01]  /*f680*/  IMAD R4, R2, 0xb8, RZ ;  /* 0x000000b802047824 */ /* 0x000fe200078e02ff */
[----:B-1----:R-:W-:-:S03]  /*f690*/  LEA.HI.X.SX32 R8, R19, R3, 0x1, P0 ;  /* 0x0000000313087211 */ /* 0x002fc600000f0eff */
[----:B------:R0:W-:Y:S01]  /*f6a0*/  STL [R1+0x844], R6 ;  /* 0x0008440601007387 */ /* 0x0001e20000100800 */
[----:B--2---:R-:W-:-:S03]  /*f6b0*/  IADD3 R7, P0, R20, R0, RZ ;  /* 0x0000000014077210 */ /* 0x004fc60007f1e0ff */
[----:B------:R-:W-:Y:S01]  /*f6c0*/  STL [R1+0x930], R8 ;  /* 0x0009300801007387 */ /* 0x000fe20000100800 */
[----:B------:R-:W-:-:S03]  /*f6d0*/  IMAD R21, R2, 0x7c, RZ ;  /* 0x0000007c02157824 */ /* 0x000fc600078e02ff */
[----:B------:R1:W-:Y:S01]  /*f6e0*/  STL [R1+0xa5c], R7 ;  /* 0x000a5c0701007387 */ /* 0x0003e20000100800 */
[-C--:B0-----:R-:W-:Y:S02]  /*f6f0*/  LEA.HI.X.SX32 R6, R5, R3.reuse, 0x1, P5 ;  /* 0x0000000305067211 */ /* 0x081fe400028f0eff */
[-C--:B------:R-:W-:Y:S01]  /*f700*/  IADD3 R4, P5, R4, R0.reuse, RZ ;  /* 0x0000000004047210 */ /* 0x080fe20007fbe0ff */
[C---:B------:R-:W-:Y:S02]  /*f710*/  IMAD R5, R2.reuse, 0x21, RZ ;  /* 0x0000002102057824 */ /* 0x040fe400078e02ff */
[----:B------:R-:W-:Y:S01]  /*f720*/  IMAD R22, R2, 0x3e, RZ ;  /* 0x0000003e02167824 */ /* 0x000fe200078e02ff */
[----:B-1----:R-:W-:Y:S01]  /*f730*/  LEA.HI.X.SX32 R7, R20, R3, 0x1, P3 ;  /* 0x0000000314077211 */ /* 0x002fe200018f0eff */
[----:B------:R0:W-:Y:S04]  /*f740*/  STL [R1+0xa48], R6 ;  /* 0x000a480601007387 */ /* 0x0001e80000100800 */
[----:B------:R1:W-:Y:S04]  /*f750*/  STL [R1+0x884], R4 ;  /* 0x0008840401007387 */ /* 0x0003e80000100800 */
[----:B------:R2:W-:Y:S01]  /*f760*/  STL [R1+0x950], R7 ;  /* 0x0009500701007387 */ /* 0x0005e20000100800 */
[----:B0-----:R-:W-:Y:S01]  /*f770*/  IADD3 R6, P3, R21, R0, RZ ;  /* 0x0000000015067210 */ /* 0x001fe20007f7e0ff */
[----:B-1----:R-:W-:-:S04]  /*f780*/  IMAD R4, R2, 0xa8, RZ ;  /* 0x000000a802047824 */ /* 0x002fc800078e02ff */
[----:B------:R0:W-:Y:S01]  /*f790*/  STL [R1+0x974], R6 ;  /* 0x0009740601007387 */ /* 0x0001e20000100800 */
[-C--:B--2---:R-:W-:Y:S02]  /*f7a0*/  LEA.HI.X.SX32 R7, R5, R3.reuse, 0x1, P0 ;  /* 0x0000000305077211 */ /* 0x084fe400000f0eff */
[-C--:B------:R-:W-:Y:S01]  /*f7b0*/  IADD3 R5, P0, R22, R0.reuse, RZ ;  /* 0x0000000016057210 */ /* 0x080fe20007f1e0ff */
[----:B------:R-:W-:Y:S02]  /*f7c0*/  IMAD R23, R2, 0x74, RZ ;  /* 0x0000007402177824 */ /* 0x000fe400078e02ff */
[----:B------:R1:W-:Y:S01]  /*f7d0*/  STL [R1+0xa58], R7 ;  /* 0x000a580701007387 */ /* 0x0003e20000100800 */
[-C--:B0-----:R-:W-:Y:S02]  /*f7e0*/  LEA.HI.X.SX32 R6, R21, R3.reuse, 0x1, P1 ;  /* 0x0000000315067211 */ /* 0x081fe400008f0eff */
[----:B------:R-:W-:Y:S01]  /*f7f0*/  IADD3 R4, P1, R4, R0, RZ ;  /* 0x0000000004047210 */ /* 0x000fe20007f3e0ff */
[----:B------:R0:W-:Y:S01]  /*f800*/  STL [R1+0xa6c], R5 ;  /* 0x000a6c0501007387 */ /* 0x0001e20000100800 */
[----:B------:R-:W-:Y:S01]  /*f810*/  IMAD R24, R2, 0x3a, RZ ;  /* 0x0000003a02187824 */ /* 0x000fe200078e02ff */
[----:B-1----:R-:W-:-:S02]  /*f820*/  LEA.HI.X.SX32 R7, R22, R3, 0x1, P3 ;  /* 0x0000000316077211 */ /* 0x002fc400018f0eff */
[----:B------:R1:W-:Y:S01]  /*f830*/  STL [R1+0x780], R6 ;  /* 0x0007800601007387 */ /* 0x0003e20000100800 */
[----:B0-----:R-:W-:-:S03]  /*f840*/  IMAD R5, R2, 0x1f, RZ ;  /* 0x0000001f02057824 */ /* 0x001fc600078e02ff */
[----:B------:R0:W-:Y:S04]  /*f850*/  STL [R1+0x8c4], R4 ;  /* 0x0008c40401007387 */ /* 0x0001e80000100800 */
[----:B------:R2:W-:Y:S01]  /*f860*/  STL [R1+0x970], R7 ;  /* 0x0009700701007387 */ /* 0x0005e20000100800 */
[----:B-1----:R-:W-:Y:S01]  /*f870*/  IADD3 R6, P3, R23, R0, RZ ;  /* 0x0000000017067210 */ /* 0x002fe20007f7e0ff */
[----:B0-----:R-:W-:-:S04]  /*f880*/  IMAD R4, R2, 0x98, RZ ;  /* 0x0000009802047824 */ /* 0x001fc800078e02ff */
        /* <DEDUP_REMOVED lines=14> */
[-C--:B-1----:R-:W-:Y:S01]  /*f970*/  IADD3 R6, P3, R25, R0.reuse, RZ ;  /* 0x0000000019067210 */ /* 0x082fe20007f7e0ff */
[C---:B------:R-:W-:Y:S02]  /*f980*/  IMAD R27, R2.reuse, 0x64, RZ ;  /* 0x00000064021b7824 */ /* 0x040fe400078e02ff */
[----:B0-----:R-:W-:Y:S01]  /*f990*/  IMAD R4, R2, 0x88, RZ ;  /* 0x0000008802047824 */ /* 0x001fe200078e02ff */
[----:B--2---:R-:W-:Y:S02]  /*f9a0*/  LEA.HI.X.SX32 R7, R5, R3, 0x1, P0 ;  /* 0x0000000305077211 */ /* 0x004fe400000f0eff */
[----:B------:R-:W-:Y:S01]  /*f9b0*/  IADD3 R5, P0, R26, R0, RZ ;  /* 0x000000001a057210 */ /* 0x000fe20007f1e0ff */
[----:B------:R0:W-:Y:S04]  /*f9c0*/  STL [R1+0x9b4], R6 ;  /* 0x0009b40601007387 */ /* 0x0001e80000100800 */
[----:B------:R1:W-:Y:S01]  /*f9d0*/  STL [R1+0xa78], R7 ;  /* 0x000a780701007387 */ /* 0x0003e20000100800 */
[----:B------:R-:W-:-:S03]  /*f9e0*/  IMAD R28, R2, 0x32, RZ ;  /* 0x00000032021c7824 */ /* 0x000fc600078e02ff */
[----:B------:R2:W-:Y:S01]  /*f9f0*/  STL [R1+0xa8c], R5 ;  /* 0x000a8c0501007387 */ /* 0x0005e20000100800 */
[-C--:B0-----:R-:W-:Y:S02]  /*fa00*/  LEA.HI.X.SX32 R6, R25, R3.reuse, 0x1, P4 ;  /* 0x0000000319067211 */ /* 0x081fe400020f0eff */
[----:B------:R-:W-:Y:S02]  /*fa10*/  IADD3 R4, P4, R4, R0, RZ ;  /* 0x0000000004047210 */ /* 0x000fe40007f9e0ff */
[----:B-1----:R-:W-:Y:S01]  /*fa20*/  LEA.HI.X.SX32 R7, R26, R3, 0x1, P3 ;  /* 0x000000031a077211 */ /* 0x002fe200018f0eff */
[----:B------:R0:W-:Y:S01]  /*fa30*/  STL [R1+0x800], R6 ;  /* 0x0008000601007387 */ /* 0x0001e20000100800 */
[----:B--2---:R-:W-:-:S03]  /*fa40*/  IMAD R5, R2, 0x1b, RZ ;  /* 0x0000001b02057824 */ /* 0x004fc600078e02ff */
[----:B------:R1:W-:Y:S02]  /*fa50*/  STL [R1+0x944], R4 ;  /* 0x0009440401007387 */ /* 0x0003e40000100800 */
[----:B------:R-:W-:Y:S02]  /*fa60*/  LEA.HI.X.SX32 R5, R5, R3, 0x1, P0 ;  /* 0x0000000305057211 */ /* 0x000fe400000f0eff */
[----:B0-----:R-:W-:Y:S01]  /*fa70*/  IADD3 R6, P3, R27, R0, RZ ;  /* 0x000000001b067210 */ /* 0x001fe20007f7e0ff */
[----:B------:R0:W-:Y:S01]  /*fa80*/  STL [R1+0x9b0], R7 ;  /* 0x0009b00701007387 */ /* 0x0001e20000100800 */
[----:B-1----:R-:W-:-:S03]  /*fa90*/  IMAD R4, R2, 0xf0, RZ ;  /* 0x000000f002047824 */ /* 0x002fc600078e02ff */
[----:B------:R1:W-:Y:S01]  /*faa0*/  STL [R1+0x9d4], R6 ;  /* 0x0009d40601007387 */ /* 0x0003e20000100800 */
[----:B------:R-:W-:Y:S01]  /*fab0*/  IMAD R29, R2, 0x5c, RZ ;  /* 0x0000005c021d7824 */ /* 0x000fe200078e02ff */
[CC--:B0-----:R-:W-:Y:S02]  /*fac0*/  IADD3 R7, P0, R28.reuse, R0.reuse, RZ ;  /* 0x000000001c077210 */ /* 0x0c1fe40007f1e0ff */
[----:B------:R0:W-:Y:S01]  /*fad0*/  STL [R1+0xa88], R5 ;  /* 0x000a880501007387 */ /* 0x0001e20000100800 */
[-C--:B------:R-:W-:Y:S02]  /*fae0*/  LEA.HI.X.SX32 R8, R28, R3.reuse, 0x1, P3 ;  /* 0x000000031c087211 */ /* 0x080fe400018f0eff */
[----:B-1----:R-:W-:Y:S01]  /*faf0*/  LEA.HI.X.SX32 R6, R27, R3, 0x1, P6 ;  /* 0x000000031b067211 */ /* 0x002fe200030f0eff */
[----:B------:R1:W-:Y:S01]  /*fb00*/  STL [R1+0xa9c], R7 ;  /* 0x000a9c0701007387 */ /* 0x0003e20000100800 */
[----:B0-----:R-:W-:Y:S01]  /*fb10*/  IADD3 R5, P6, R4, R0, RZ ;  /* 0x0000000004057210 */ /* 0x001fe20007fde0ff */
[----:B------:R-:W-:-:S02]  /*fb20*/  IMAD R4, R2, 0x19, RZ ;  /* 0x0000001902047824 */ /* 0x000fc400078e02ff */
[----:B------:R0:W-:Y:S01]  /*fb30*/  STL [R1+0x840], R6 ;  /* 0x0008400601007387 */ /* 0x0001e20000100800 */
[----:B-1----:R-:W-:-:S03]  /*fb40*/  IMAD R7, R2, 0x2e, RZ ;  /* 0x0000002e02077824 */ /* 0x002fc600078e02ff */
[----:B------:R1:W-:Y:S04]  /*fb50*/  STL [R1+0x7a4], R5 ;  /* 0x0007a40501007387 */ /* 0x0003e80000100800 */
[----:B------:R2:W-:Y:S01]  /*fb60*/  STL [R1+0x9d0], R8 ;  /* 0x0009d00801007387 */ /* 0x0005e20000100800 */
[-C--:B0-----:R-:W-:Y:S02]  /*fb70*/  IADD3 R6, P3, R29, R0.reuse, RZ ;  /* 0x000000001d067210 */ /* 0x081fe40007f7e0ff */
[-C--:B-1----:R-:W-:Y:S01]  /*fb80*/  LEA.HI.X.SX32 R5, R4, R3.reuse, 0x1, P0 ;  /* 0x0000000304057211 */ /* 0x082fe200000f0eff */
[C---:B------:R-:W-:Y:S01]  /*fb90*/  IMAD R4, R2.reuse, 0xd0, RZ ;  /* 0x000000d002047824 */ /* 0x040fe200078e02ff */
[-C--:B--2---:R-:W-:Y:S01]  /*fba0*/  IADD3 R8, P0, R7, R0.reuse, RZ ;  /* 0x0000000007087210 */ /* 0x084fe20007f1e0ff */
[----:B------:R0:W-:Y:S04]  /*fbb0*/  STL [R1+0x9f4], R6 ;  /* 0x0009f40601007387 */ /* 0x0001e80000100800 */
[----:B------:R1:W-:Y:S04]  /*fbc0*/  STL [R1+0xa98], R5 ;  /* 0x000a980501007387 */ /* 0x0003e80000100800 */
[----:B------:R2:W-:Y:S01]  /*fbd0*/  STL [R1+0xaac], R8 ;  /* 0x000aac0801007387 */ /* 0x0005e20000100800 */
[----:B0-----:R-:W-:Y:S01]  /*fbe0*/  LEA.HI.X.SX32 R6, R29, R3, 0x1, P5 ;  /* 0x000000031d067211 */ /* 0x001fe200028f0eff */
[----:B-1----:R-:W-:Y:S01]  /*fbf0*/  IMAD R5, R2, 0x54, RZ ;  /* 0x0000005402057824 */ /* 0x002fe200078e02ff */
[----:B--2---:R-:W-:-:S03]  /*fc00*/  IADD3 R8, P5, R4, R0, RZ ;  /* 0x0000000004087210 */ /* 0x004fc60007fbe0ff */
[----:B------:R0:W-:Y:S01]  /*fc10*/  STL [R1+0x880], R6 ;  /* 0x0008800601007387 */ /* 0x0001e20000100800 */
[-C--:B------:R-:W-:Y:S01]  /*fc20*/  LEA.HI.X.SX32 R9, R7, R3.reuse, 0x1, P3 ;  /* 0x0000000307097211 */ /* 0x080fe200018f0eff */
[C---:B------:R-:W-:Y:S02]  /*fc30*/  IMAD R4, R2.reuse, 0x17, RZ ;  /* 0x0000001702047824 */ /* 0x040fe400078e02ff */
[----:B------:R1:W-:Y:S01]  /*fc40*/  STL [R1+0x824], R8 ;  /* 0x0008240801007387 */ /* 0x0003e20000100800 */
[----:B0-----:R-:W-:Y:S01]  /*fc50*/  IMAD R6, R2, 0x2a, RZ ;  /* 0x0000002a02067824 */ /* 0x001fe200078e02ff */
[----:B-1----:R-:W-:Y:S02]  /*fc60*/  IADD3 R8, P3, R5, R0, RZ ;  /* 0x0000000005087210 */ /* 0x002fe40007f7e0ff */
[----:B------:R-:W-:Y:S01]  /*fc70*/  STL [R1+0x9f0], R9 ;  /* 0x0009f00901007387 */ /* 0x000fe20000100800 */
[----:B------:R-:W-:Y:S01]  /*fc80*/  LEA.HI.X.SX32 R7, R4, R3, 0x1, P0 ;  /* 0x0000000304077211 */ /* 0x000fe200000f0eff */
[----:B------:R-:W-:-:S02]  /*fc90*/  IMAD R4, R2, 0xb0, RZ ;  /* 0x000000b002047824 */ /* 0x000fc400078e02ff */
[----:B------:R0:W-:Y:S04]  /*fca0*/  STL [R1+0xa14], R8 ;  /* 0x000a140801007387 */ /* 0x0001e80000100800 */
[----:B------:R1:W-:Y:S01]  /*fcb0*/  STL [R1+0xaa8], R7 ;  /* 0x000aa80701007387 */ /* 0x0003e20000100800 */
[----:B0-----:R-:W-:Y:S02]  /*fcc0*/  IADD3 R8, P0, R6, R0, RZ ;  /* 0x0000000006087210 */ /* 0x001fe40007f1e0ff */
[----:B-1----:R-:W-:-:S03]  /*fcd0*/  LEA.HI.X.SX32 R7, R5, R3, 0x1, P1 ;  /* 0x0000000305077211 */ /* 0x002fc600008f0eff */
[----:B------:R0:W-:Y:S01]  /*fce0*/  STL [R1+0xabc], R8 ;  /* 0x000abc0801007387 */ /* 0x0001e20000100800 */
[----:B------:R-:W-:Y:S01]  /*fcf0*/  IMAD R5, R2, 0x4c, RZ ;  /* 0x0000004c02057824 */ /* 0x000fe200078e02ff */
[----:B------:R-:W-:Y:S02]  /*fd00*/  LEA.HI.X.SX32 R9, R6, R3, 0x1, P3 ;  /* 0x0000000306097211 */ /* 0x000fe400018f0eff */
[----:B------:R1:W-:Y:S01]  /*fd10*/  STL [R1+0x8c0], R7 ;  /* 0x0008c00701007387 */ /* 0x0003e20000100800 */
[----:B0-----:R-:W-:Y:S01]  /*fd20*/  IADD3 R8, P1, R4, R0, RZ ;  /* 0x0000000004087210 */ /* 0x001fe20007f3e0ff */
[----:B------:R-:W-:-:S04]  /*fd30*/  IMAD R4, R2, 0x15, RZ ;  /* 0x0000001502047824 */ /* 0x000fc800078e02ff */
[----:B------:R0:W-:Y:S01]  /*fd40*/  STL [R1+0x8a4], R8 ;  /* 0x0008a40801007387 */ /* 0x0001e20000100800 */
[----:B-1----:R-:W-:Y:S01]  /*fd50*/  IMAD R7, R2, 0x26, RZ ;  /* 0x0000002602077824 */ /* 0x002fe200078e02ff */
[----:B------:R-:W-:Y:S02]  /*fd60*/  LEA.HI.X.SX32 R6, R4, R3, 0x1, P0 ;  /* 0x0000000304067211 */ /* 0x000fe400000f0eff */
[----:B------:R-:W-:Y:S01]  /*fd70*/  STL [R1+0xa10], R9 ;  /* 0x000a100901007387 */ /* 0x000fe20000100800 */
[----:B0-----:R-:W-:Y:S01]  /*fd80*/  IADD3 R8, P3, R5, R0, RZ ;  /* 0x0000000005087210 */ /* 0x001fe20007f7e0ff */
[----:B------:R-:W-:-:S04]  /*fd90*/  IMAD R4, R2, 0x90, RZ ;  /* 0x0000009002047824 */ /* 0x000fc800078e02ff */
[----:B------:R0:W-:Y:S04]  /*fda0*/  STL [R1+0xa34], R8 ;  /* 0x000a340801007387 */ /* 0x0001e80000100800 */
[----:B------:R1:W-:Y:S01]  /*fdb0*/  STL [R1+0xab8], R6 ;  /* 0x000ab80601007387 */ /* 0x0003e20000100800 */
[----:B0-----:R-:W-:Y:S02]  /*fdc0*/  IADD3 R8, P0, R7, R0, RZ ;  /* 0x0000000007087210 */ /* 0x001fe40007f1e0ff */
[----:B-1----:R-:W-:-:S03]  /*fdd0*/  LEA.HI.X.SX32 R6, R5, R3, 0x1, P2 ;  /* 0x0000000305067211 */ /* 0x002fc600010f0eff */
[----:B------:R0:W-:Y:S01]  /*fde0*/  STL [R1+0xacc], R8 ;  /* 0x000acc0801007387 */ /* 0x0001e20000100800 */
[----:B------:R-:W-:-:S03]  /*fdf0*/  IMAD R5, R2, 0x44, RZ ;  /* 0x0000004402057824 */ /* 0x000fc600078e02ff */
[----:B------:R1:W-:Y:S01]  /*fe00*/  STL [R1+0x900], R6 ;  /* 0x0009000601007387 */ /* 0x0003e20000100800 */
[----:B------:R-:W-:Y:S02]  /*fe10*/  LEA.HI.X.SX32 R9, R7, R3, 0x1, P3 ;  /* 0x0000000307097211 */ /* 0x000fe400018f0eff */
[----:B0-----:R-:W-:Y:S01]  /*fe20*/  IADD3 R8, P2, R4, R0, RZ ;  /* 0x0000000004087210 */ /* 0x001fe20007f5e0ff */
[----:B-1----:R-:W-:-:S04]  /*fe30*/  IMAD R6, R2, 0x13, RZ ;  /* 0x0000001302067824 */ /* 0x002fc800078e02ff */
[----:B------:R0:W-:Y:S01]  /*fe40*/  STL [R1+0x924], R8 ;  /* 0x0009240801007387 */ /* 0x0001e20000100800 */
[----:B------:R-:W-:Y:S01]  /*fe50*/  IMAD R4, R2, 0x22, RZ ;  /* 0x0000002202047824 */ /* 0x000fe200078e02ff */
[----:B------:R-:W-:Y:S01]  /*fe60*/  LEA.HI.X.SX32 R7, R6, R3, 0x1, P0 ;  /* 0x0000000306077211 */ /* 0x000fe200000f0eff */
[----:B------:R-:W-:Y:S01]  /*fe70*/  IMAD R6, R2, 0xe0, RZ ;  /* 0x000000e002067824 */ /* 0x000fe200078e02ff */
[----:B------:R-:W-:Y:S01]  /*fe80*/  STL [R1+0xa30], R9 ;  /* 0x000a300901007387 */ /* 0x000fe20000100800 */
[----:B0-----:R-:W-:-:S05]  /*fe90*/  IADD3 R8, P3, R5, R0, RZ ;  /* 0x0000000005087210 */ /* 0x001fca0007f7e0ff */
[----:B------:R0:W-:Y:S04]  /*fea0*/  STL [R1+0xa54], R8 ;  /* 0x000a540801007387 */ /* 0x0001e80000100800 */
[----:B------:R1:W-:Y:S01]  /*feb0*/  STL [R1+0xac8], R7 ;  /* 0x000ac80701007387 */ /* 0x0003e20000100800 */
[-C--:B0-----:R-:W-:Y:S02]  /*fec0*/  IADD3 R8, P0, R4, R0.reuse, RZ ;  /* 0x0000000004087210 */ /* 0x081fe40007f1e0ff */
[-C--:B-1----:R-:W-:Y:S01]  /*fed0*/  LEA.HI.X.SX32 R7, R5, R3.reuse, 0x1, P4 ;  /* 0x0000000305077211 */ /* 0x082fe200020f0eff */
[----:B------:R-:W-:Y:S01]  /*fee0*/  IMAD R5, R2, 0x78, RZ ;  /* 0x0000007802057824 */ /* 0x000fe200078e02ff */
[----:B------:R-:W-:Y:S01]  /*fef0*/  IADD3 R6, P4, R6, R0, RZ ;  /* 0x0000000006067210 */ /* 0x000fe20007f9e0ff */
[----:B------:R0:W-:Y:S01]  /*ff00*/  STL [R1+0xadc], R8 ;  /* 0x000adc0801007387 */ /* 0x0001e20000100800 */
[----:B------:R-:W-:-:S03]  /*ff10*/  LEA.HI.X.SX32 R4, R4, R3, 0x1, P3 ;  /* 0x0000000304047211 */ /* 0x000fc600018f0eff */
[----:B------:R1:W-:Y:S04]  /*ff20*/  STL [R1+0x940], R7 ;  /* 0x0009400701007387 */ /* 0x0003e80000100800 */
[----:B------:R2:W-:Y:S01]  /*ff30*/  STL [R1+0x7e4], R6 ;  /* 0x0007e40601007387 */ /* 0x0005e20000100800 */
[----:B0-----:R-:W-:Y:S01]  /*ff40*/  IADD3 R8, P3, R5, R0, RZ ;  /* 0x0000000005087210 */ /* 0x001fe20007f7e0ff */
[C---:B-1----:R-:W-:Y:S02]  /*ff50*/  IMAD R7, R2.reuse, 0x11, RZ ;  /* 0x0000001102077824 */ /* 0x042fe400078e02ff */
[----:B------:R0:W-:Y:S01]  /*ff60*/  STL [R1+0xa50], R4 ;  /* 0x000a500401007387 */ /* 0x0001e20000100800 */
[C---:B--2---:R-:W-:Y:S02]  /*ff70*/  IMAD R6, R2.reuse, 0x3c, RZ ;  /* 0x0000003c02067824 */ /* 0x044fe400078e02ff */
[-C--:B------:R-:W-:Y:S01]  /*ff80*/  LEA.HI.X.SX32 R9, R7, R3.reuse, 0x1, P0 ;  /* 0x0000000307097211 */ /* 0x080fe200000f0eff */
[----:B------:R1:W-:Y:S01]  /*ff90*/  STL [R1+0x984], R8 ;  /* 0x0009840801007387 */ /* 0x0003e20000100800 */
[----:B------:R-:W-:Y:S01]  /*ffa0*/  LEA.HI.X.SX32 R7, R5, R3, 0x1, P6 ;  /* 0x0000000305077211 */ /* 0x000fe200030f0eff */
[----:B------:R-:W-:-:S02]  /*ffb0*/  IMAD R5, R2, 0xa0, RZ ;  /* 0x000000a002057824 */ /* 0x000fc400078e02ff */
[----:B0-----:R-:W-:Y:S01]  /*ffc0*/  IMAD R4, R2, 0x1e, RZ ;  /* 0x0000001e02047824 */ /* 0x001fe200078e02ff */
[----:B------:R-:W-:Y:S01]  /*ffd0*/  STL [R1+0xad8], R9 ;  /* 0x000ad80901007387 */ /* 0x000fe20000100800 */
[----:B-1----:R-:W-:-:S05]  /*ffe0*/  IADD3 R8, P0, R6, R0, RZ ;  /* 0x0000000006087210 */ /* 0x002fca0007f1e0ff */
        /* <DEDUP_REMOVED lines=13> */
[----:B--2---:R-:W-:Y:S02]  /*100c0*/  IMAD R5, R2, 0x34, RZ ;  /* 0x0000003402057824 */ /* 0x004fe400078e02ff */
[-C--:B------:R-:W-:Y:S01]  /*100d0*/  LEA.HI.X.SX32 R9, R7, R3.reuse, 0x1, P6 ;  /* 0x0000000307097211 */ /* 0x080fe200030f0eff */
[----:B------:R1:W-:Y:S01]  /*100e0*/  STL [R1+0x9c4], R8 ;  /* 0x0009c40801007387 */ /* 0x0003e20000100800 */
[----:B------:R-:W-:Y:S01]  /*100f0*/  LEA.HI.X.SX32 R7, R6, R3, 0x1, P5 ;  /* 0x0000000306077211 */ /* 0x000fe200028f0eff */
[----:B0-----:R-:W-:-:S02]  /*10100*/  IMAD R4, R2, 0x1a, RZ ;  /* 0x0000001a02047824 */ /* 0x001fc400078e02ff */
[----:B------:R-:W-:Y:S01]  /*10110*/  STL [R1+0xae8], R9 ;  /* 0x000ae80901007387 */ /* 0x000fe20000100800 */
[----:B-1----:R-:W-:Y:S01]  /*10120*/  IADD3 R8, P6, R5, R0, RZ ;  /* 0x0000000005087210 */ /* 0x002fe20007fde0ff */
        /* <DEDUP_REMOVED lines=8> */
[----:B0-----:R-:W-:Y:S01]  /*101b0*/  IADD3 R8, P0, R6, R0, RZ ;  /* 0x0000000006087210 */ /* 0x001fe20007f1e0ff */
[----:B------:R-:W-:Y:S01]  /*101c0*/  IMAD R6, R2, 0xd, RZ ;  /* 0x0000000d02067824 */ /* 0x000fe200078e02ff */
[----:B-1----:R-:W-:-:S03]  /*101d0*/  LEA.HI.X.SX32 R7, R4, R3, 0x1, P6 ;  /* 0x0000000304077211 */ /* 0x002fc600030f0eff */
[----:B------:R0:W-:Y:S01]  /*101e0*/  STL [R1+0x864], R8 ;  /* 0x0008640801007387 */ /* 0x0001e20000100800 */
[----:B------:R-:W-:Y:S01]  /*101f0*/  IMAD R4, R2, 0x2c, RZ ;  /* 0x0000002c02047824 */ /* 0x000fe200078e02ff */
[-C--:B------:R-:W-:Y:S02]  /*10200*/  LEA.HI.X.SX32 R6, R6, R3.reuse, 0x1, P5 ;  /* 0x0000000306067211 */ /* 0x080fe400028f0eff */
[----:B------:R1:W-:Y:S01]  /*10210*/  STL [R1+0xa90], R7 ;  /* 0x000a900701007387 */ /* 0x0003e20000100800 */
[C---:B0-----:R-:W-:Y:S02]  /*10220*/  IADD3 R8, P6, R5.reuse, R0, RZ ;  /* 0x0000000005087210 */ /* 0x041fe40007fde0ff */
[----:B------:R-:W-:-:S03]  /*10230*/  LEA.HI.X.SX32 R5, R5, R3, 0x1, P1 ;  /* 0x0000000305057211 */ /* 0x000fc600008f0eff */
[----:B------:R0:W-:Y:S01]  /*10240*/  STL [R1+0xa04], R8 ;  /* 0x000a040801007387 */ /* 0x0001e20000100800 */
[----:B-1----:R-:W-:-:S03]  /*10250*/  IMAD R7, R2, 0x16, RZ ;  /* 0x0000001602077824 */ /* 0x002fc600078e02ff */
[----:B------:R1:W-:Y:S01]  /*10260*/  STL [R1+0xaf8], R6 ;  /* 0x000af80601007387 */ /* 0x0003e20000100800 */
[----:B0-----:R-:W-:Y:S01]  /*10270*/  IADD3 R8, P5, R4, R0, RZ ;  /* 0x0000000004087210 */ /* 0x001fe20007fbe0ff */
[----:B-1----:R-:W-:-:S04]  /*10280*/  IMAD R6, R2, 0x48, RZ ;  /* 0x0000004802067824 */ /* 0x002fc800078e02ff */
[----:B------:R0:W-:Y:S04]  /*10290*/  STL [R1+0xab4], R8 ;  /* 0x000ab40801007387 */ /* 0x0001e80000100800 */
[----:B------:R1:W-:Y:S01]  /*102a0*/  STL [R1+0x8a0], R5 ;  /* 0x0008a00501007387 */ /* 0x0003e20000100800 */
[CC--:B0-----:R-:W-:Y:S02]  /*102b0*/  IADD3 R8, P1, R7.reuse, R0.reuse, RZ ;  /* 0x0000000007087210 */ /* 0x0c1fe40007f3e0ff */
[-C--:B-1----:R-:W-:Y:S01]  /*102c0*/  LEA.HI.X.SX32 R5, R4, R3.reuse, 0x1, P6 ;  /* 0x0000000304057211 */ /* 0x082fe200030f0eff */
[----:B------:R-:W-:Y:S01]  /*102d0*/  IMAD R4, R2, 0x24, RZ ;  /* 0x0000002402047824 */ /* 0x000fe200078e02ff */
[----:B------:R-:W-:Y:S01]  /*102e0*/  IADD3 R9, P6, R6, R0, RZ ;  /* 0x0000000006097210 */ /* 0x000fe20007fde0ff */
[----:B------:R0:W-:Y:S04]  /*102f0*/  STL [R1+0xb0c], R8 ;  /* 0x000b0c0801007387 */ /* 0x0001e80000100800 */
[----:B------:R1:W-:Y:S04]  /*10300*/  STL [R1+0xa00], R5 ;  /* 0x000a000501007387 */ /* 0x0003e80000100800 */
[----:B------:R2:W-:Y:S01]  /*10310*/  STL [R1+0xa44], R9 ;  /* 0x000a440901007387 */ /* 0x0005e20000100800 */
[----:B0-----:R-:W-:Y:S01]  /*10320*/  LEA.HI.X.SX32 R8, R7, R3, 0x1, P5 ;  /* 0x0000000307087211 */ /* 0x001fe200028f0eff */
[----:B------:R-:W-:-:S02]  /*10330*/  IMAD R7, R2, 0x12, RZ ;  /* 0x0000001202077824 */ /* 0x000fc400078e02ff */
[----:B-1----:R-:W-:Y:S01]  /*10340*/  IMAD R5, R2, 0xb, RZ ;  /* 0x0000000b02057824 */ /* 0x002fe200078e02ff */
[-C--:B--2---:R-:W-:Y:S01]  /*10350*/  IADD3 R9, P5, R4, R0.reuse, RZ ;  /* 0x0000000004097210 */ /* 0x084fe20007fbe0ff */
[----:B------:R0:W-:Y:S04]  /*10360*/  STL [R1+0xab0], R8 ;  /* 0x000ab00801007387 */ /* 0x0001e80000100800 */
[----:B------:R1:W-:Y:S01]  /*10370*/  STL [R1+0xad4], R9 ;  /* 0x000ad40901007387 */ /* 0x0003e20000100800 */
[----:B0-----:R-:W-:Y:S01]  /*10380*/  LEA.HI.X.SX32 R8, R5, R3, 0x1, P1 ;  /* 0x0000000305087211 */ /* 0x001fe200008f0eff */
[----:B------:R-:W-:Y:S01]  /*10390*/  IMAD R5, R2, 0x70, RZ ;  /* 0x0000007002057824 */ /* 0x000fe200078e02ff */
[----:B-1----:R-:W-:-:S03]  /*103a0*/  IADD3 R9, P1, R7, R0, RZ ;  /* 0x0000000007097210 */ /* 0x002fc60007f3e0ff */
[----:B------:R0:W-:Y:S01]  /*103b0*/  STL [R1+0xb08], R8 ;  /* 0x000b080801007387 */ /* 0x0001e20000100800 */
[----:B------:R-:W-:-:S03]  /*103c0*/  LEA.HI.X.SX32 R6, R6, R3, 0x1, P2 ;  /* 0x0000000306067211 */ /* 0x000fc600010f0eff */
[----:B------:R1:W-:Y:S01]  /*103d0*/  STL [R1+0xb1c], R9 ;  /* 0x000b1c0901007387 */ /* 0x0003e20000100800 */
[-C--:B------:R-:W-:Y:S01]  /*103e0*/  LEA.HI.X.SX32 R4, R4, R3.reuse, 0x1, P6 ;  /* 0x0000000304047211 */ /* 0x080fe200030f0eff */
[----:B0-----:R-:W-:Y:S01]  /*103f0*/  IMAD R8, R2, 0x38, RZ ;  /* 0x0000003802087824 */ /* 0x001fe200078e02ff */
[-C--:B-1----:R-:W-:Y:S01]  /*10400*/  IADD3 R9, P2, R5, R0.reuse, RZ ;  /* 0x0000000005097210 */ /* 0x082fe20007f5e0ff */
[----:B------:R0:W-:Y:S03]  /*10410*/  STL [R1+0x920], R6 ;  /* 0x0009200601007387 */ /* 0x0001e60000100800 */
[----:B------:R-:W-:Y:S01]  /*10420*/  IADD3 R10, P6, R8, R0, RZ ;  /* 0x00000000080a7210 */ /* 0x000fe20007fde0ff */
[----:B------:R1:W-:Y:S04]  /*10430*/  STL [R1+0x9a4], R9 ;  /* 0x0009a40901007387 */ /* 0x0003e80000100800 */
[----:B------:R2:W-:Y:S01]  /*10440*/  STL [R1+0xa40], R4 ;  /* 0x000a400401007387 */ /* 0x0005e20000100800 */
[----:B0-----:R-:W-:Y:S01]  /*10450*/  IMAD R6, R2, 0x1c, RZ ;  /* 0x0000001c02067824 */ /* 0x001fe200078e02ff */
[----:B-1----:R-:W-:-:S02]  /*10460*/  LEA.HI.X.SX32 R9, R7, R3, 0x1, P5 ;  /* 0x0000000307097211 */ /* 0x002fc400028f0eff */
[----:B------:R0:W-:Y:S01]  /*10470*/  STL [R1+0xa84], R10 ;  /* 0x000a840a01007387 */ /* 0x0001e20000100800 */
[----:B--2---:R-:W-:-:S03]  /*10480*/  IMAD R4, R2, 0x9, RZ ;  /* 0x0000000902047824 */ /* 0x004fc600078e02ff */
[----:B------:R1:W-:Y:S01]  /*10490*/  STL [R1+0xad0], R9 ;  /* 0x000ad00901007387 */ /* 0x0003e20000100800 */
[----:B------:R-:W-:Y:S01]  /*104a0*/  IMAD R7, R2, 0xe, RZ ;  /* 0x0000000e02077824 */ /* 0x000fe200078e02ff */
[----:B0-----:R-:W-:Y:S02]  /*104b0*/  IADD3 R10, P5, R6, R0, RZ ;  /* 0x00000000060a7210 */ /* 0x001fe40007fbe0ff */
[----:B-1----:R-:W-:-:S03]  /*104c0*/  LEA.HI.X.SX32 R9, R4, R3, 0x1, P1 ;  /* 0x0000000304097211 */ /* 0x002fc600008f0eff */
[----:B------:R0:W-:Y:S01]  /*104d0*/  STL [R1+0xaf4], R10 ;  /* 0x000af40a01007387 */ /* 0x0001e20000100800 */
[----:B------:R-:W-:-:S03]  /*104e0*/  IMAD R4, R2, 0x50, RZ ;  /* 0x0000005002047824 */ /* 0x000fc600078e02ff */
[----:B------:R1:W-:Y:S01]  /*104f0*/  STL [R1+0xb18], R9 ;  /* 0x000b180901007387 */ /* 0x0003e20000100800 */
[-C--:B0-----:R-:W-:Y:S02]  /*10500*/  IADD3 R10, P1, R7, R0.reuse, RZ ;  /* 0x00000000070a7210 */ /* 0x081fe40007f3e0ff */
[----:B-1----:R-:W-:Y:S01]  /*10510*/  LEA.HI.X.SX32 R9, R5, R3, 0x1, P4 ;  /* 0x0000000305097211 */ /* 0x002fe200020f0eff */
[----:B------:R-:W-:Y:S02]  /*10520*/  IMAD R5, R2, 0x28, RZ ;  /* 0x0000002802057824 */ /* 0x000fe400078e02ff */
[----:B------:R0:W-:Y:S01]  /*10530*/  STL [R1+0xb2c], R10 ;  /* 0x000b2c0a01007387 */ /* 0x0001e20000100800 */
[----:B------:R-:W-:-:S03]  /*10540*/  IADD3 R11, P4, R4, R0, RZ ;  /* 0x00000000040b7210 */ /* 0x000fc60007f9e0ff */
[----:B------:R1:W-:Y:S01]  /*10550*/  STL [R1+0x7e0], R9 ;  /* 0x0007e00901007387 */ /* 0x0003e20000100800 */
[-C--:B0-----:R-:W-:Y:S02]  /*10560*/  LEA.HI.X.SX32 R10, R8, R3.reuse, 0x1, P2 ;  /* 0x00000003080a7211 */ /* 0x081fe400010f0eff */
[----:B------:R-:W-:Y:S01]  /*10570*/  IADD3 R8, P2, R5, R0, RZ ;  /* 0x0000000005087210 */ /* 0x000fe20007f5e0ff */
[----:B-1----:R-:W-:Y:S01]  /*10580*/  IMAD R9, R2, 0x14, RZ ;  /* 0x0000001402097824 */ /* 0x002fe200078e02ff */
[----:B------:R-:W-:Y:S01]  /*10590*/  STL [R1+0xa24], R11 ;  /* 0x000a240b01007387 */ /* 0x000fe20000100800 */
[----:B------:R-:W-:-:S03]  /*105a0*/  LEA.HI.X.SX32 R6, R6, R3, 0x1, P6 ;  /* 0x0000000306067211 */ /* 0x000fc600030f0eff */
[----:B------:R0:W-:Y:S04]  /*105b0*/  STL [R1+0x9a0], R10 ;  /* 0x0009a00a01007387 */ /* 0x0001e80000100800 */
[----:B------:R1:W-:Y:S01]  /*105c0*/  STL [R1+0xac4], R8 ;  /* 0x000ac40801007387 */ /* 0x0003e20000100800 */
[----:B------:R-:W-:Y:S01]  /*105d0*/  LEA.HI.X.SX32 R7, R7, R3, 0x1, P5 ;  /* 0x0000000307077211 */ /* 0x000fe200028f0eff */
[----:B0-----:R-:W-:Y:S01]  /*105e0*/  IMAD R10, R2, 0xa, RZ ;  /* 0x0000000a020a7824 */ /* 0x001fe200078e02ff */
[-C--:B-1----:R-:W-:Y:S01]  /*105f0*/  IADD3 R8, P6, R9, R0.reuse, RZ ;  /* 0x0000000009087210 */ /* 0x082fe20007fde0ff */
[----:B------:R0:W-:Y:S03]  /*10600*/  STL [R1+0xa80], R6 ;  /* 0x000a800601007387 */ /* 0x0001e60000100800 */
[----:B------:R-:W-:Y:S01]  /*10610*/  IADD3 R11, P5, R10, R0, RZ ;  /* 0x000000000a0b7210 */ /* 0x000fe20007fbe0ff */
[----:B------:R1:W-:Y:S01]  /*10620*/  STL [R1+0xb14], R8 ;  /* 0x000b140801007387 */ /* 0x0003e20000100800 */
[----:B0-----:R-:W-:-:S03]  /*10630*/  IMAD R6, R2, 0x7, RZ ;  /* 0x0000000702067824 */ /* 0x001fc600078e02ff */
[----:B------:R0:W-:Y:S01]  /*10640*/  STL [R1+0xaf0], R7 ;  /* 0x000af00701007387 */ /* 0x0001e20000100800 */
[----:B-1----:R-:W-:Y:S01]  /*10650*/  IMAD R8, R2, 0x60, RZ ;  /* 0x0000006002087824 */ /* 0x002fe200078e02ff */
[----:B------:R-:W-:Y:S02]  /*10660*/  LEA.HI.X.SX32 R6, R6, R3, 0x1, P1 ;  /* 0x0000000306067211 */ /* 0x000fe400008f0eff */
[----:B------:R1:W-:Y:S01]  /*10670*/  STL [R1+0xb3c], R11 ;  /* 0x000b3c0b01007387 */ /* 0x0003e20000100800 */
[----:B0-----:R-:W-:-:S03]  /*10680*/  IMAD R7, R2, 0x30, RZ ;  /* 0x0000003002077824 */ /* 0x001fc600078e02ff */
[----:B------:R0:W-:Y:S01]  /*10690*/  STL [R1+0xb28], R6 ;  /* 0x000b280601007387 */ /* 0x0001e20000100800 */
[----:B-1----:R-:W-:-:S05]  /*106a0*/  IADD3 R11, P1, R8, R0, RZ ;  /* 0x00000000080b7210 */ /* 0x002fca0007f3e0ff */
[----:B------:R1:W-:Y:S01]  /*106b0*/  STL [R1+0x9e4], R11 ;  /* 0x0009e40b01007387 */ /* 0x0003e20000100800 */
[-C--:B0-----:R-:W-:Y:S01]  /*106c0*/  LEA.HI.X.SX32 R6, R4, R3.reuse, 0x1, P3 ;  /* 0x0000000304067211 */ /* 0x081fe200018f0eff */
[----:B------:R-:W-:Y:S01]  /*106d0*/  IMAD R4, R2, 0x18, RZ ;  /* 0x0000001802047824 */ /* 0x000fe200078e02ff */
[----:B------:R-:W-:-:S03]  /*106e0*/  LEA.HI.X.SX32 R5, R5, R3, 0x1, P4 ;  /* 0x0000000305057211 */ /* 0x000fc600020f0eff */
[----:B------:R0:W-:Y:S01]  /*106f0*/  STL [R1+0x8e0], R6 ;  /* 0x0008e00601007387 */ /* 0x0001e20000100800 */
[-C--:B-1----:R-:W-:Y:S02]  /*10700*/  IADD3 R11, P3, R7, R0.reuse, RZ ;  /* 0x00000000070b7210 */ /* 0x082fe40007f7e0ff */
[----:B------:R-:W-:-:S03]  /*10710*/  IADD3 R12, P4, R4, R0, RZ ;  /* 0x00000000040c7210 */ /* 0x000fc60007f9e0ff */
[----:B------:R1:W-:Y:S01]  /*10720*/  STL [R1+0xaa4], R11 ;  /* 0x000aa40b01007387 */ /* 0x0003e20000100800 */
[----:B0-----:R-:W-:-:S03]  /*10730*/  IMAD R6, R2, 0xc, RZ ;  /* 0x0000000c02067824 */ /* 0x001fc600078e02ff */
[----:B------:R0:W-:Y:S01]  /*10740*/  STL [R1+0xa20], R5 ;  /* 0x000a200501007387 */ /* 0x0001e20000100800 */
[----:B-1----:R-:W-:-:S03]  /*10750*/  LEA.HI.X.SX32 R11, R9, R3, 0x1, P2 ;  /* 0x00000003090b7211 */ /* 0x002fc600010f0eff */
[----:B------:R-:W-:Y:S01]  /*10760*/  STL [R1+0xb04], R12 ;  /* 0x000b040c01007387 */ /* 0x000fe20000100800 */
[----:B------:R-:W-:Y:S01]  /*10770*/  IADD3 R13, P2, R6, R0, RZ ;  /* 0x00000000060d7210 */ /* 0x000fe20007f5e0ff */
[C---:B------:R-:W-:Y:S02]  /*10780*/  IMAD R9, R2.reuse, 0x5, RZ ;  /* 0x0000000502097824 */ /* 0x040fe400078e02ff */
[----:B0-----:R-:W-:Y:S01]  /*10790*/  IMAD R5, R2, 0x6, RZ ;  /* 0x0000000602057824 */ /* 0x001fe200078e02ff */
[----:B------:R0:W-:Y:S04]  /*107a0*/  STL [R1+0xac0], R11 ;  /* 0x000ac00b01007387 */ /* 0x0001e80000100800 */
[----:B------:R-:W-:Y:S01]  /*107b0*/  STL [R1+0xb34], R13 ;  /* 0x000b340d01007387 */ /* 0x000fe20000100800 */
[----:B0-----:R-:W-:-:S02]  /*107c0*/  LEA.HI.X.SX32 R11, R10, R3, 0x1, P6 ;  /* 0x000000030a0b7211 */ /* 0x001fc400030f0eff */
[----:B------:R-:W-:Y:S02]  /*107d0*/  IADD3 R12, P6, R5, R0, RZ ;  /* 0x00000000050c7210 */ /* 0x000fe40007fde0ff */
[-C--:B------:R-:W-:Y:S01]  /*107e0*/  LEA.HI.X.SX32 R10, R9, R3.reuse, 0x1, P5 ;  /* 0x00000003090a7211 */ /* 0x080fe200028f0eff */
[----:B------:R0:W-:Y:S01]  /*107f0*/  STL [R1+0xb10], R11 ;  /* 0x000b100b01007387 */ /* 0x0001e20000100800 */
[----:B------:R-:W-:-:S03]  /*10800*/  LEA.HI.X.SX32 R9, R8, R3, 0x1, P0 ;  /* 0x0000000308097211 */ /* 0x000fc600000f0eff */
[----:B------:R-:W-:Y:S01]  /*10810*/  STL [R1+0xb4c], R12 ;  /* 0x000b4c0c01007387 */ /* 0x000fe20000100800 */
[----:B0-----:R-:W-:-:S03]  /*10820*/  LEA R11, P5, R2, R0, 0x7 ;  /* 0x00000000020b7211 */ /* 0x001fc600078a38ff */
[----:B------:R0:W-:Y:S01]  /*10830*/  STL [R1+0xb38], R10 ;  /* 0x000b380a01007387 */ /* 0x0001e20000100800 */
[----:B------:R-:W-:-:S03]  /*10840*/  LEA.HI.X.SX32 R8, R7, R3, 0x1, P1 ;  /* 0x0000000307087211 */ /* 0x000fc600008f0eff */
[----:B------:R-:W-:Y:S01]  /*10850*/  STL [R1+0x964], R11 ;  /* 0x0009640b01007387 */ /* 0x000fe20000100800 */
[----:B------:R-:W-:-:S03]  /*10860*/  LEA.HI.X.SX32 R7, R4, R3, 0x1, P3 ;  /* 0x0000000304077211 */ /* 0x000fc600018f0eff */
[----:B------:R1:W-:Y:S01]  /*10870*/  STL [R1+0x860], R9 ;  /* 0x0008600901007387 */ /* 0x0003e20000100800 */
[----:B0-----:R-:W-:-:S05]  /*10880*/  LEA R10, P0, R2, R0, 0x6 ;  /* 0x00000000020a7211 */ /* 0x001fca00078030ff */
[----:B------:R-:W-:Y:S01]  /*10890*/  STL [R1+0xa64], R10 ;  /* 0x000a640a01007387 */ /* 0x000fe20000100800 */
[----:B-1----:R-:W-:-:S03]  /*108a0*/  LEA R9, P1, R2, R0, 0x5 ;  /* 0x0000000002097211 */ /* 0x002fc600078228ff */
[----:B------:R0:W-:Y:S04]  /*108b0*/  STL [R1+0x9e0], R8 ;  /* 0x0009e00801007387 */ /* 0x0001e80000100800 */
[----:B------:R-:W-:Y:S04]  /*108c0*/  STL [R1+0xae4], R9 ;  /* 0x000ae40901007387 */ /* 0x000fe80000100800 */
[----:B------:R1:W-:Y:S01]  /*108d0*/  STL [R1+0xaa0], R7 ;  /* 0x000aa00701007387 */ /* 0x0003e20000100800 */
[C---:B0-----:R-:W-:Y:S01]  /*108e0*/  LEA R8, P3, R2.reuse, R0, 0x4 ;  /* 0x0000000002087211 */ /* 0x041fe200078620ff */
[----:B------:R-:W-:-:S04]  /*108f0*/  IMAD.SHL.U32 R4, R2, 0x2, RZ ;  /* 0x0000000202047824 */ /* 0x000fc800078e00ff */
[----:B------:R0:W-:Y:S01]  /*10900*/  STL [R1+0xb24], R8 ;  /* 0x000b240801007387 */ /* 0x0001e20000100800 */
[----:B-1----:R-:W-:Y:S01]  /*10910*/  LEA.HI.X.SX32 R7, R6, R3, 0x1, P4 ;  /* 0x0000000306077211 */ /* 0x002fe200020f0eff */
[----:B------:R-:W-:-:S04]  /*10920*/  IMAD R6, R2, 0x3, RZ ;  /* 0x0000000302067824 */ /* 0x000fc800078e02ff */
[----:B------:R1:W-:Y:S01]  /*10930*/  STL [R1+0xb00], R7 ;  /* 0x000b000701007387 */ /* 0x0003e20000100800 */
[----:B0-----:R-:W-:-:S05]  /*10940*/  LEA R8, P4, R2, R0, 0x3 ;  /* 0x0000000002087211 */ /* 0x001fca00078818ff */
[----:B------:R0:W-:Y:S01]  /*10950*/  STL [R1+0xb44], R8 ;  /* 0x000b440801007387 */ /* 0x0001e20000100800 */
[----:B-1----:R-:W-:Y:S01]  /*10960*/  LEA.HI.X.SX32 R7, R5, R3, 0x1, P2 ;  /* 0x0000000305077211 */ /* 0x002fe200010f0eff */
[----:B------:R-:W-:-:S04]  /*10970*/  IMAD.SHL.U32 R5, R2, 0x40, RZ ;  /* 0x0000004002057824 */ /* 0x000fc800078e00ff */
[----:B------:R1:W-:Y:S01]  /*10980*/  STL [R1+0xb30], R7 ;  /* 0x000b300701007387 */ /* 0x0003e20000100800 */
[----:B0-----:R-:W-:Y:S02]  /*10990*/  IADD3 R8, P2, R4, R0, RZ ;  /* 0x0000000004087210 */ /* 0x001fe40007f5e0ff */
[----:B------:R-:W-:-:S03]  /*109a0*/  LEA.HI.X.SX32 R5, R5, R3, 0x1, P5 ;  /* 0x0000000305057211 */ /* 0x000fc600028f0eff */
[----:B------:R0:W-:Y:S01]  /*109b0*/  STL [R1+0xb5c], R8 ;  /* 0x000b5c0801007387 */ /* 0x0001e20000100800 */
[----:B-1----:R-:W-:Y:S02]  /*109c0*/  LEA.HI.X.SX32 R7, R6, R3, 0x1, P6 ;  /* 0x0000000306077211 */ /* 0x002fe400030f0eff */
[C---:B------:R-:W-:Y:S02]  /*109d0*/  LEA R6, P6, R2.reuse, R0, 0x2 ;  /* 0x0000000002067211 */ /* 0x040fe400078c10ff */
[----:B------:R1:W5:Y:S01]  /*109e0*/  LDL.LU R0, [R1+0xf94] ;  /* 0x000f940001007983 */ /* 0x0003620000300800 */
[----:B0-----:R-:W-:-:S03]  /*109f0*/  IMAD.SHL.U32 R8, R2, 0x20, RZ ;  /* 0x0000002002087824 */ /* 0x001fc600078e00ff */
[----:B------:R0:W-:Y:S04]  /*10a00*/  STL [R1+0xb48], R7 ;  /* 0x000b480701007387 */ /* 0x0001e80000100800 */
[----:B------:R2:W-:Y:S01]  /*10a10*/  STL [R1+0xb54], R6 ;  /* 0x000b540601007387 */ /* 0x0005e20000100800 */
[----:B------:R-:W-:-:S03]  /*10a20*/  LEA.HI.X.SX32 R9, R8, R3, 0x1, P0 ;  /* 0x0000000308097211 */ /* 0x000fc600000f0eff */
[----:B------:R3:W-:Y:S01]  /*10a30*/  STL [R1+0x960], R5 ;  /* 0x0009600501007387 */ /* 0x0007e20000100800 */
[C---:B0-----:R-:W-:Y:S02]  /*10a40*/  IMAD.SHL.U32 R7, R2.reuse, 0x10, RZ ;  /* 0x0000001002077824 */ /* 0x041fe400078e00ff */
[----:B--2---:R-:W-:-:S03]  /*10a50*/  IMAD.SHL.U32 R6, R2, 0x8, RZ ;  /* 0x0000000802067824 */ /* 0x004fc600078e00ff */
[-C--:B------:R-:W-:Y:S01]  /*10a60*/  LEA.HI.X.SX32 R8, R7, R3.reuse, 0x1, P1 ;  /* 0x0000000307087211 */ /* 0x080fe200008f0eff */
[----:B---3--:R-:W-:Y:S01]  /*10a70*/  IMAD.SHL.U32 R5, R2, 0x4, RZ ;  /* 0x0000000402057824 */ /* 0x008fe200078e00ff */
[-C--:B------:R-:W-:Y:S01]  /*10a80*/  LEA.HI.X.SX32 R7, R6, R3.reuse, 0x1, P3 ;  /* 0x0000000306077211 */ /* 0x080fe200018f0eff */
[----:B------:R-:W-:Y:S03]  /*10a90*/  STL [R1+0xa60], R9 ;  /* 0x000a600901007387 */ /* 0x000fe60000100800 */
[-C--:B------:R-:W-:Y:S02]  /*10aa0*/  LEA.HI.X.SX32 R6, R5, R3.reuse, 0x1, P4 ;  /* 0x0000000305067211 */ /* 0x080fe400020f0eff */
[-C--:B------:R-:W-:Y:S01]  /*10ab0*/  LEA.HI.X.SX32 R5, R2, R3.reuse, 0x1, P2 ;  /* 0x0000000302057211 */ /* 0x080fe200010f0eff */
[----:B------:R-:W-:Y:S01]  /*10ac0*/  STL [R1+0xae0], R8 ;  /* 0x000ae00801007387 */ /* 0x000fe20000100800 */
[----:B------:R-:W-:-:S03]  /*10ad0*/  LEA.HI.X.SX32 R2, R4, R3, 0x1, P6 ;  /* 0x0000000304027211 */ /* 0x000fc600030f0eff */
[----:B------:R-:W-:Y:S04]  /*10ae0*/  STL [R1+0xb20], R7 ;  /* 0x000b200701007387 */ /* 0x000fe80000100800 */
[----:B------:R-:W-:Y:S04]  /*10af0*/  STL [R1+0xb40], R6 ;  /* 0x000b400601007387 */ /* 0x000fe80000100800 */
[----:B------:R0:W-:Y:S04]  /*10b00*/  STL [R1+0xb58], R5 ;  /* 0x000b580501007387 */ /* 0x0001e80000100800 */
[----:B------:R-:W-:Y:S04]  /*10b10*/  STL [R1+0x128], RZ ;  /* 0x000128ff01007387 */ /* 0x000fe80000100800 */
[----:B------:R2:W-:Y:S04]  /*10b20*/  STL [R1+0xb50], R2 ;  /* 0x000b500201007387 */ /* 0x0005e80000100800 */
        /* <DEDUP_REMOVED lines=9> */
[----:B0-----:R-:W3:Y:S04]  /*10bc0*/  LDL R5, [R1+0x580] ;  /* 0x0005800001057983 */ /* 0x001ee80000100800 */
[----:B------:R1:W-:Y:S04]  /*10bd0*/  STL [R1+0x470], RZ ;  /* 0x000470ff01007387 */ /* 0x0003e80000100800 */
[----:B------:R1:W-:Y:S04]  /*10be0*/  STL [R1+0x474], RZ ;  /* 0x000474ff01007387 */ /* 0x0003e80000100800 */
[----:B------:R1:W-:Y:S04]  /*10bf0*/  STL [R1+0x478], RZ ;  /* 0x000478ff01007387 */ /* 0x0003e80000100800 */
[----:B------:R1:W-:Y:S04]  /*10c00*/  STL [R1+0x47c], RZ ;  /* 0x00047cff01007387 */ /* 0x0003e80000100800 */
[----:B------:R-:W4:Y:S04]  /*10c10*/  LDL R3, [R1+0x588] ;  /* 0x0005880001037983 */ /* 0x000f280000100800 */
[----:B------:R-:W0:Y:S02]  /*10c20*/  S2R R4, SR_TID.X ;  /* 0x0000000000047919 */ /* 0x000e240000002100 */
[----:B0-----:R-:W-:-:S05]  /*10c30*/  LOP3.LUT R4, R4, 0xff, RZ, 0xc0, !PT ;  /* 0x000000ff04047812 */ /* 0x001fca00078ec0ff */
[----:B------:R-:W-:-:S05]  /*10c40*/  IMAD.SHL.U32 R4, R4, 0x2, RZ ;  /* 0x0000000204047824 */ /* 0x000fca00078e00ff */
[C---:B------:R-:W-:Y:S02]  /*10c50*/  LOP3.LUT R7, R4.reuse, 0x20, RZ, 0x3c, !PT ;  /* 0x0000002004077812 */ /* 0x040fe400078e3cff */
[----:B------:R-:W-:-:S04]  /*10c60*/  LOP3.LUT R6, R4, 0x30, RZ, 0x3c, !PT ;  /* 0x0000003004067812 */ /* 0x000fc800078e3cff */
[----:B------:R-:W0:Y:S04]  /*10c70*/  S2R R7, SR_TID.X ;  /* 0x0000000000077919 */ /* 0x000e280000002100 */
[----:B------:R-:W0:Y:S04]  /*10c80*/  S2R R6, SR_TID.X ;  /* 0x0000000000067919 */ /* 0x000e280000002100 */
        /* <DEDUP_REMOVED lines=15> */
[----:B------:R1:W-:Y:S01]  /*10d80*/  STL [R1+0x45c], RZ ;  /* 0x00045cff01007387 */ /* 0x0003e20000100800 */
[----:B0-----:R-:W-:-:S03]  /*10d90*/  IMAD.SHL.U32 R8, R7, 0x2, RZ ;  /* 0x0000000207087824 */ /* 0x001fc600078e00ff */
[----:B------:R1:W-:Y:S01]  /*10da0*/  STL [R1+0x460], RZ ;  /* 0x000460ff01007387 */ /* 0x0003e20000100800 */
[----:B--2---:R-:W-:-:S03]  /*10db0*/  LOP3.LUT R2, R4, 0x10, RZ, 0x3c, !PT ;  /* 0x0000001004027812 */ /* 0x004fc600078e3cff */
[----:B------:R1:W-:Y:S01]  /*10dc0*/  STL [R1+0x464], RZ ;  /* 0x000464ff01007387 */ /* 0x0003e20000100800 */
[----:B------:R-:W-:-:S03]  /*10dd0*/  LOP3.LUT R2, R4, 0x40, RZ, 0x3c, !PT ;  /* 0x0000004004027812 */ /* 0x000fc600078e3cff */
[----:B------:R1:W-:Y:S01]  /*10de0*/  STL [R1+0x468], RZ ;  /* 0x000468ff01007387 */ /* 0x0003e20000100800 */
[----:B------:R-:W-:-:S03]  /*10df0*/  LOP3.LUT R2, R4, 0x50, RZ, 0x3c, !PT ;  /* 0x0000005004027812 */ /* 0x000fc600078e3cff */
[----:B------:R1:W-:Y:S01]  /*10e00*/  STL [R1+0x46c], RZ ;  /* 0x00046cff01007387 */ /* 0x0003e20000100800 */
[----:B------:R-:W-:Y:S02]  /*10e10*/  LOP3.LUT R7, R6, 0x7, RZ, 0xc0, !PT ;  /* 0x0000000706077812 */ /* 0x000fe400078ec0ff */
[C---:B------:R-:W-:Y:S02]  /*10e20*/  LOP3.LUT R9, R4.reuse, 0x60, RZ, 0x3c, !PT ;  /* 0x0000006004097812 */ /* 0x040fe400078e3cff */
[----:B------:R-:W-:Y:S02]  /*10e30*/  LOP3.LUT R2, R4, 0x70, RZ, 0x3c, !PT ;  /* 0x0000007004027812 */ /* 0x000fe400078e3cff */
[----:B------:R-:W-:Y:S02]  /*10e40*/  LOP3.LUT R4, R6, 0x80, RZ, 0xc0, !PT ;  /* 0x0000008006047812 */ /* 0x000fe400078ec0ff */
[----:B------:R-:W-:Y:S01]  /*10e50*/  LOP3.LUT R8, R8, 0x10, RZ, 0xc0, !PT ;  /* 0x0000001008087812 */ /* 0x000fe200078ec0ff */
[----:B------:R-:W-:-:S03]  /*10e60*/  IMAD R7, R7, 0x210, RZ ;  /* 0x0000021007077824 */ /* 0x000fc600078e02ff */
[----:B------:R-:W-:Y:S01]  /*10e70*/  LEA.HI R4, R4, R8, RZ, 0x1e ;  /* 0x0000000804047211 */ /* 0x000fe200078ff0ff */
[----:B------:R-:W-:Y:S01]  /*10e80*/  IMAD.SHL.U32 R6, R6, 0x100, RZ ;  /* 0x0000010006067824 */ /* 0x000fe200078e00ff */
[----:B------:R-:W-:Y:S02]  /*10e90*/  ULDC UR4, c[0x0][0x18c] ;  /* 0x0000630000047ab9 */ /* 0x000fe40000000800 */
[----:B------:R-:W-:Y:S01]  /*10ea0*/  LOP3.LUT R4, R7, R4, RZ, 0x3c, !PT ;  /* 0x0000000407047212 */ /* 0x000fe200078e3cff */
[----:B------:R-:W-:-:S03]  /*10eb0*/  USHF.L.U32 UR4, UR4, 0x7, URZ ;  /* 0x0000000704047899 */ /* 0x000fc6000800063f */
[----:B------:R-:W-:Y:S01]  /*10ec0*/  LOP3.LUT R4, R4, 0x1000, R6, 0xf8, !PT ;  /* 0x0000100004047812 */ /* 0x000fe200078ef806 */
[----:B------:R-:W-:Y:S02]  /*10ed0*/  USHF.R.S32.HI UR5, URZ, 0x1f, UR4 ;  /* 0x0000001f3f057899 */ /* 0x000fe40008011404 */
[----:B------:R-:W-:Y:S02]  /*10ee0*/  USHF.L.U32 UR8, UR4, 0x1, URZ ;  /* 0x0000000104087899 */ /* 0x000fe4000800063f */
[----:B------:R-:W-:Y:S01]  /*10ef0*/  USHF.L.U64.HI UR5, UR4, 0x1, UR5 ;  /* 0x0000000104057899 */ /* 0x000fe20008010205 */
[----:B----4-:R-:W-:-:S05]  /*10f00*/  LOP3.LUT R3, R3, 0x40, RZ, 0x3c, !PT ;  /* 0x0000004003037812 */ /* 0x010fca00078e3cff */
[----:B------:R1:W-:Y:S01]  /*10f10*/  STL [R1+0xf70], R3 ;  /* 0x000f700301007387 */ /* 0x0003e20000100800 */
[C---:B---3--:R-:W-:Y:S02]  /*10f20*/  LOP3.LUT R2, R5.reuse, 0x20, RZ, 0x3c, !PT ;  /* 0x0000002005027812 */ /* 0x048fe400078e3cff */
[C---:B------:R-:W-:Y:S02]  /*10f30*/  LOP3.LUT R2, R5.reuse, 0x40, RZ, 0x3c, !PT ;  /* 0x0000004005027812 */ /* 0x040fe400078e3cff */
[----:B------:R-:W-:Y:S02]  /*10f40*/  LOP3.LUT R5, R5, 0x60, RZ, 0x3c, !PT ;  /* 0x0000006005057812 */ /* 0x000fe400078e3cff */
[----:B------:R-:W-:-:S04]  /*10f50*/  LOP3.LUT R2, R4, 0x40, RZ, 0x3c, !PT ;  /* 0x0000004004027812 */ /* 0x000fc800078e3cff */
.L_x_2:
[----:B-----5:R-:W2:Y:S01]  /*10f60*/  LDL R5, [R1+0x758] ;  /* 0x0007580001057983 */ /* 0x020ea20000100800 */
[----:B------:R-:W-:-:S03]  /*10f70*/  IMAD.MOV.U32 R2, RZ, RZ, c[0x0][0x180] ;  /* 0x00006000ff027624 */ /* 0x000fc600078e00ff */
[----:B0-2---:R0:W-:Y:S04]  /*10f80*/  STL [R1+0x33c4], R5 ;  /* 0x0033c40501007387 */ /* 0x0051e80000100800 */
[----:B------:R-:W2:Y:S04]  /*10f90*/  LDL R4, [R1+0x75c] ;  /* 0x00075c0001047983 */ /* 0x000ea80000100800 */
[----:B0-----:R-:W3:Y:S04]  /*10fa0*/  LDL R5, [R1+0x760] ;  /* 0x0007600001057983 */ /* 0x001ee80000100800 */
        /* <DEDUP_REMOVED lines=96> */
[----:B-----5:R-:W-:Y:S04]  /*115b0*/  STL [R1+0x1118], R0 ;  /* 0x0011180001007387 */ /* 0x020fe80000100800 */
        /* <DEDUP_REMOVED lines=16> */
[----:B------:R-:W-:Y:S01]  /*116c0*/  STL [R1+0x31f8], R0 ;  /* 0x0031f80001007387 */ /* 0x000fe20000100800 */
[----:B---3--:R-:W-:-:S03]  /*116d0*/  IMAD R2, R5, -0x80, R2 ;  /* 0xffffff8005027824 */ /* 0x008fc600078e0202 */
[----:B------:R-:W-:Y:S04]  /*116e0*/  STL [R1+0x31fc], R0 ;  /* 0x0031fc0001007387 */ /* 0x000fe80000100800 */
[----:B------:R-:W-:Y:S04]  /*116f0*/  STL [R1+0x3200], R0 ;  /* 0x0032000001007387 */ /* 0x000fe80000100800 */
[----:B------:R-:W-:Y:S04]  /*11700*/  STL [R1+0x3204], R0 ;  /* 0x0032040001007387 */ /* 0x000fe80000100800 */
[----:B------:R-:W-:Y:S04]  /*11710*/  STL [R1+0x3208], R0 ;  /* 0x0032080001007387 */ /* 0x000fe80000100800 */
[----:B------:R-:W2:Y:S01]  /*11720*/  LDL.LU R5, [R1+0x33c4] ;  /* 0x0033c40001057983 */ /* 0x000ea20000300800 */
[----:B------:R-:W-:-:S02]  /*11730*/  ISETP.GT.AND P0, PT, R2, RZ, PT ;  /* 0x000000ff0200720c */ /* 0x000fc40003f04270 */
[----:B0-----:R-:W-:-:S11]  /*11740*/  PRMT R26, RZ, 0x7610, R26 ;  /* 0x00007610ff1a7816 */ /* 0x001fd6000000001a */
[----:B--2---:R-:W2:Y:S01]  /*11750*/  @P0 LDG.E.U16 R26, [R4.64] ;  /* 0x00000006041a0981 */ /* 0x004ea2000c1e1500 */
[----:B------:R-:W-:-:S03]  /*11760*/  ISETP.GT.AND P1, PT, R2, 0x1, PT ;  /* 0x000000010200780c */ /* 0x000fc60003f24270 */
[----:B--2---:R0:W-:Y:S04]  /*11770*/  STL [R1+0x20], R26 ;  /* 0x0000201a01007387 */ /* 0x0041e80000100800 */
[----:B0-----:R-:W2:Y:S04]  /*11780*/  LDL.LU R26, [R1+0x33c0] ;  /* 0x0033c000011a7983 */ /* 0x001ea80000300800 */
[----:B------:R-:W3:Y:S04]  /*11790*/  LDL R4, [R1+0xb58] ;  /* 0x000b580001047983 */ /* 0x000ee80000100800 */
[----:B------:R-:W3:Y:S01]  /*117a0*/  LDL R5, [R1+0xb5c] ;  /* 0x000b5c0001057983 */ /* 0x000ee20000100800 */
[----:B------:R-:W-:-:S02]  /*117b0*/  PRMT R24, RZ, 0x7610, R24 ;  /* 0x00007610ff187816 */ /* 0x000fc40000000018 */
[----:B---3--:R-:W-:-:S04]  /*117c0*/  @P1 LOP3.LUT R5, R5, R4, RZ, 0x3c, !PT ;  /* 0x0000000405051212 */ /* 0x008fc800078e3cff */
[----:B------:R-:W-:-:S04]  /*117d0*/  @P1 LOP3.LUT R4, R5, R4, RZ, 0x3c, !PT ;  /* 0x0000000405041212 */ /* 0x000fc800078e3cff */
[----:B------:R-:W-:-:S05]  /*117e0*/  @P1 LOP3.LUT R5, R5, R4, RZ, 0x3c, !PT ;  /* 0x0000000405051212 */ /* 0x000fca00078e3cff */
[----:B------:R-:W3:Y:S01]  /*117f0*/  @P1 LDG.E.U16 R24, [R4.64] ;  /* 0x0000000604181981 */ /* 0x000ee2000c1e1500 */
[----:B------:R-:W-:-:S03]  /*11800*/  ISETP.GT.AND P2, PT, R2, 0x2, PT ;  /* 0x000000020200780c */ /* 0x000fc60003f44270 */
[----:B---3--:R0:W-:Y:S04]  /*11810*/  STL [R1+0x30], R24 ;  /* 0x0000301801007387 */ /* 0x0081e80000100800 */
[----:B0-----:R-:W3:Y:S04]  /*11820*/  LDL.LU R24, [R1+0x33bc] ;  /* 0x0033bc0001187983 */ /* 0x001ee80000300800 */
[----:B------:R-:W4:Y:S04]  /*11830*/  LDL R4, [R1+0xb50] ;  /* 0x000b500001047983 */ /* 0x000f280000100800 */
[----:B------:R-:W4:Y:S01]  /*11840*/  LDL R5, [R1+0xb54] ;  /* 0x000b540001057983 */ /* 0x000f220000100800 */
[----:B--2---:R-:W-:-:S02]  /*11850*/  PRMT R26, RZ, 0x7610, R26 ;  /* 0x00007610ff1a7816 */ /* 0x004fc4000000001a */
[----:B----4-:R-:W-:-:S04]  /*11860*/  @P2 LOP3.LUT R5, R5, R4, RZ, 0x3c, !PT ;  /* 0x0000000405052212 */ /* 0x010fc800078e3cff */
[----:B------:R-:W-:-:S04]  /*11870*/  @P2 LOP3.LUT R4, R5, R4, RZ, 0x3c, !PT ;  /* 0x0000000405042212 */ /* 0x000fc800078e3cff */
[----:B------:R-:W-:-:S05]  /*11880*/  @P2 LOP3.LUT R5, R5, R4, RZ, 0x3c, !PT ;  /* 0x0000000405052212 */ /* 0x000fca00078e3cff */
[----:B------:R-:W2:Y:S01]  /*11890*/  @P2 LDG.E.U16 R26, [R4.64] ;  /* 0x00000006041a2981 */ /* 0x000ea2000c1e1500 */
[----:B------:R-:W-:-:S03]  /*118a0*/  ISETP.GT.AND P3, PT, R2, 0x3, PT ;  /* 0x000000030200780c */ /* 0x000fc60003f64270 */
[----:B--2---:R0:W-:Y:S04]  /*118b0*/  STL [R1+0x1fc], R26 ;  /* 0x0001fc1a01007387 */ /* 0x0041e80000100800 */
[----:B0-----:R-:W2:Y:S04]  /*118c0*/  LDL.LU R26, [R1+0x33b8] ;  /* 0x0033b800011a7983 */ /* 0x001ea80000300800 */
[----:B------:R-:W4:Y:S04]  /*118d0*/  LDL R4, [R1+0xb48] ;  /* 0x000b480001047983 */ /* 0x000f280000100800 */
[----:B------:R-:W4:Y:S01]  /*118e0*/  LDL R5, [R1+0xb4c] ;  /* 0x000b4c0001057983 */ /* 0x000f220000100800 */
[----:B------:R-:W-:-:S02]  /*118f0*/  PRMT R20, RZ, 0x7610, R20 ;  /* 0x00007610ff147816 */ /* 0x000fc40000000014 */
[----:B----4-:R-:W-:-:S04]  /*11900*/  @P3 LOP3.LUT R5, R5, R4, RZ, 0x3c, !PT ;  /* 0x0000000405053212 */ /* 0x010fc800078e3cff */
[----:B------:R-:W-:-:S04]  /*11910*/  @P3 LOP3.LUT R4, R5, R4, RZ, 0x3c, !PT ;  /* 0x0000000405043212 */ /* 0x000fc800078e3cff */
[----:B------:R-:W-:-:S05]  /*11920*/  @P3 LOP3.LUT R5, R5, R4, RZ, 0x3c, !PT ;  /* 0x0000000405053212 */ /* 0x000fca00078e3cff */
[----:B------:R-:W4:Y:S01]  /*11930*/  @P3 LDG.E.U16 R20, [R4.64] ;  /* 0x0000000604143981 */ /* 0x000f22000c1e1500 */
[----:B------:R-:W-:-:S03]  /*11940*/  ISETP.GT.AND P4, PT, R2, 0x4, PT ;  /* 0x000000040200780c */ /* 0x000fc60003f84270 */
[----:B----4-:R0:W-:Y:S04]  /*11950*/  STL [R1+0x28c], R20 ;  /* 0x00028c1401007387 */ /* 0x0101e80000100800 */
[----:B0-----:R-:W4:Y:S04]  /*11960*/  LDL.LU R20, [R1+0x33b4] ;  /* 0x0033b40001147983 */ /* 0x001f280000300800 */
[----:B------:R-:W2:Y:S04]  /*11970*/  LDL R4, [R1+0xb40] ;  /* 0x000b400001047983 */ /* 0x000ea80000100800 */
[----:B------:R-:W2:Y:S01]  /*11980*/  LDL R5, [R1+0xb44] ;  /* 0x000b440001057983 */ /* 0x000ea20000100800 */
[----:B---3--:R-:W-:-:S02]  /*11990*/  PRMT R24, RZ, 0x7610, R24 ;  /* 0x00007610ff187816 */ /* 0x008fc40000000018 */
[----:B--2---:R-:W-:-:S04]  /*119a0*/  @P4 LOP3.LUT R5, R5, R4, RZ, 0x3c, !PT ;  /* 0x0000000405054212 */ /* 0x004fc800078e3cff */
[----:B------:R-:W-:-:S04]  /*119b0*/  @P4 LOP3.LUT R4, R5, R4, RZ, 0x3c, !PT ;  /* 0x0000000405044212 */ /* 0x000fc800078e3cff */
[----:B------:R-:W-:-:S05]  /*119c0*/  @P4 LOP3.LUT R5, R5, R4, RZ, 0x3c, !PT ;  /* 0x0000000405054212 */ /* 0x000fca00078e3cff */
[----:B------:R-:W2:Y:S01]  /*119d0*/  @P4 LDG.E.U16 R24, [R4.64] ;  /* 0x0000000604184981 */ /* 0x000ea2000c1e1500 */
        /* <DEDUP_REMOVED lines=13> */
[----:B------:R-:W3:Y:S04]  /*11ab0*/  LDL R4, [R1+0xb30] ;  /* 0x000b300001047983 */ /* 0x000ee80000100800 */
[----:B------:R-:W3:Y:S01]  /*11ac0*/  LDL R5, [R1+0xb34] ;  /* 0x000b340001057983 */ /* 0x000ee20000100800 */
[----:B--2---:R-:W-:-:S02]  /*11ad0*/  PRMT R24, RZ, 0x7610, R24 ;  /* 0x00007610ff187816 */ /* 0x004fc40000000018 */
[----:B---3--:R-:W-:-:S04]  /*11ae0*/  @P1 LOP3.LUT R5, R5, R4, RZ, 0x3c, !PT ;  /* 0x0000000405051212 */ /* 0x008fc800078e3cff */
        /* <DEDUP_REMOVED lines=16> */
[----:B------:R-:W2:Y:S04]  /*11bf0*/  LDL R4, [R1+0xb20] ;  /* 0x000b200001047983 */ /* 0x000ea80000100800 */
[----:B------:R-:W2:Y:S01]  /*11c00*/  LDL R5, [R1+0xb24] ;  /* 0x000b240001057983 */ /* 0x000ea20000100800 */
[----:B----4-:R-:W-:-:S02]  /*11c10*/  PRMT R20, RZ, 0x7610, R20 ;  /* 0x00007610ff147816 */ /* 0x010fc40000000014 */
[----:B--2---:R-:W-:-:S04]  /*11c20*/  @P2 LOP3.LUT R5, R5, R4, RZ, 0x3c, !PT ;  /* 0x0000000405052212 */ /* 0x004fc800078e3cff */
        /* <DEDUP_REMOVED lines=28> */
[----:B----4-:R-:W-:-:S02]  /*11df0*/  PRMT R24, RZ, 0x7610, R24 ;  /* 0x00007610ff187816 */ /* 0x010fc40000000018 */
        /* <DEDUP_REMOVED lines=213> */
[----:B------:R0:W3:Y:S04]  /*12b50*/  @P0 LDG.E.U16 R0, [R4.64] ;  /* 0x0000000604000981 */ /* 0x0000e8000c1e1500 */
[----:B0-----:R-:W2:Y:S04]  /*12b60*/  LDL R4, [R1+0xa58] ;  /* 0x000a580001047983 */ /* 0x001ea80000100800 */
[----:B------:R-:W2:Y:S01]  /*12b70*/  LDL R5, [R1+0xa5c] ;  /* 0x000a5c0001057983 */ /* 0x000ea20000100800 */
[----:B------:R-:W-:Y:S02]  /*12b80*/  ISETP.GT.AND P2, PT, R2, 0x21, PT ;  /* 0x000000210200780c */ /* 0x000fe40003f44270 */
[----:B------:R-:W-:-:S11]  /*12b90*/  PRMT R20, RZ, 0x7610, R20 ;  /* 0x00007610ff147816 */ /* 0x000fd60000000014 */
[----:B--2---:R-:W-:-:S04]  /*12ba0*/  @P2 LOP3.LUT R5, R5, R4, RZ, 0x3c, !PT ;  /* 0x0000000405052212 */ /* 0x004fc800078e3cff */
[----:B------:R-:W-:-:S04]  /*12bb0*/  @P2 LOP3.LUT R4, R5, R4, RZ, 0x3c, !PT ;  /* 0x0000000405042212 */ /* 0x000fc800078e3cff */
[----:B------:R-:W-:-:S05]  /*12bc0*/  @P2 LOP3.LUT R5, R5, R4, RZ, 0x3c, !PT ;  /* 0x0000000405052212 */ /* 0x000fca00078e3cff */
[----:B------:R-:W2:Y:S04]  /*12bd0*/  @P2 LDG.E.U16 R20, [R4.64] ;  /* 0x0000000604142981 */ /* 0x000ea8000c1e1500 */
[----:B---3--:R-:W-:Y:S04]  /*12be0*/  STL [R1+0x320c], R0 ;  /* 0x00320c0001007387 */ /* 0x008fe80000100800 */
[----:B------:R-:W-:Y:S04]  /*12bf0*/  STL [R1+0x3210], R0 ;  /* 0x0032100001007387 */ /* 0x000fe80000100800 */
[----:B------:R-:W-:Y:S04]  /*12c00*/  STL [R1+0x3230], R0 ;  /* 0x0032300001007387 */ /* 0x000fe80000100800 */
[----:B------:R-:W-:Y:S04]  /*12c10*/  STL [R1+0x3234], R0 ;  /* 0x0032340001007387 */ /* 0x000fe80000100800 */
[----:B------:R-:W-:Y:S04]  /*12c20*/  STL [R1+0x3238], R0 ;  /* 0x0032380001007387 */ /* 0x000fe80000100800 */
[----:B------:R-:W-:Y:S04]  /*12c30*/  STL [R1+0x3240], R0 ;  /* 0x0032400001007387 */ /* 0x000fe80000100800 */
[----:B--2---:R0:W-:Y:S04]  /*12c40*/  STL [R1+0x1c], R20 ;  /* 0x00001c1401007387 */ /* 0x0041e80000100800 */
[----:B0-----:R-:W2:Y:S04]  /*12c50*/  LDL.LU R20, [R1+0x3340] ;  /* 0x0033400001147983 */ /* 0x001ea80000300800 */
[----:B------:R-:W3:Y:S04]  /*12c60*/  LDL R4, [R1+0xa50] ;  /* 0x000a500001047983 */ /* 0x000ee80000100800 */
[----:B------:R-:W3:Y:S01]  /*12c70*/  LDL R5, [R1+0xa54] ;  /* 0x000a540001057983 */ /* 0x000ee20000100800 */
[----:B------:R-:W-:-:S02]  /*12c80*/  ISETP.GT.AND P3, PT, R2, 0x22, PT ;  /* 0x000000220200780c */ /* 0x000fc40003f64270 */
[----:B----4-:R-:W-:-:S11]  /*12c90*/  PRMT R24, RZ, 0x7610, R24 ;  /* 0x00007610ff187816 */ /* 0x010fd60000000018 */
        /* <DEDUP_REMOVED lines=67> */
[----:B----4-:R-:W-:-:S11]  /*130d0*/  PRMT R20, RZ, 0x7610, R20 ;  /* 0x00007610ff147816 */ /* 0x010fd60000000014 */
[----:B--2---:R-:W-:-:S04]  /*130e0*/  @P1 LOP3.LUT R5, R5, R4, RZ, 0x3c, !PT ;  /* 0x0000000405051212 */ /* 0x004fc800078e3cff */
[----:B------:R-:W-:-:S04]  /*130f0*/  @P1 LOP3.LUT R4, R5, R4, RZ, 0x3c, !PT ;  /* 0x0000000405041212 */ /* 0x000fc800078e3cff */
[----:B------:R-:W-:-:S05]  /*13100*/  @P1 LOP3.LUT R5, R5, R4, RZ, 0x3c, !PT ;  /* 0x0000000405051212 */ /* 0x000fca00078e3cff */
[----:B------:R-:W2:Y:S04]  /*13110*/  @P1 LDG.E.U16 R20, [R4.64] ;  /* 0x0000000604141981 */ /* 0x000ea8000c1e1500 */
[----:B---3--:R-:W-:Y:S04]  /*13120*/  STL [R1+0x3214], R26 ;  /* 0x0032141a01007387 */ /* 0x008fe80000100800 */
[----:B------:R-:W-:Y:S04]  /*13130*/  STL [R1+0x3218], R26 ;  /* 0x0032181a01007387 */ /* 0x000fe80000100800 */
[----:B------:R-:W-:Y:S04]  /*13140*/  STL [R1+0x323c], R26 ;  /* 0x00323c1a01007387 */ /* 0x000fe80000100800 */
[----:B--2---:R0:W-:Y:S04]  /*13150*/  STL [R1+0x14], R20 ;  /* 0x0000141401007387 */ /* 0x0041e80000100800 */
[----:B0-----:R-:W2:Y:S04]  /*13160*/  LDL.LU R20, [R1+0x3324] ;  /* 0x0033240001147983 */ /* 0x001ea80000300800 */
[----:B------:R-:W3:Y:S04]  /*13170*/  LDL R4, [R1+0xa10] ;  /* 0x000a100001047983 */ /* 0x000ee80000100800 */
[----:B------:R-:W3:Y:S01]  /*13180*/  LDL R5, [R1+0xa14] ;  /* 0x000a140001057983 */ /* 0x000ee20000100800 */
[----:B------:R-:W-:-:S02]  /*13190*/  ISETP.GT.AND P0, PT, R2, 0x2a, PT ;  /* 0x0000002a0200780c */ /* 0x000fc40003f04270 */
[----:B------:R-:W-:-:S11]  /*131a0*/  PRMT R24, RZ, 0x7610, R24 ;  /* 0x00007610ff187816 */ /* 0x000fd60000000018 */
        /* <DEDUP_REMOVED lines=59> */
[----:B---3--:R-:W-:-:S02]  /*13560*/  PRMT R24, RZ, 0x7610, R24 ;  /* 0x00007610ff187816 */ /* 0x008fc40000000018 */
[----:B--2---:R-:W-:-:S04]  /*13570*/  @P2 LOP3.LUT R5, R5, R4, RZ, 0x3c, !PT ;  /* 0x0000000405052212 */ /* 0x004fc800078e3cff */
[----:B------:R-:W-:-:S04]  /*13580*/  @P2 LOP3.LUT R4, R5, R4, RZ, 0x3c, !PT ;  /* 0x0000000405042212 */ /* 0x000fc800078e3cff */
[----:B------:R-:W-:-:S05]  /*13590*/  @P2 LOP3.LUT R5, R5, R4, RZ, 0x3c, !PT ;  /* 0x0000000405052212 */ /* 0x000fca00078e3cff */
[----:B------:R0:W2:Y:S04]  /*135a0*/  @P2 LDG.E.U16 R24, [R4.64] ;  /* 0x0000000604182981 */ /* 0x0000a8000c1e1500 */
[----:B0-----:R-:W3:Y:S04]  /*135b0*/  LDL R4, [R1+0x9d8] ;  /* 0x0009d80001047983 */ /* 0x001ee80000100800 */
[----:B------:R-:W3:Y:S01]  /*135c0*/  LDL R5, [R1+0x9dc] ;  /* 0x0009dc0001057983 */ /* 0x000ee20000100800 */
[----:B------:R-:W-:Y:S02]  /*135d0*/  ISETP.GT.AND P3, PT, R2, 0x31, PT ;  /* 0x000000310200780c */ /* 0x000fe40003f64270 */
[----:B----4-:R-:W-:-:S11]  /*135e0*/  PRMT R18, RZ, 0x7610, R18 ;  /* 0x00007610ff127816 */ /* 0x010fd60000000012 */
[----:B---3--:R-:W-:-:S04]  /*135f0*/  @P3 LOP3.LUT R5, R5, R4, RZ, 0x3c, !PT ;  /* 0x0000000405053212 */ /* 0x008fc800078e3cff */
[----:B------:R-:W-:-:S04]  /*13600*/  @P3 LOP3.LUT R4, R5, R4, RZ, 0x3c, !PT ;  /* 0x0000000405043212 */ /* 0x000fc800078e3cff */
[----:B------:R-:W-:-:S05]  /*13610*/  @P3 LOP3.LUT R5, R5, R4, RZ, 0x3c, !PT ;  /* 0x0000000405053212 */ /* 0x000fca00078e3cff */
[----:B------:R-:W3:Y:S04]  /*13620*/  @P3 LDG.E.U16 R18, [R4.64] ;  /* 0x0000000604123981 */ /* 0x000ee8000c1e1500 */
[----:B--2---:R-:W-:Y:S04]  /*13630*/  STL [R1+0x321c], R24 ;  /* 0x00321c1801007387 */ /* 0x004fe80000100800 */
[----:B------:R-:W-:Y:S01]  /*13640*/  STL [R1+0x3220], R24 ;  /* 0x0032201801007387 */ /* 0x000fe20000100800 */
[----:B------:R-:W-:-:S03]  /*13650*/  ISETP.GT.AND P4, PT, R2, 0x32, PT ;  /* 0x000000320200780c */ /* 0x000fc60003f84270 */
[----:B---3--:R0:W-:Y:S04]  /*13660*/  STL [R1+0xc], R18 ;  /* 0x00000c1201007387 */ /* 0x0081e80000100800 */
        /* <DEDUP_REMOVED lines=23> */
[----:B---3--:R-:W-:-:S02]  /*137e0*/  PRMT R20, RZ, 0x7610, R20 ;  /* 0x00007610ff147816 */ /* 0x008fc40000000014 */
[----:B----4-:R-:W-:-:S04]  /*137f0*/  @P0 LOP3.LUT R5, R5, R4, RZ, 0x3c, !PT ;  /* 0x0000000405050212 */ /* 0x010fc800078e3cff */
        /* <DEDUP_REMOVED lines=46> */
[----:B------:R-:W-:-:S11]  /*13ae0*/  PRMT R18, RZ, 0x7610, R18 ;  /* 0x00007610ff127816 */ /* 0x000fd60000000012 */
[----:B---3--:R-:W-:-:S04]  /*13af0*/  @P0 LOP3.LUT R5, R5, R4, RZ, 0x3c, !PT ;  /* 0x0000000405050212 */ /* 0x008fc800078e3cff */
[----:B------:R-:W-:-:S04]  /*13b00*/  @P0 LOP3.LUT R4, R5, R4, RZ, 0x3c, !PT ;  /* 0x0000000405040212 */ /* 0x000fc800078e3cff */
[----:B------:R-:W-:-:S05]  /*13b10*/  @P0 LOP3.LUT R5, R5, R4, RZ, 0x3c, !PT ;  /* 0x0000000405050212 */ /* 0x000fca00078e3cff */
[----:B------:R-:W3:Y:S04]  /*13b20*/  @P0 LDG.E.U16 R18, [R4.64] ;  /* 0x0000000604120981 */ /* 0x000ee8000c1e1500 */
[----:B--2---:R-:W-:Y:S04]  /*13b30*/  STL [R1+0x3224], R20 ;  /* 0x0032241401007387 */ /* 0x004fe80000100800 */
[----:B------:R-:W-:Y:S04]  /*13b40*/  STL [R1+0x3228], R20 ;  /* 0x0032281401007387 */ /* 0x000fe80000100800 */
[----:B------:R-:W-:Y:S04]  /*13b50*/  STL [R1+0x322c], R20 ;  /* 0x00322c1401007387 */ /* 0x000fe80000100800 */
[----:B---3--:R0:W-:Y:S04]  /*13b60*/  STL [R1+0x4], R18 ;  /* 0x0000041201007387 */ /* 0x0081e80000100800 */
        /* <DEDUP_REMOVED lines=76> */
[----:B------:R0:W2:Y:S04]  /*14030*/  @P4 LDG.E.U16 R28, [R4.64] ;  /* 0x00000006041c4981 */ /* 0x0000a8000c1e1500 */
[----:B0-----:R-:W4:Y:S04]  /*14040*/  LDL R4, [R1+0x950] ;  /* 0x0009500001047983 */ /* 0x001f280000100800 */
[----:B------:R-:W4:Y:S01]  /*14050*/  LDL R5, [R1+0x954] ;  /* 0x0009540001057983 */ /* 0x000f220000100800 */
[----:B------:R-:W-:Y:S02]  /*14060*/  ISETP.GT.AND P1, PT, R2, 0x42, PT ;  /* 0x000000420200780c */ /* 0x000fe40003f24270 */
[----:B------:R-:W-:-:S11]  /*14070*/  PRMT R25, RZ, 0x7610, R25 ;  /* 0x00007610ff197816 */ /* 0x000fd60000000019 */
[----:B----4-:R-:W-:-:S04]  /*14080*/  @P1 LOP3.LUT R5, R5, R4, RZ, 0x3c, !PT ;  /* 0x0000000405051212 */ /* 0x010fc800078e3cff */
[----:B------:R-:W-:-:S04]  /*14090*/  @P1 LOP3.LUT R4, R5, R4, RZ, 0x3c, !PT ;  /* 0x0000000405041212 */ /* 0x000fc800078e3cff */
[----:B------:R-:W-:-:S05]  /*140a0*/  @P1 LOP3.LUT R5, R5, R4, RZ, 0x3c, !PT ;  /* 0x0000000405051212 */ /* 0x000fca00078e3cff */
[----:B------:R-:W4:Y:S04]  /*140b0*/  @P1 LDG.E.U16 R25, [R4.64] ;  /* 0x0000000604191981 */ /* 0x000f28000c1e1500 */
[----:B--2---:R-:W-:Y:S04]  /*140c0*/  STL [R1+0x31bc], R28 ;  /* 0x0031bc1c01007387 */ /* 0x004fe80000100800 */
[----:B------:R-:W-:Y:S01]  /*140d0*/  STL [R1+0x31c0], R28 ;  /* 0x0031c01c01007387 */ /* 0x000fe20000100800 */
[----:B------:R-:W-:-:S03]  /*140e0*/  ISETP.GT.AND P0, PT, R2, 0x43, PT ;  /* 0x000000430200780c */ /* 0x000fc60003f04270 */
[----:B----4-:R0:W-:Y:S04]  /*140f0*/  STL [R1+0x158], R25 ;  /* 0x0001581901007387 */ /* 0x0101e80000100800 */
        /* <DEDUP_REMOVED lines=13> */
[----:B------:R-:W-:-:S02]  /*141d0*/  PRMT R14, RZ, 0x7610, R14 ;  /* 0x00007610ff0e7816 */ /* 0x000fc4000000000e */
[----:B--2---:R-:W-:-:S04]  /*141e0*/  @P2 LOP3.LUT R5, R5, R4, RZ, 0x3c, !PT ;  /* 0x0000000405052212 */ /* 0x004fc800078e3cff */
[----:B------:R-:W-:-:S04]  /*141f0*/  @P2 LOP3.LUT R4, R5, R4, RZ, 0x3c, !PT ;  /* 0x0000000405042212 */ /* 0x000fc800078e3cff */
[----:B------:R-:W-:-:S05]  /*14200*/  @P2 LOP3.LUT R5, R5, R4, RZ, 0x3c, !PT ;  /* 0x0000000405052212 */ /* 0x000fca00078e3cff */
[----:B------:R-:W2:Y:S01]  /*14210*/  @P2 LDG.E.U16 R14, [R4.64] ;  /* 0x00000006040e2981 */ /* 0x000ea2000c1e1500 */
[----:B------:R-:W-:-:S03]  /*14220*/  ISETP.GT.AND P3, PT, R2, 0x45, PT ;  /* 0x000000450200780c */ /* 0x000fc60003f64270 */
[----:B--2---:R0:W-:Y:S04]  /*14230*/  STL [R1+0x1c0], R14 ;  /* 0x0001c00e01007387 */ /* 0x0041e80000100800 */
[----:B0-----:R-:W2:Y:S04]  /*14240*/  LDL.LU R14, [R1+0x32c8] ;  /* 0x0032c800010e7983 */ /* 0x001ea80000300800 */
        /* <DEDUP_REMOVED lines=44> */
[----:B------:R0:W3:Y:S04]  /*14510*/  @P2 LDG.E.U16 R25, [R4.64] ;  /* 0x0000000604192981 */ /* 0x0000e8000c1e1500 */
        /* <DEDUP_REMOVED lines=8> */
[----:B---3--:R-:W-:Y:S04]  /*145a0*/  STL [R1+0x31c4], R25 ;  /* 0x0031c41901007387 */ /* 0x008fe80000100800 */
[----:B------:R-:W-:Y:S01]  /*145b0*/  STL [R1+0x31c8], R25 ;  /* 0x0031c81901007387 */ /* 0x000fe20000100800 */
[----:B------:R-:W-:-:S03]  /*145c0*/  ISETP.GT.AND P4, PT, R2, 0x4b, PT ;  /* 0x0000004b0200780c */ /* 0x000fc60003f84270 */
[----:B----4-:R0:W-:Y:S04]  /*145d0*/  STL [R1+0x104], R22 ;  /* 0x0001041601007387 */ /* 0x0101e80000100800 */
        /* <DEDUP_REMOVED lines=57> */
[----:B------:R0:W3:Y:S04]  /*14970*/  @P1 LDG.E.U16 R14, [R4.64] ;  /* 0x00000006040e1981 */ /* 0x0000e8000c1e1500 */
[----:B0-----:R-:W4:Y:S04]  /*14980*/  LDL R4, [R1+0x8d8] ;  /* 0x0008d80001047983 */ /* 0x001f280000100800 */
[----:B------:R-:W4:Y:S01]  /*14990*/  LDL R5, [R1+0x8dc] ;  /* 0x0008dc0001057983 */ /* 0x000f220000100800 */
[----:B------:R-:W-:Y:S02]  /*149a0*/  ISETP.GT.AND P0, PT, R2, 0x51, PT ;  /* 0x000000510200780c */ /* 0x000fe40003f04270 */
[----:B--2---:R-:W-:-:S11]  /*149b0*/  PRMT R22, RZ, 0x7610, R22 ;  /* 0x00007610ff167816 */ /* 0x004fd60000000016 */
[----:B----4-:R-:W-:-:S04]  /*149c0*/  @P0 LOP3.LUT R5, R5, R4, RZ, 0x3c, !PT ;  /* 0x0000000405050212 */ /* 0x010fc800078e3cff */
        /* <DEDUP_REMOVED lines=72> */
[----:B------:R0:W2:Y:S04]  /*14e50*/  @P1 LDG.E.U16 R12, [R4.64] ;  /* 0x00000006040c1981 */ /* 0x0000a8000c1e1500 */
        /* <DEDUP_REMOVED lines=11> */
[----:B------:R-:W-:Y:S01]  /*14f10*/  PRMT R29, RZ, 0x7610, R29 ;  /* 0x00007610ff1d7816 */ /* 0x000fe2000000001d */
[----:B--2---:R-:W-:Y:S10]  /*14f20*/  STL [R1+0x31b4], R19 ;  /* 0x0031b41301007387 */ /* 0x004ff40000100800 */
[----:B----4-:R-:W-:-:S04]  /*14f30*/  @P1 LOP3.LUT R5, R5, R4, RZ, 0x3c, !PT ;  /* 0x0000000405051212 */ /* 0x010fc800078e3cff */
[C---:B------:R-:W-:Y:S01]  /*14f40*/  @P1 LOP3.LUT R4, R5.reuse, R4, RZ, 0x3c, !PT ;  /* 0x0000000405041212 */ /* 0x040fe200078e3cff */
[----:B------:R-:W-:Y:S03]  /*14f50*/  STL [R1+0x31d0], R19 ;  /* 0x0031d01301007387 */ /* 0x000fe60000100800 */
[----:B------:R-:W-:Y:S01]  /*14f60*/  @P1 LOP3.LUT R5, R5, R4, RZ, 0x3c, !PT ;  /* 0x0000000405051212 */ /* 0x000fe200078e3cff */
[----:B------:R-:W-:Y:S04]  /*14f70*/  STL [R1+0x31d4], R19 ;  /* 0x0031d41301007387 */ /* 0x000fe80000100800 */
[----:B------:R-:W-:Y:S04]  /*14f80*/  STL [R1+0x31d8], R19 ;  /* 0x0031d81301007387 */ /* 0x000fe80000100800 */
[----:B------:R0:W2:Y:S04]  /*14f90*/  @P1 LDG.E.U16 R29, [R4.64] ;  /* 0x00000006041d1981 */ /* 0x0000a8000c1e1500 */
[----:B0-----:R-:W4:Y:S04]  /*14fa0*/  LDL R4, [R1+0x888] ;  /* 0x0008880001047983 */ /* 0x001f280000100800 */
[----:B------:R-:W4:Y:S01]  /*14fb0*/  LDL R5, [R1+0x88c] ;  /* 0x00088c0001057983 */ /* 0x000f220000100800 */
[----:B------:R-:W-:-:S02]  /*14fc0*/  ISETP.GT.AND P0, PT, R2, 0x5b, PT ;  /* 0x0000005b0200780c */ /* 0x000fc40003f04270 */
[----:B------:R-:W-:-:S11]  /*14fd0*/  PRMT R16, RZ, 0x7610, R16 ;  /* 0x00007610ff107816 */ /* 0x000fd60000000010 */
[----:B----4-:R-:W-:-:S04]  /*14fe0*/  @P0 LOP3.LUT R5, R5, R4, RZ, 0x3c, !PT ;  /* 0x0000000405050212 */ /* 0x010fc800078e3cff */
[----:B------:R-:W-:-:S04]  /*14ff0*/  @P0 LOP3.LUT R4, R5, R4, RZ, 0x3c, !PT ;  /* 0x0000000405040212 */ /* 0x000fc800078e3cff */
[----:B------:R-:W-:-:S05]  /*15000*/  @P0 LOP3.LUT R5, R5, R4, RZ, 0x3c, !PT ;  /* 0x0000000405050212 */ /* 0x000fca00078e3cff */
[----:B------:R-:W4:Y:S04]  /*15010*/  @P0 LDG.E.U16 R16, [R4.64] ;  /* 0x0000000604100981 */ /* 0x000f28000c1e1500 */
[----:B--2---:R-:W-:Y:S01]  /*15020*/  STL [R1+0x31a8], R29 ;  /* 0x0031a81d01007387 */ /* 0x004fe20000100800 */
        /* <DEDUP_REMOVED lines=9> */
[----:B------:R0:W4:Y:S04]  /*150c0*/  @P1 LDG.E.U16 R28, [R4.64] ;  /* 0x00000006041c1981 */ /* 0x000128000c1e1500 */
        /* <DEDUP_REMOVED lines=8> */
[----:B----4-:R0:W-:Y:S04]  /*15150*/  STL [R1+0x174], R28 ;  /* 0x0001741c01007387 */ /* 0x0101e80000100800 */
[----:B0-----:R-:W4:Y:S04]  /*15160*/  LDL R28, [R1+0x85c] ;  /* 0x00085c00011c7983 */ /* 0x001f280000100800 */
[----:B--2---:R0:W-:Y:S04]  /*15170*/  STL [R1+0x170], R27 ;  /* 0x0001701b01007387 */ /* 0x0041e80000100800 */
[----:B0-----:R-:W2:Y:S04]  /*15180*/  LDL.LU R27, [R1+0x3284] ;  /* 0x00328400011b7983 */ /* 0x001ea80000300800 */
[----:B------:R-:W2:Y:S04]  /*15190*/  LDL R4, [R1+0x870] ;  /* 0x0008700001047983 */ /* 0x000ea80000100800 */
[----:B------:R-:W2:Y:S01]  /*151a0*/  LDL R5, [R1+0x874] ;  /* 0x0008740001057983 */ /* 0x000ea20000100800 */
[----:B------:R-:W-:-:S02]  /*151b0*/  ISETP.GT.AND P1, PT, R2, 0x5e, PT ;  /* 0x0000005e0200780c */ /* 0x000fc40003f24270 */
[----:B-1----:R-:W-:-:S11]  /*151c0*/  PRMT R3, RZ, 0x7610, R3 ;  /* 0x00007610ff037816 */ /* 0x002fd60000000003 */
        /* <DEDUP_REMOVED lines=20> */
[----:B------:R-:W-:Y:S02]  /*15310*/  ISETP.GT.AND P0, PT, R2, 0x61, PT ;  /* 0x000000610200780c */ /* 0x000fe40003f04270 */
[----:B--2---:R-:W-:-:S04]  /*15320*/  @P1 LOP3.LUT R5, R5, R4, RZ, 0x3c, !PT ;  /* 0x0000000405051212 */ /* 0x004fc800078e3cff */
[----:B------:R-:W-:-:S04]  /*15330*/  @P1 LOP3.LUT R4, R5, R4, RZ, 0x3c, !PT ;  /* 0x0000000405041212 */ /* 0x000fc800078e3cff */
[----:B------:R-:W-:-:S05]  /*15340*/  @P1 LOP3.LUT R5, R5, R4, RZ, 0x3c, !PT ;  /* 0x0000000405051212 */ /* 0x000fca00078e3cff */
[----:B------:R0:W2:Y:S04]  /*15350*/  @P1 LDG.E.U16 R10, [R4.64] ;  /* 0x00000006040a1981 */ /* 0x0000a8000c1e1500 */
[----:B0-----:R-:W2:Y:S01]  /*15360*/  LDL R5, [R1+0x858] ;  /* 0x0008580001057983 */ /* 0x001ea20000100800 */
[----:B------:R-:W-:Y:S01]  /*15370*/  PRMT R16, RZ, 0x7610, R16 ;  /* 0x00007610ff107816 */ /* 0x000fe20000000010 */
[----:B----4-:R-:W-:Y:S01]  /*15380*/  @P0 IMAD.MOV.U32 R4, RZ, RZ, R28 ;  /* 0x000000ffff040224 */ /* 0x010fe200078e001c */
[----:B------:R-:W-:Y:S01]  /*15390*/  ISETP.GT.AND P1, PT, R2, 0x62, PT ;  /* 0x000000620200780c */ /* 0x000fe20003f24270 */
[----:B------:R-:W4:Y:S04]  /*153a0*/  LDL R28, [R1+0x844] ;  /* 0x00084400011c7983 */ /* 0x000f280000100800 */
[----:B--2---:R0:W2:Y:S04]  /*153b0*/  @P0 LDG.E.U16 R16, [R4.64] ;  /* 0x0000000604100981 */ /* 0x0040a8000c1e1500 */
[----:B0-----:R-:W3:Y:S04]  /*153c0*/  LDL R4, [R1+0x850] ;  /* 0x0008500001047983 */ /* 0x001ee80000100800 */
[----:B------:R-:W3:Y:S01]  /*153d0*/  LDL R5, [R1+0x854] ;  /* 0x0008540001057983 */ /* 0x000ee20000100800 */
[----:B------:R-:W-:-:S03]  /*153e0*/  PRMT R27, RZ, 0x7610, R27 ;  /* 0x00007610ff1b7816 */ /* 0x000fc6000000001b */
[----:B--2---:R-:W-:Y:S01]  /*153f0*/  STL [R1+0x31dc], R16 ;  /* 0x0031dc1001007387 */ /* 0x004fe20000100800 */
[----:B---3--:R-:W-:-:S04]  /*15400*/  @P1 LOP3.LUT R5, R5, R4, RZ, 0x3c, !PT ;  /* 0x0000000405051212 */ /* 0x008fc800078e3cff */
[----:B------:R-:W-:-:S04]  /*15410*/  @P1 LOP3.LUT R4, R5, R4, RZ, 0x3c, !PT ;  /* 0x0000000405041212 */ /* 0x000fc800078e3cff */
[----:B------:R-:W-:Y:S01]  /*15420*/  @P1 LOP3.LUT R5, R5, R4, RZ, 0x3c, !PT ;  /* 0x0000000405051212 */ /* 0x000fe200078e3cff */
[----:B------:R-:W-:Y:S04]  /*15430*/  STL [R1+0x31e0], R16 ;  /* 0x0031e01001007387 */ /* 0x000fe80000100800 */
[----:B------:R0:W2:Y:S04]  /*15440*/  @P1 LDG.E.U16 R27, [R4.64] ;  /* 0x00000006041b1981 */ /* 0x0000a8000c1e1500 */
[----:B0-----:R-:W3:Y:S04]  /*15450*/  LDL R4, [R1+0x848] ;  /* 0x0008480001047983 */ /* 0x001ee80000100800 */
[----:B------:R-:W3:Y:S01]  /*15460*/  LDL R5, [R1+0x84c] ;  /* 0x00084c0001057983 */ /* 0x000ee20000100800 */
[----:B------:R-:W-:-:S02]  /*15470*/  ISETP.GT.AND P0, PT, R2, 0x63, PT ;  /* 0x000000630200780c */ /* 0x000fc40003f04270 */
        /* <DEDUP_REMOVED lines=8> */
[----:B------:R-:W-:Y:S04]  /*15500*/  STL [R1+0x31e8], R27 ;  /* 0x0031e81b01007387 */ /* 0x000fe80000100800 */
[----:B---3--:R0:W-:Y:S04]  /*15510*/  STL [R1+0x108], R13 ;  /* 0x0001080d01007387 */ /* 0x0081e80000100800 */
[----:B0-----:R-:W2:Y:S04]  /*15520*/  LDL.LU R13, [R1+0x3278] ;  /* 0x00327800010d7983 */ /* 0x001ea80000300800 */
[----:B------:R-:W3:Y:S01]  /*15530*/  LDL R5, [R1+0x840] ;  /* 0x0008400001057983 */ /* 0x000ee20000100800 */
[----:B------:R-:W-:-:S02]  /*15540*/  ISETP.GT.AND P1, PT, R2, 0x64, PT ;  /* 0x000000640200780c */ /* 0x000fc40003f24270 */
[----:B------:R-:W-:-:S11]  /*15550*/  PRMT R7, RZ, 0x7610, R7 ;  /* 0x00007610ff077816 */ /* 0x000fd60000000007 */
[----:B----4-:R-:W-:Y:S02]  /*15560*/  @P1 IMAD.MOV.U32 R4, RZ, RZ, R28 ;  /* 0x000000ffff041224 */ /* 0x010fe400078e001c */
[----:B------:R-:W4:Y:S04]  /*15570*/  LDL R28, [R1+0x824] ;  /* 0x00082400011c7983 */ /* 0x000f280000100800 */
[----:B---3--:R-:W3:Y:S01]  /*15580*/  @P1 LDG.E.U16 R7, [R4.64] ;  /* 0x0000000604071981 */ /* 0x008ee2000c1e1500 */
[----:B------:R-:W-:-:S03]  /*15590*/  ISETP.GT.AND P0, PT, R2, 0x65, PT ;  /* 0x000000650200780c */ /* 0x000fc60003f04270 */
[----:B---3--:R0:W-:Y:S04]  /*155a0*/  STL [R1+0x15c], R7 ;  /* 0x00015c0701007387 */ /* 0x0081e80000100800 */
[----:B0-----:R-:W3:Y:S04]  /*155b0*/  LDL.LU R7, [R1+0x3274] ;  /* 0x0032740001077983 */ /* 0x001ee80000300800 */
        /* <DEDUP_REMOVED lines=25> */
[----:B------:R0:W-:Y:S04]  /*15750*/  STL [R1+0x150], R3 ;  /* 0x0001500301007387 */ /* 0x0001e80000100800 */
[----:B0-----:R-:W3:Y:S01]  /*15760*/  LDL R3, [R1+0x7e4] ;  /* 0x0007e40001037983 */ /* 0x001ee20000100800 */
[----:B------:R-:W-:-:S03]  /*15770*/  ISETP.GT.AND P1, PT, R2, 0x68, PT ;  /* 0x000000680200780c */ /* 0x000fc60003f24270 */
[----:B--2---:R0:W-:Y:S04]  /*15780*/  STL [R1+0x10c], R23 ;  /* 0x00010c1701007387 */ /* 0x0041e80000100800 */
[----:B0-----:R-:W2:Y:S04]  /*15790*/  LDL.LU R23, [R1+0x326c] ;  /* 0x00326c0001177983 */ /* 0x001ea80000300800 */
[----:B------:R-:W2:Y:S01]  /*157a0*/  LDL R5, [R1+0x820] ;  /* 0x0008200001057983 */ /* 0x000ea20000100800 */
[----:B------:R-:W-:Y:S01]  /*157b0*/  PRMT R8, RZ, 0x7610, R8 ;  /* 0x00007610ff087816 */ /* 0x000fe20000000008 */
[----:B----4-:R-:W-:Y:S01]  /*157c0*/  @P1 IMAD.MOV.U32 R4, RZ, RZ, R28 ;  /* 0x000000ffff041224 */ /* 0x010fe200078e001c */
[----:B------:R-:W-:Y:S01]  /*157d0*/  ISETP.GT.AND P0, PT, R2, 0x69, PT ;  /* 0x000000690200780c */ /* 0x000fe20003f04270 */
[----:B------:R-:W4:Y:S04]  /*157e0*/  LDL R28, [R1+0x814] ;  /* 0x00081400011c7983 */ /* 0x000f280000100800 */
[----:B--2---:R0:W2:Y:S04]  /*157f0*/  @P1 LDG.E.U16 R8, [R4.64] ;  /* 0x0000000604081981 */ /* 0x0040a8000c1e1500 */
[----:B0-----:R-:W2:Y:S04]  /*15800*/  LDL R4, [R1+0x818] ;  /* 0x0008180001047983 */ /* 0x001ea80000100800 */
[----:B------:R-:W2:Y:S01]  /*15810*/  LDL R5, [R1+0x81c] ;  /* 0x00081c0001057983 */ /* 0x000ea20000100800 */
[----:B------:R-:W-:-:S02]  /*15820*/  PRMT R13, RZ, 0x7610, R13 ;  /* 0x00007610ff0d7816 */ /* 0x000fc4000000000d */
[----:B------:R-:W-:Y:S02]  /*15830*/  ISETP.GT.AND P1, PT, R2, 0x70, PT ;  /* 0x000000700200780c */ /* 0x000fe40003f24270 */
[----:B--2---:R-:W-:-:S04]  /*15840*/  @P0 LOP3.LUT R5, R5, R4, RZ, 0x3c, !PT ;  /* 0x0000000405050212 */ /* 0x004fc800078e3cff */
[----:B------:R-:W-:-:S04]  /*15850*/  @P0 LOP3.LUT R4, R5, R4, RZ, 0x3c, !PT ;  /* 0x0000000405040212 */ /* 0x000fc800078e3cff */
[----:B------:R-:W-:-:S05]  /*15860*/  @P0 LOP3.LUT R5, R5, R4, RZ, 0x3c, !PT ;  /* 0x0000000405050212 */ /* 0x000fca00078e3cff */
[----:B------:R0:W2:Y:S04]  /*15870*/  @P0 LDG.E.U16 R13, [R4.64] ;  /* 0x00000006040d0981 */ /* 0x0000a8000c1e1500 */
[----:B0-----:R-:W4:Y:S01]  /*15880*/  LDL R5, [R1+0x7e0] ;  /* 0x0007e00001057983 */ /* 0x001f220000100800 */
[----:B---3--:R-:W-:Y:S01]  /*15890*/  PRMT R7, RZ, 0x7610, R7 ;  /* 0x00007610ff077816 */ /* 0x008fe20000000007 */
[----:B------:R-:W-:Y:S02]  /*158a0*/  @P1 IMAD.MOV.U32 R4, RZ, RZ, R3 ;  /* 0x000000ffff041224 */ /* 0x000fe400078e0003 */
[----:B--2---:R-:W-:Y:S01]  /*158b0*/  STL [R1+0x31ec], R13 ;  /* 0x0031ec0d01007387 */ /* 0x004fe20000100800 */
[C---:B------:R-:W-:Y:S02]  /*158c0*/  ISETP.GT.AND P2, PT, R2.reuse, 0x78, PT ;  /* 0x000000780200780c */ /* 0x040fe40003f44270 */
[----:B------:R-:W-:Y:S01]  /*158d0*/  PRMT R6, RZ, 0x7610, R6 ;  /* 0x00007610ff067816 */ /* 0x000fe20000000006 */
[----:B------:R-:W2:Y:S04]  /*158e0*/  LDL R3, [R1+0x804] ;  /* 0x0008040001037983 */ /* 0x000ea80000100800 */
[----:B----4-:R0:W3:Y:S04]  /*158f0*/  @P1 LDG.E.U16 R7, [R4.64] ;  /* 0x0000000604071981 */ /* 0x0100e8000c1e1500 */
[----:B0-----:R-:W4:Y:S04]  /*15900*/  LDL R4, [R1+0x7a0] ;  /* 0x0007a00001047983 */ /* 0x001f280000100800 */
[----:B------:R-:W4:Y:S01]  /*15910*/  LDL R5, [R1+0x7a4] ;  /* 0x0007a40001057983 */ /* 0x000f220000100800 */
[----:B------:R-:W-:-:S02]  /*15920*/  ISETP.GT.AND P0, PT, R2, 0x6a, PT ;  /* 0x0000006a0200780c */ /* 0x000fc40003f04270 */
[----:B----4-:R-:W-:-:S04]  /*15930*/  @P2 LOP3.LUT R5, R5, R4, RZ, 0x3c, !PT ;  /* 0x0000000405052212 */ /* 0x010fc800078e3cff */
[----:B------:R-:W-:-:S04]  /*15940*/  @P2 LOP3.LUT R4, R5, R4, RZ, 0x3c, !PT ;  /* 0x0000000405042212 */ /* 0x000fc800078e3cff */
[----:B------:R-:W-:-:S05]  /*15950*/  @P2 LOP3.LUT R5, R5, R4, RZ, 0x3c, !PT ;  /* 0x0000000405052212 */ /* 0x000fca00078e3cff */
[----:B------:R0:W4:Y:S04]  /*15960*/  @P2 LDG.E.U16 R6, [R4.64] ;  /* 0x0000000604062981 */ /* 0x000128000c1e1500 */
[----:B0-----:R-:W2:Y:S01]  /*15970*/  LDL R5, [R1+0x810] ;  /* 0x0008100001057983 */ /* 0x001ea20000100800 */
[----:B------:R-:W-:Y:S01]  /*15980*/  PRMT R23, RZ, 0x7610, R23 ;  /* 0x00007610ff177816 */ /* 0x000fe20000000017 */
[----:B------:R-:W-:Y:S01]  /*15990*/  @P0 IMAD.MOV.U32 R4, RZ, RZ, R28 ;  /* 0x000000ffff040224 */ /* 0x000fe200078e001c */
[----:B------:R-:W-:Y:S01]  /*159a0*/  ISETP.GT.AND P1, PT, R2, 0x6b, PT ;  /* 0x0000006b0200780c */ /* 0x000fe20003f24270 */
[----:B------:R-:W3:Y:S04]  /*159b0*/  LDL R28, [R1+0x7f4] ;  /* 0x0007f400011c7983 */ /* 0x000ee80000100800 */
[----:B--2---:R0:W2:Y:S04]  /*159c0*/  @P0 LDG.E.U16 R23, [R4.64] ;  /* 0x0000000604170981 */ /* 0x0040a8000c1e1500 */
[----:B0-----:R-:W2:Y:S04]  /*159d0*/  LDL R4, [R1+0x808] ;  /* 0x0008080001047983 */ /* 0x001ea80000100800 */
        /* <DEDUP_REMOVED lines=9> */
[----:B------:R-:W3:Y:S02]  /*15a70*/  LDL R5, [R1+0x800] ;  /* 0x0008000001057983 */ /* 0x000ee40000100800 */
[----:B------:R-:W-:-:S02]  /*15a80*/  @P0 IMAD.MOV.U32 R4, RZ, RZ, R3 ;  /* 0x000000ffff040224 */ /* 0x000fc400078e0003 */
[----:B------:R-:W4:Y:S01]  /*15a90*/  LDL R3, [R1+0x7dc] ;  /* 0x0007dc0001037983 */ /* 0x000f220000100800 */
[----:B--2---:R-:W-:-:S06]  /*15aa0*/  PRMT R11, RZ, 0x7610, R11 ;  /* 0x00007610ff0b7816 */ /* 0x004fcc000000000b */
[----:B---3--:R-:W2:Y:S01]  /*15ab0*/  @P0 LDG.E.U16 R11, [R4.64] ;  /* 0x00000006040b0981 */ /* 0x008ea2000c1e1500 */
        /* <DEDUP_REMOVED lines=28> */
[C---:B------:R-:W-:Y:S02]  /*15c80*/  ISETP.GT.AND P0, PT, R2.reuse, 0x71, PT ;  /* 0x000000710200780c */ /* 0x040fe40003f04270 */
[----:B--2---:R-:W-:Y:S01]  /*15c90*/  PRMT R11, RZ, 0x7610, R11 ;  /* 0x00007610ff0b7816 */ /* 0x004fe2000000000b */
[----:B---3--:R0:W-:Y:S04]  /*15ca0*/  STL [R1+0xf0], R21 ;  /* 0x0000f01501007387 */ /* 0x0081e80000100800 */
[----:B0-----:R-:W2:Y:S04]  /*15cb0*/  LDL.LU R21, [R1+0x3258] ;  /* 0x0032580001157983 */ /* 0x001ea80000300800 */
[----:B------:R-:W3:Y:S02]  /*15cc0*/  LDL R5, [R1+0x7d8] ;  /* 0x0007d80001057983 */ /* 0x000ee40000100800 */
[----:B----4-:R-:W-:Y:S01]  /*15cd0*/  @P0 IMAD.MOV.U32 R4, RZ, RZ, R3 ;  /* 0x000000ffff040224 */ /* 0x010fe200078e0003 */
[----:B------:R-:W-:-:S02]  /*15ce0*/  ISETP.GT.AND P1, PT, R2, 0x72, PT ;  /* 0x000000720200780c */ /* 0x000fc40003f24270 */
[----:B------:R-:W-:Y:S01]  /*15cf0*/  PRMT R9, RZ, 0x7610, R9 ;  /* 0x00007610ff097816 */ /* 0x000fe20000000009 */
[----:B------:R-:W4:Y:S04]  /*15d00*/  LDL R3, [R1+0x7bc] ;  /* 0x0007bc0001037983 */ /* 0x000f280000100800 */
[----:B---3--:R0:W3:Y:S04]  /*15d10*/  @P0 LDG.E.U16 R11, [R4.64] ;  /* 0x00000006040b0981 */ /* 0x0080e8000c1e1500 */
[----:B0-----:R-:W3:Y:S04]  /*15d20*/  LDL R4, [R1+0x7d0] ;  /* 0x0007d00001047983 */ /* 0x001ee80000100800 */
[----:B------:R-:W3:Y:S01]  /*15d30*/  LDL R5, [R1+0x7d4] ;  /* 0x0007d40001057983 */ /* 0x000ee20000100800 */
[----:B--2---:R-:W-:-:S02]  /*15d40*/  PRMT R21, RZ, 0x7610, R21 ;  /* 0x00007610ff157816 */ /* 0x004fc40000000015 */
[----:B------:R-:W-:Y:S02]  /*15d50*/  ISETP.GT.AND P0, PT, R2, 0x73, PT ;  /* 0x000000730200780c */ /* 0x000fe40003f04270 */
[----:B---3--:R-:W-:-:S04]  /*15d60*/  @P1 LOP3.LUT R5, R5, R4, RZ, 0x3c, !PT ;  /* 0x0000000405051212 */ /* 0x008fc800078e3cff */
[----:B------:R-:W-:-:S04]  /*15d70*/  @P1 LOP3.LUT R4, R5, R4, RZ, 0x3c, !PT ;  /* 0x0000000405041212 */ /* 0x000fc800078e3cff */
[----:B------:R-:W-:-:S05]  /*15d80*/  @P1 LOP3.LUT R5, R5, R4, RZ, 0x3c, !PT ;  /* 0x0000000405051212 */ /* 0x000fca00078e3cff */
[----:B------:R0:W2:Y:S04]  /*15d90*/  @P1 LDG.E.U16 R21, [R4.64] ;  /* 0x0000000604151981 */ /* 0x0000a8000c1e1500 */
[----:B0-----:R-:W3:Y:S01]  /*15da0*/  LDL R5, [R1+0x7c8] ;  /* 0x0007c80001057983 */ /* 0x001ee20000100800 */
[----:B------:R-:W-:-:S03]  /*15db0*/  @P0 IMAD.MOV.U32 R4, RZ, RZ, R28 ;  /* 0x000000ffff040224 */ /* 0x000fc600078e001c */
[----:B------:R-:W2:Y:S04]  /*15dc0*/  LDL R28, [R1+0x7ac] ;  /* 0x0007ac00011c7983 */ /* 0x000ea80000100800 */
[----:B---3--:R-:W3:Y:S01]  /*15dd0*/  @P0 LDG.E.U16 R9, [R4.64] ;  /* 0x0000000604090981 */ /* 0x008ee2000c1e1500 */
        /* <DEDUP_REMOVED lines=14> */
[----:B----4-:R-:W-:-:S02]  /*15ec0*/  @P0 IMAD.MOV.U32 R4, RZ, RZ, R3 ;  /* 0x000000ffff040224 */ /* 0x010fc400078e0003 */
        /* <DEDUP_REMOVED lines=13> */
[----:B------:R-:W-:Y:S02]  /*15fa0*/  ISETP.GT.AND P0, PT, R2, 0x77, PT ;  /* 0x000000770200780c */ /* 0x000fe40003f04270 */
[----:B------:R-:W-:Y:S01]  /*15fb0*/  PRMT R17, RZ, 0x7610, R17 ;  /* 0x00007610ff117816 */ /* 0x000fe20000000011 */
[----:B--2---:R0:W-:Y:S04]  /*15fc0*/  STL [R1+0xdc], R9 ;  /* 0x0000dc0901007387 */ /* 0x0041e80000100800 */
[----:B0-----:R-:W2:Y:S04]  /*15fd0*/  LDL.LU R9, [R1+0x3248] ;  /* 0x0032480001097983 */ /* 0x001ea80000300800 */
[----:B------:R-:W3:Y:S02]  /*15fe0*/  LDL R5, [R1+0x7a8] ;  /* 0x0007a80001057983 */ /* 0x000ee40000100800 */
[----:B------:R-:W-:-:S02]  /*15ff0*/  @P0 IMAD.MOV.U32 R4, RZ, RZ, R28 ;  /* 0x000000ffff040224 */ /* 0x000fc400078e001c */
[----:B------:R-:W2:Y:S04]  /*16000*/  LDL R28, [R1+0x784] ;  /* 0x00078400011c7983 */ /* 0x000ea80000100800 */
[----:B---3--:R-:W3:Y:S01]  /*16010*/  @P0 LDG.E.U16 R17, [R4.64] ;  /* 0x0000000604110981 */ /* 0x008ee2000c1e1500 */
[----:B------:R-:W-:-:S03]  /*16020*/  ISETP.GT.AND P1, PT, R2, 0x79, PT ;  /* 0x000000790200780c */ /* 0x000fc60003f24270 */
[----:B---3--:R0:W-:Y:S04]  /*16030*/  STL [R1+0xd8], R17 ;  /* 0x0000d81101007387 */ /* 0x0081e80000100800 */
[----:B0-----:R-:W3:Y:S04]  /*16040*/  LDL.LU R17, [R1+0x3244] ;  /* 0x0032440001117983 */ /* 0x001ee80000300800 */
[----:B------:R-:W3:Y:S04]  /*16050*/  LDL R4, [R1+0x798] ;  /* 0x0007980001047983 */ /* 0x000ee80000100800 */
        /* <DEDUP_REMOVED lines=8> */
[----:B------:R-:W-:Y:S01]  /*160e0*/  PRMT R17, RZ, 0x7610, R17 ;  /* 0x00007610ff117816 */ /* 0x000fe20000000011 */
[----:B----4-:R-:W-:Y:S01]  /*160f0*/  @P0 IMAD.MOV.U32 R4, RZ, RZ, R3 ;  /* 0x000000ffff040224 */ /* 0x010fe200078e0003 */
[----:B------:R-:W-:Y:S01]  /*16100*/  ISETP.GT.AND P1, PT, R2, 0x7b, PT ;  /* 0x0000007b0200780c */ /* 0x000fe20003f24270 */
[----:B------:R-:W4:Y:S04]  /*16110*/  LDL R3, [R1+0x774] ;  /* 0x0007740001037983 */ /* 0x000f280000100800 */
[----:B---3--:R0:W3:Y:S04]  /*16120*/  @P0 LDG.E.U16 R17, [R4.64] ;  /* 0x0000000604110981 */ /* 0x0080e8000c1e1500 */
        /* <DEDUP_REMOVED lines=14> */
[----:B---3--:R0:W2:Y:S04]  /*16210*/  @P0 LDG.E.U16 R0, [R4.64] ;  /* 0x0000000604000981 */ /* 0x0080a8000c1e1500 */
[----:B0-----:R-:W3:Y:S01]  /*16220*/  LDL R4, [R1+0x778] ;  /* 0x0007780001047983 */ /* 0x001ee20000100800 */
[----:B------:R-:W-:-:S03]  /*16230*/  ISETP.GT.AND P1, PT, R2, 0x7d, PT ;  /* 0x0000007d0200780c */ /* 0x000fc60003f24270 */
[----:B--2---:R0:W-:Y:S04]  /*16240*/  STL [R1+0xd0], R0 ;  /* 0x0000d00001007387 */ /* 0x0041e80000100800 */
[----:B------:R-:W3:Y:S01]  /*16250*/  LDL R5, [R1+0x77c] ;  /* 0x00077c0001057983 */ /* 0x000ee20000100800 */
[----:B------:R-:W-:-:S03]  /*16260*/  PRMT R26, RZ, 0x7610, R26 ;  /* 0x00007610ff1a7816 */ /* 0x000fc6000000001a */
[----:B0-----:R-:W0:Y:S02]  /*16270*/  S2R R0, SR_TID.X ;  /* 0x0000000000007919 */ /* 0x001e240000002100 */
[----:B---3--:R-:W-:-:S04]  /*16280*/  @P1 LOP3.LUT R5, R5, R4, RZ, 0x3c, !PT ;  /* 0x0000000405051212 */ /* 0x008fc800078e3cff */
[----:B------:R-:W-:-:S04]  /*16290*/  @P1 LOP3.LUT R4, R5, R4, RZ, 0x3c, !PT ;  /* 0x0000000405041212 */ /* 0x000fc800078e3cff */
[----:B------:R-:W-:-:S05]  /*162a0*/  @P1 LOP3.LUT R5, R5, R4, RZ, 0x3c, !PT ;  /* 0x0000000405051212 */ /* 0x000fca00078e3cff */
[----:B------:R-:W2:Y:S01]  /*162b0*/  @P1 LDG.E.U16 R26, [R4.64] ;  /* 0x00000006041a1981 */ /* 0x000ea2000c1e1500 */
[----:B0-----:R-:W-:Y:S02]  /*162c0*/  LOP3.LUT R0, R0, 0x7f, RZ, 0xc0, !PT ;  /* 0x0000007f00007812 */ /* 0x001fe400078ec0ff */
[----:B------:R-:W-:Y:S02]  /*162d0*/  ISETP.GT.AND P2, PT, R2, 0x7e, PT ;  /* 0x0000007e0200780c */ /* 0x000fe40003f44270 */
[----:B------:R-:W-:Y:S02]  /*162e0*/  ISETP.GE.AND P0, PT, R0, R2, PT ;  /* 0x000000020000720c */ /* 0x000fe40003f06270 */
[----:B------:R-:W-:Y:S01]  /*162f0*/  ISETP.GT.AND P1, PT, R2, 0x7f, PT ;  /* 0x0000007f0200780c */ /* 0x000fe20003f24270 */
[----:B--2---:R0:W-:Y:S04]  /*16300*/  STL [R1+0xcc], R26 ;  /* 0x0000cc1a01007387 */ /* 0x0041e80000100800 */
[----:B0-----:R-:W2:Y:S04]  /*16310*/  LDL.LU R26, [R1+0x323c] ;  /* 0x00323c00011a7983 */ /* 0x001ea80000300800 */
[----:B------:R-:W3:Y:S04]  /*16320*/  LDL.LU R0, [R1+0x3238] ;  /* 0x0032380001007983 */ /* 0x000ee80000300800 */
[----:B------:R-:W4:Y:S02]  /*16330*/  LDL R2, [R1+0x770] ;  /* 0x0007700001027983 */ /* 0x000f240000100800 */
[----:B----4-:R-:W-:-:S04]  /*16340*/  @P2 LOP3.LUT R3, R3, R2, RZ, 0x3c, !PT ;  /* 0x0000000203032212 */ /* 0x010fc800078e3cff */
[C---:B------:R-:W-:Y:S02]  /*16350*/  @P2 LOP3.LUT R2, R3.reuse, R2, RZ, 0x3c, !PT ;  /* 0x0000000203022212 */ /* 0x040fe400078e3cff */
[----:B---3--:R-:W-:Y:S02]  /*16360*/  PRMT R0, RZ, 0x7610, R0 ;  /* 0x00007610ff007816 */ /* 0x008fe40000000000 */
[----:B------:R-:W-:-:S05]  /*16370*/  @P2 LOP3.LUT R3, R3, R2, RZ, 0x3c, !PT ;  /* 0x0000000203032212 */ /* 0x000fca00078e3cff */
[----:B------:R-:W3:Y:S04]  /*16380*/  @P2 LDG.E.U16 R0, [R2.64] ;  /* 0x0000000602002981 */ /* 0x000ee8000c1e1500 */
        /* <DEDUP_REMOVED lines=8> */
[----:B------:R0:W4:Y:S04]  /*16410*/  @P1 LDG.E.U16 R24, [R2.64] ;  /* 0x0000000602181981 */ /* 0x000128000c1e1500 */
[----:B0-----:R-:W3:Y:S01]  /*16420*/  LDL R3, [R1+0xf54] ;  /* 0x000f540001037983 */ /* 0x001ee20000100800 */
[----:B--2---:R-:W-:Y:S01]  /*16430*/  PRMT R26, RZ, 0x7610, R26 ;  /* 0x00007610ff1a7816 */ /* 0x004fe2000000001a */
[----:B------:R-:W-:Y:S02]  /*16440*/  @!P0 IMAD.MOV.U32 R2, RZ, RZ, R28 ;  /* 0x000000ffff028224 */ /* 0x000fe400078e001c */
[----:B------:R-:W-:Y:S06]  /*16450*/  BAR.SYNC.DEFER_BLOCKING 0x0 ;  /* 0x0000000000007b1d */ /* 0x000fec0000010000 */
[----:B----4-:R0:W-:Y:S04]  /*16460*/  STL [R1+0xc4], R24 ;  /* 0x0000c41801007387 */ /* 0x0101e80000100800 */
[----:B0-----:R-:W2:Y:S04]  /*16470*/  LDL.LU R24, [R1+0x20] ;  /* 0x0000200001187983 */ /* 0x001ea80000300800 */
[----:B---3--:R0:W3:Y:S01]  /*16480*/  @!P0 LDG.E.U16 R26, [R2.64] ;  /* 0x00000006021a8981 */ /* 0x0080e2000c1e1500 */
[----:B------:R-:W-:-:S03]  /*16490*/  PRMT R29, RZ, 0x7610, R29 ;  /* 0x00007610ff1d7816 */ /* 0x000fc6000000001d */
[----:B------:R-:W4:Y:S04]  /*164a0*/  LDL R28, [R1+0xed8] ;  /* 0x000ed800011c7983 */ /* 0x000f280000100800 */
[----:B0-----:R-:W2:Y:S04]  /*164b0*/  LDL R2, [R1+0xb6c] ;  /* 0x000b6c0001027983 */ /* 0x001ea80000100800 */
[----:B------:R-:W2:Y:S04]  /*164c0*/  LDL R3, [R1+0xf48] ;  /* 0x000f480001037983 */ /* 0x000ea80000100800 */
[----:B---3--:R0:W-:Y:S04]  /*164d0*/  STL [R1+0xc0], R26 ;  /* 0x0000c01a01007387 */ /* 0x0081e80000100800 */
[----:B0-----:R-:W3:Y:S01]  /*164e0*/  LDL.LU R26, [R1+0x18] ;  /* 0x00001800011a7983 */ /* 0x001ee20000300800 */
[----:B--2---:R-:W-:-:S04]  /*164f0*/  @!P0 LOP3.LUT R3, R3, R2, RZ, 0x3c, !PT ;  /* 0x0000000203038212 */ /* 0x004fc800078e3cff */
[----:B------:R-:W-:-:S04]  /*16500*/  @!P0 LOP3.LUT R2, R3, R2, RZ, 0x3c, !PT ;  /* 0x0000000203028212 */ /* 0x000fc800078e3cff */
[----:B------:R-:W-:-:S05]  /*16510*/  @!P0 LOP3.LUT R3, R3, R2, RZ, 0x3c, !PT ;  /* 0x0000000203038212 */ /* 0x000fca00078e3cff */
[----:B------:R0:W2:Y:S04]  /*16520*/  @!P0 LDG.E.U16 R29, [R2.64] ;  /* 0x00000006021d8981 */ /* 0x0000a8000c1e1500 */
[----:B0-----:R-:W2:Y:S04]  /*16530*/  LDL R2, [R1+0xf34] ;  /* 0x000f340001027983 */ /* 0x001ea80000100800 */
[----:B------:R-:W2:Y:S01]  /*16540*/  LDL R3, [R1+0xf38] ;  /* 0x000f380001037983 */ /* 0x000ea20000100800 */
[----:B------:R-:W-:Y:S02]  /*16550*/  PRMT R0, RZ, 0x7610, R0 ;  /* 0x00007610ff007816 */ /* 0x000fe40000000000 */
[----:B--2---:R-:W-:-:S04]  /*16560*/  @!P0 LOP3.LUT R3, R3, R2, RZ, 0x3c, !PT ;  /* 0x0000000203038212 */ /* 0x004fc800078e3cff */
[----:B------:R-:W-:-:S04]  /*16570*/  @!P0 LOP3.LUT R2, R3, R2, RZ, 0x3c, !PT ;  /* 0x0000000203028212 */ /* 0x000fc800078e3cff */
[----:B------:R-:W-:-:S05]  /*16580*/  @!P0 LOP3.LUT R3, R3, R2, RZ, 0x3c, !PT ;  /* 0x0000000203038212 */ /* 0x000fca00078e3cff */
[----:B------:R-:W2:Y:S04]  /*16590*/  @!P0 LDG.E.U16 R0, [R2.64] ;  /* 0x0000000602008981 */ /* 0x000ea8000c1e1500 */
[----:B------:R0:W-:Y:S04]  /*165a0*/  STL [R1+0xbc], R29 ;  /* 0x0000bc1d01007387 */ /* 0x0001e80000100800 */
[----:B0-----:R-:W3:Y:S04]  /*165b0*/  LDL.LU R29, [R1+0x10] ;  /* 0x00001000011d7983 */ /* 0x001ee80000300800 */
[----:B--2---:R0:W-:Y:S04]  /*165c0*/  STL [R1+0xb8], R0 ;  /* 0x0000b80001007387 */ /* 0x0041e80000100800 */
[----:B0-----:R-:W2:Y:S04]  /*165d0*/  LDL.LU R0, [R1+0x3230] ;  /* 0x0032300001007983 */ /* 0x001ea80000300800 */
[----:B------:R-:W3:Y:S04]  /*165e0*/  LDL R2, [R1+0xf14] ;  /* 0x000f140001027983 */ /* 0x000ee80000100800 */
[----:B------:R-:W3:Y:S01]  /*165f0*/  LDL R3, [R1+0xf18] ;  /* 0x000f180001037983 */ /* 0x000ee20000100800 */
[----:B--2---:R-:W-:-:S02]  /*16600*/  PRMT R0, RZ, 0x7610, R0 ;  /* 0x00007610ff007816 */ /* 0x004fc40000000000 */
[----:B---3--:R-:W-:-:S04]  /*16610*/  @!P0 LOP3.LUT R3, R3, R2, RZ, 0x3c, !PT ;  /* 0x0000000203038212 */ /* 0x008fc800078e3cff */
[----:B------:R-:W-:-:S04]  /*16620*/  @!P0 LOP3.LUT R2, R3, R2, RZ, 0x3c, !PT ;  /* 0x0000000203028212 */ /* 0x000fc800078e3cff */
[----:B------:R-:W-:-:S05]  /*16630*/  @!P0 LOP3.LUT R3, R3, R2, RZ, 0x3c, !PT ;  /* 0x0000000203038212 */ /* 0x000fca00078e3cff */
[----:B------:R0:W2:Y:S04]  /*16640*/  @!P0 LDG.E.U16 R0, [R2.64] ;  /* 0x0000000602008981 */ /* 0x0000a8000c1e1500 */
[----:B0-----:R-:W3:Y:S04]  /*16650*/  LDL R2, [R1+0xef4] ;  /* 0x000ef40001027983 */ /* 0x001ee80000100800 */
[----:B------:R-:W3:Y:S01]  /*16660*/  LDL R3, [R1+0xef8] ;  /* 0x000ef80001037983 */ /* 0x000ee20000100800 */
[----:B------:R-:W-:Y:S02]  /*16670*/  PRMT R20, RZ, 0x7610, R20 ;  /* 0x00007610ff147816 */ /* 0x000fe40000000014 */
[----:B---3--:R-:W-:-:S04]  /*16680*/  @!P0 LOP3.LUT R3, R3, R2, RZ, 0x3c, !PT ;  /* 0x0000000203038212 */ /* 0x008fc800078e3cff */
[----:B------:R-:W-:-:S04]  /*16690*/  @!P0 LOP3.LUT R2, R3, R2, RZ, 0x3c, !PT ;  /* 0x0000000203028212 */ /* 0x000fc800078e3cff */
[----:B------:R-:W-:-:S05]  /*166a0*/  @!P0 LOP3.LUT R3, R3, R2, RZ, 0x3c, !PT ;  /* 0x0000000203038212 */ /* 0x000fca00078e3cff */
[----:B------:R-:W3:Y:S04]  /*166b0*/  @!P0 LDG.E.U16 R20, [R2.64] ;  /* 0x0000000602148981 */ /* 0x000ee8000c1e1500 */
[----:B--2---:R0:W-:Y:S04]  /*166c0*/  STL [R1+0xb4], R0 ;  /* 0x0000b40001007387 */ /* 0x0041e80000100800 */
[----:B0-----:R-:W2:Y:S04]  /*166d0*/  LDL.LU R0, [R1+0x8] ;  /* 0x0000080001007983 */ /* 0x001ea80000300800 */
[----:B---3--:R0:W-:Y:S04]  /*166e0*/  STL [R1+0xb0], R20 ;  /* 0x0000b01401007387 */ /* 0x0081e80000100800 */
[----:B0-----:R-:W3:Y:S04]  /*166f0*/  LDL.LU R20, [R1+0x322c] ;  /* 0x00322c0001147983 */ /* 0x001ee80000300800 */
[----:B------:R-:W2:Y:S01]  /*16700*/  LDL R3, [R1+0xed4] ;  /* 0x000ed40001037983 */ /* 0x000ea20000100800 */
[----:B----4-:R-:W-:Y:S01]  /*16710*/  @!P0 IMAD.MOV.U32 R2, RZ, RZ, R28 ;  /* 0x000000ffff028224 */ /* 0x010fe200078e001c */
[----:B---3--:R-:W-:-:S06]  /*16720*/  PRMT R20, RZ, 0x7610, R20 ;  /* 0x00007610ff147816 */ /* 0x008fcc0000000014 */
[----:B--2---:R-:W2:Y:S04]  /*16730*/  @!P0 LDG.E.U16 R20, [R2.64] ;  /* 0x0000000602148981 */ /* 0x004ea8000c1e1500 */
[----:B--2---:R0:W-:Y:S04]  /*16740*/  STL [R1+0xac], R20 ;  /* 0x0000ac1401007387 */ /* 0x0041e80000100800 */
[----:B0-----:R-:W2:Y:S04]  /*16750*/  LDL.LU R20, [R1+0x3228] ;  /* 0x0032280001147983 */ /* 0x001ea80000300800 */
[----:B------:R-:W3:Y:S04]  /*16760*/  LDL R2, [R1+0xeb4] ;  /* 0x000eb40001027983 */ /* 0x000ee80000100800 */
[----:B------:R-:W3:Y:S01]  /*16770*/  LDL R3, [R1+0xeb8] ;  /* 0x000eb80001037983 */ /* 0x000ee20000100800 */
[----:B------:R-:W-:-:S02]  /*16780*/  PRMT R5, RZ, 0x7610, R5 ;  /* 0x00007610ff057816 */ /* 0x000fc40000000005 */
[----:B---3--:R-:W-:-:S04]  /*16790*/  @!P0 LOP3.LUT R3, R3, R2, RZ, 0x3c, !PT ;  /* 0x0000000203038212 */ /* 0x008fc800078e3cff */
[----:B------:R-:W-:-:S04]  /*167a0*/  @!P0 LOP3.LUT R2, R3, R2, RZ, 0x3c, !PT ;  /* 0x0000000203028212 */ /* 0x000fc800078e3cff */
[----:B------:R-:W-:-:S05]  /*167b0*/  @!P0 LOP3.LUT R3, R3, R2, RZ, 0x3c, !PT ;  /* 0x0000000203038212 */ /* 0x000fca00078e3cff */
[----:B------:R0:W3:Y:S04]  /*167c0*/  @!P0 LDG.E.U16 R5, [R2.64] ;  /* 0x0000000602058981 */ /* 0x0000e8000c1e1500 */
[----:B0-----:R-:W4:Y:S04]  /*167d0*/  LDL R2, [R1+0xe94] ;  /* 0x000e940001027983 */ /* 0x001f280000100800 */
[----:B------:R-:W4:Y:S01]  /*167e0*/  LDL R3, [R1+0xe98] ;  /* 0x000e980001037983 */ /* 0x000f220000100800 */
[----:B--2---:R-:W-:-:S03]  /*167f0*/  PRMT R20, RZ, 0x7610, R20 ;  /* 0x00007610ff147816 */ /* 0x004fc60000000014 */
[----:B------:R-:W0:Y:S01]  /*16800*/  S2R R28, SR_TID.X ;  /* 0x00000000001c7919 */ /* 0x000e220000002100 */
[----:B----4-:R-:W-:-:S04]  /*16810*/  @!P0 LOP3.LUT R3, R3, R2, RZ, 0x3c, !PT ;  /* 0x0000000203038212 */ /* 0x010fc800078e3cff */
[----:B------:R-:W-:-:S04]  /*16820*/  @!P0 LOP3.LUT R2, R3, R2, RZ, 0x3c, !PT ;  /* 0x0000000203028212 */ /* 0x000fc800078e3cff */
[----:B------:R-:W-:-:S05]  /*16830*/  @!P0 LOP3.LUT R3, R3, R2, RZ, 0x3c, !PT ;  /* 0x0000000203038212 */ /* 0x000fca00078e3cff */
[----:B------:R-:W2:Y:S01]  /*16840*/  @!P0 LDG.E.U16 R20, [R2.64] ;  /* 0x0000000602148981 */ /* 0x000ea2000c1e1500 */
[----:B0-----:R-:W-:-:S03]  /*16850*/  LOP3.LUT R28, R28, 0xff, RZ, 0xc0, !PT ;  /* 0x000000ff1c1c7812 */ /* 0x001fc600078ec0ff */
[----:B---3--:R0:W-:Y:S02]  /*16860*/  STL [R1+0xa8], R5 ;  /* 0x0000a80501007387 */ /* 0x0081e40000100800 */
[----:B0-----:R-:W-:-:S05]  /*16870*/  IMAD.SHL.U32 R5, R28, 0x2, RZ ;  /* 0x000000021c057824 */ /* 0x001fca00078e00ff */
[----:B------:R-:W-:Y:S04]  /*16880*/  STS.U16 [R5], R24 ;  /* 0x0000001805007388 */ /* 0x000fe80000000400 */
[----:B--2---:R0:W-:Y:S04]  /*16890*/  STL [R1+0xa4], R20 ;  /* 0x0000a41401007387 */ /* 0x0041e80000100800 */
[----:B0-----:R-:W2:Y:S04]  /*168a0*/  LDL.LU R20, [R1+0x3224] ;  /* 0x0032240001147983 */ /* 0x001ea80000300800 */
[----:B------:R-:W3:Y:S04]  /*168b0*/  LDL R2, [R1+0xe74] ;  /* 0x000e740001027983 */ /* 0x000ee80000100800 */
[----:B------:R-:W3:Y:S04]  /*168c0*/  LDL R3, [R1+0xe78] ;  /* 0x000e780001037983 */ /* 0x000ee80000100800 */
[----:B------:R-:W4:Y:S01]  /*168d0*/  LDL.LU R24, [R1+0x3220] ;  /* 0x0032200001187983 */ /* 0x000f220000300800 */
[----:B---3--:R-:W-:-:S04]  /*168e0*/  @!P0 LOP3.LUT R3, R3, R2, RZ, 0x3c, !PT ;  /* 0x0000000203038212 */ /* 0x008fc800078e3cff */
[C---:B------:R-:W-:Y:S02]  /*168f0*/  @!P0 LOP3.LUT R2, R3.reuse, R2, RZ, 0x3c, !PT ;  /* 0x0000000203028212 */ /* 0x040fe400078e3cff */
[----:B----4-:R-:W-:Y:S02]  /*16900*/  PRMT R24, RZ, 0x7610, R24 ;  /* 0x00007610ff187816 */ /* 0x010fe40000000018 */
[----:B------:R-:W-:-:S05]  /*16910*/  @!P0 LOP3.LUT R3, R3, R2, RZ, 0x3c, !PT ;  /* 0x0000000203038212 */ /* 0x000fca00078e3cff */
[----:B------:R-:W3:Y:S04]  /*16920*/  @!P0 LDG.E.U16 R24, [R2.64] ;  /* 0x0000000602188981 */ /* 0x000ee8000c1e1500 */
[----:B---3--:R0:W-:Y:S04]  /*16930*/  STL [R1+0xa0], R24 ;  /* 0x0000a01801007387 */ /* 0x0081e80000100800 */
[----:B0-----:R-:W3:Y:S04]  /*16940*/  LDL.LU R24, [R1+0x321c] ;  /* 0x00321c0001187983 */ /* 0x001ee80000300800 */
[----:B------:R-:W4:Y:S04]  /*16950*/  LDL R2, [R1+0xe54] ;  /* 0x000e540001027983 */ /* 0x000f280000100800 */
[----:B------:R-:W4:Y:S01]  /*16960*/  LDL R3, [R1+0xe58] ;  /* 0x000e580001037983 */ /* 0x000f220000100800 */
[----:B------:R-:W-:-:S03]  /*16970*/  PRMT R27, RZ, 0x7610, R27 ;  /* 0x00007610ff1b7816 */ /* 0x000fc6000000001b */
[----:B------:R0:W-:Y:S04]  /*16980*/  STS.U16 [R5+0x1000], R26 ;  /* 0x0010001a05007388 */ /* 0x0001e80000000400 */
[----:B0-----:R-:W2:Y:S01]  /*16990*/  LDL.LU R26, [R1+0x3218] ;  /* 0x00321800011a7983 */ /* 0x001ea20000300800 */
[----:B----4-:R-:W-:-:S04]  /*169a0*/  @!P0 LOP3.LUT R3, R3, R2, RZ, 0x3c, !PT ;  /* 0x0000000203038212 */ /* 0x010fc800078e3cff */
[----:B------:R-:W-:-:S04]  /*169b0*/  @!P0 LOP3.LUT R2, R3, R2, RZ, 0x3c, !PT ;  /* 0x0000000203028212 */ /* 0x000fc800078e3cff */
[----:B------:R-:W-:-:S05]  /*169c0*/  @!P0 LOP3.LUT R3, R3, R2, RZ, 0x3c, !PT ;  /* 0x0000000203038212 */ /* 0x000fca00078e3cff */
[----:B------:R0:W4:Y:S04]  /*169d0*/  @!P0 LDG.E.U16 R27, [R2.64] ;  /* 0x00000006021b8981 */ /* 0x000128000c1e1500 */
[----:B0-----:R-:W3:Y:S04]  /*169e0*/  LDL R2, [R1+0xe34] ;  /* 0x000e340001027983 */ /* 0x001ee80000100800 */
[----:B------:R-:W3:Y:S01]  /*169f0*/  LDL R3, [R1+0xe38] ;  /* 0x000e380001037983 */ /* 0x000ee20000100800 */
[----:B--2---:R-:W-:Y:S02]  /*16a00*/  PRMT R26, RZ, 0x7610, R26 ;  /* 0x00007610ff1a7816 */ /* 0x004fe4000000001a */
[----:B---3--:R-:W-:-:S04]  /*16a10*/  @!P0 LOP3.LUT R3, R3, R2, RZ, 0x3c, !PT ;  /* 0x0000000203038212 */ /* 0x008fc800078e3cff */
[----:B------:R-:W-:-:S04]  /*16a20*/  @!P0 LOP3.LUT R2, R3, R2, RZ, 0x3c, !PT ;  /* 0x0000000203028212 */ /* 0x000fc800078e3cff */
[----:B------:R-:W-:-:S05]  /*16a30*/  @!P0 LOP3.LUT R3, R3, R2, RZ, 0x3c, !PT ;  /* 0x0000000203038212 */ /* 0x000fca00078e3cff */
[----:B------:R-:W2:Y:S04]  /*16a40*/  @!P0 LDG.E.U16 R26, [R2.64] ;  /* 0x00000006021a8981 */ /* 0x000ea8000c1e1500 */
[----:B------:R0:W-:Y:S04]  /*16a50*/  STS.U16 [R5+0x2000], R29 ;  /* 0x0020001d05007388 */ /* 0x0001e80000000400 */
[----:B0-----:R-:W3:Y:S04]  /*16a60*/  LDL R29, [R1+0xdb4] ;  /* 0x000db400011d7983 */ /* 0x001ee80000100800 */
[----:B----4-:R0:W-:Y:S04]  /*16a70*/  STL [R1+0x9c], R27 ;  /* 0x00009c1b01007387 */ /* 0x0101e80000100800 */
[----:B0-----:R-:W4:Y:S04]  /*16a80*/  LDL R27, [R1+0xdb8] ;  /* 0x000db800011b7983 */ /* 0x001f280000100800 */
[----:B------:R-:W-:Y:S04]  /*16a90*/  STS.U16 [R5+0x3000], R0 ;  /* 0x0030000005007388 */ /* 0x000fe80000000400 */
[----:B--2---:R0:W-:Y:S04]  /*16aa0*/  STL [R1+0x98], R26 ;  /* 0x0000981a01007387 */ /* 0x0041e80000100800 */
[----:B0-----:R-:W2:Y:S04]  /*16ab0*/  LDL.LU R26, [R1+0x3214] ;  /* 0x00321400011a7983 */ /* 0x001ea80000300800 */
[----:B------:R-:W2:Y:S04]  /*16ac0*/  LDL R2, [R1+0xe14] ;  /* 0x000e140001027983 */ /* 0x000ea80000100800 */
[----:B------:R-:W2:Y:S04]  /*16ad0*/  LDL R3, [R1+0xe18] ;  /* 0x000e180001037983 */ /* 0x000ea80000100800 */
[----:B------:R-:W3:Y:S01]  /*16ae0*/  LDL.LU R0, [R1+0x3210] ;  /* 0x0032100001007983 */ /* 0x000ee20000300800 */
[----:B--2---:R-:W-:-:S04]  /*16af0*/  @!P0 LOP3.LUT R3, R3, R2, RZ, 0x3c, !PT ;  /* 0x0000000203038212 */ /* 0x004fc800078e3cff */
[C---:B------:R-:W-:Y:S02]  /*16b00*/  @!P0 LOP3.LUT R2, R3.reuse, R2, RZ, 0x3c, !PT ;  /* 0x0000000203028212 */ /* 0x040fe400078e3cff */
[----:B---3--:R-:W-:Y:S02]  /*16b10*/  PRMT R0, RZ, 0x7610, R0 ;  /* 0x00007610ff007816 */ /* 0x008fe40000000000 */
[----:B------:R-:W-:-:S05]  /*16b20*/  @!P0 LOP3.LUT R3, R3, R2, RZ, 0x3c, !PT ;  /* 0x0000000203038212 */ /* 0x000fca00078e3cff */
[----:B------:R-:W2:Y:S04]  /*16b30*/  @!P0 LDG.E.U16 R0, [R2.64] ;  /* 0x0000000602008981 */ /* 0x000ea8000c1e1500 */
[----:B--2---:R0:W-:Y:S04]  /*16b40*/  STL [R1+0x94], R0 ;  /* 0x0000940001007387 */ /* 0x0041e80000100800 */
[----:B0-----:R-:W2:Y:S04]  /*16b50*/  LDL.LU R0, [R1+0x320c] ;  /* 0x00320c0001007983 */ /* 0x001ea80000300800 */
[----:B------:R-:W3:Y:S04]  /*16b60*/  LDL R2, [R1+0xdf4] ;  /* 0x000df40001027983 */ /* 0x000ee80000100800 */
[----:B------:R-:W3:Y:S04]  /*16b70*/  LDL R3, [R1+0xdf8] ;  /* 0x000df80001037983 */ /* 0x000ee80000100800 */
[----:B--2---:R0:W-:Y:S04]  /*16b80*/  STS.U16 [R5+0x4000], R0 ;  /* 0x0040000005007388 */ /* 0x0041e80000000400 */
[----:B0-----:R-:W2:Y:S01]  /*16b90*/  LDL.LU R0, [R1+0x3208] ;  /* 0x0032080001007983 */ /* 0x001ea20000300800 */
[----:B---3--:R-:W-:-:S04]  /*16ba0*/  @!P0 LOP3.LUT R3, R3, R2, RZ, 0x3c, !PT ;  /* 0x0000000203038212 */ /* 0x008fc800078e3cff */
[----:B------:R-:W-:-:S04]  /*16bb0*/  @!P0 LOP3.LUT R2, R3, R2, RZ, 0x3c, !PT ;  /* 0x0000000203028212 */ /* 0x000fc800078e3cff */
[----:B------:R-:W-:Y:S02]  /*16bc0*/  @!P0 LOP3.LUT R3, R3, R2, RZ, 0x3c, !PT ;  /* 0x0000000203038212 */ /* 0x000fe400078e3cff */
[----:B--2---:R-:W-:-:S06]  /*16bd0*/  PRMT R0, RZ, 0x7610, R0 ;  /* 0x00007610ff007816 */ /* 0x004fcc0000000000 */
[----:B------:R-:W2:Y:S04]  /*16be0*/  @!P0 LDG.E.U16 R0, [R2.64] ;  /* 0x0000000602008981 */ /* 0x000ea8000c1e1500 */
        /* <DEDUP_REMOVED lines=8> */
[----:B------:R-:W2:Y:S04]  /*16c70*/  @!P0 LDG.E.U16 R0, [R2.64] ;  /* 0x0000000602008981 */ /* 0x000ea8000c1e1500 */
[----:B--2---:R0:W-:Y:S04]  /*16c80*/  STL [R1+0x8c], R0 ;  /* 0x00008c0001007387 */ /* 0x0041e80000100800 */
[----:B0-----:R-:W2:Y:S01]  /*16c90*/  LDL.LU R0, [R1+0x3200] ;  /* 0x0032000001007983 */ /* 0x001ea20000300800 */
[----:B----4-:R-:W-:Y:S02]  /*16ca0*/  @!P0 IMAD.MOV.U32 R2, RZ, RZ, R27 ;  /* 0x000000ffff028224 */ /* 0x010fe400078e001b */
[----:B------:R-:W-:Y:S01]  /*16cb0*/  @!P0 IMAD.MOV.U32 R3, RZ, RZ, R29 ;  /* 0x000000ffff038224 */ /* 0x000fe200078e001d */
[----:B------:R-:W3:Y:S04]  /*16cc0*/  LDL R27, [R1+0xd38] ;  /* 0x000d3800011b7983 */ /* 0x000ee80000100800 */
[----:B------:R-:W4:Y:S01]  /*16cd0*/  LDL R29, [R1+0xd34] ;  /* 0x000d3400011d7983 */ /* 0x000f220000100800 */
[----:B--2---:R-:W-:-:S06]  /*16ce0*/  PRMT R0, RZ, 0x7610, R0 ;  /* 0x00007610ff007816 */ /* 0x004fcc0000000000 */
[----:B------:R-:W2:Y:S04]  /*16cf0*/  @!P0 LDG.E.U16 R0, [R2.64] ;  /* 0x0000000602008981 */ /* 0x000ea8000c1e1500 */
[----:B--2---:R0:W-:Y:S04]  /*16d00*/  STL [R1+0x88], R0 ;  /* 0x0000880001007387 */ /* 0x0041e80000100800 */
[----:B0-----:R-:W2:Y:S04]  /*16d10*/  LDL.LU R0, [R1+0x31fc] ;  /* 0x0031fc0001007983 */ /* 0x001ea80000300800 */
[----:B------:R-:W2:Y:S04]  /*16d20*/  LDL R2, [R1+0xd94] ;  /* 0x000d940001027983 */ /* 0x000ea80000100800 */
[----:B------:R-:W2:Y:S01]  /*16d30*/  LDL R3, [R1+0xd98] ;  /* 0x000d980001037983 */ /* 0x000ea20000100800 */
[----:B------:R-:W-:-:S02]  /*16d40*/  PRMT R16, RZ, 0x7610, R16 ;  /* 0x00007610ff107816 */ /* 0x000fc40000000010 */
        /* <DEDUP_REMOVED lines=12> */
[----:B0-----:R-:W3:Y:S04]  /*16e10*/  LDL R16, [R1+0xd18] ;  /* 0x000d180001107983 */ /* 0x001ee80000100800 */
        /* <DEDUP_REMOVED lines=8> */
[----:B------:R0:W2:Y:S01]  /*16ea0*/  @!P0 LDG.E.U16 R0, [R2.64] ;  /* 0x0000000602008981 */ /* 0x0000a2000c1e1500 */
[----:B------:R-:W-:Y:S01]  /*16eb0*/  PRMT R25, RZ, 0x7610, R25 ;  /* 0x00007610ff197816 */ /* 0x000fe20000000019 */
[----:B0-----:R-:W-:Y:S02]  /*16ec0*/  @!P0 IMAD.MOV.U32 R2, RZ, RZ, R27 ;  /* 0x000000ffff028224 */ /* 0x001fe400078e001b */
[----:B----4-:R-:W-:-:S05]  /*16ed0*/  @!P0 IMAD.MOV.U32 R3, RZ, RZ, R29 ;  /* 0x000000ffff038224 */ /* 0x010fca00078e001d */
[----:B------:R0:W3:Y:S04]  /*16ee0*/  @!P0 LDG.E.U16 R25, [R2.64] ;  /* 0x0000000602198981 */ /* 0x0000e8000c1e1500 */
[----:B--2---:R1:W-:Y:S04]  /*16ef0*/  STL [R1+0x7c], R0 ;  /* 0x00007c0001007387 */ /* 0x0043e80000100800 */
[----:B-1----:R-:W2:Y:S04]  /*16f00*/  LDL.LU R0, [R1+0x31f4] ;  /* 0x0031f40001007983 */ /* 0x002ea80000300800 */
[----:B0-----:R-:W4:Y:S01]  /*16f10*/  LDL R3, [R1+0xd14] ;  /* 0x000d140001037983 */ /* 0x001f220000100800 */
[----:B------:R-:W-:Y:S01]  /*16f20*/  PRMT R19, RZ, 0x7610, R19 ;  /* 0x00007610ff137816 */ /* 0x000fe20000000013 */
[----:B------:R-:W-:-:S02]  /*16f30*/  @!P0 IMAD.MOV.U32 R2, RZ, RZ, R16 ;  /* 0x000000ffff028224 */ /* 0x000fc400078e0010 */
[----:B------:R-:W2:Y:S04]  /*16f40*/  LDL R29, [R1+0xcb4] ;  /* 0x000cb400011d7983 */ /* 0x000ea80000100800 */
[----:B---3--:R0:W-:Y:S04]  /*16f50*/  STL [R1+0x78], R25 ;  /* 0x0000781901007387 */ /* 0x0081e80000100800 */
[----:B0-----:R-:W3:Y:S04]  /*16f60*/  LDL R25, [R1+0xcb8] ;  /* 0x000cb80001197983 */ /* 0x001ee80000100800 */
[----:B------:R-:W3:Y:S04]  /*16f70*/  LDL.LU R27, [R1+0x30] ;  /* 0x00003000011b7983 */ /* 0x000ee80000300800 */
[----:B------:R-:W3:Y:S04]  /*16f80*/  LDL.LU R16, [R1+0x2c] ;  /* 0x00002c0001107983 */ /* 0x000ee80000300800 */
[----:B----4-:R0:W4:Y:S04]  /*16f90*/  @!P0 LDG.E.U16 R19, [R2.64] ;  /* 0x0000000602138981 */ /* 0x010128000c1e1500 */
[----:B0-----:R-:W3:Y:S04]  /*16fa0*/  LDL R2, [R1+0xcf4] ;  /* 0x000cf40001027983 */ /* 0x001ee80000100800 */
[----:B------:R-:W3:Y:S01]  /*16fb0*/  LDL R3, [R1+0xcf8] ;  /* 0x000cf80001037983 */ /* 0x000ee20000100800 */
[----:B--2---:R-:W-:-:S02]  /*16fc0*/  PRMT R0, RZ, 0x7610, R0 ;  /* 0x00007610ff007816 */ /* 0x004fc40000000000 */
[----:B---3--:R-:W-:-:S04]  /*16fd0*/  @!P0 LOP3.LUT R3, R3, R2, RZ, 0x3c, !PT ;  /* 0x0000000203038212 */ /* 0x008fc800078e3cff */
[----:B------:R-:W-:-:S04]  /*16fe0*/  @!P0 LOP3.LUT R2, R3, R2, RZ, 0x3c, !PT ;  /* 0x0000000203028212 */ /* 0x000fc800078e3cff */
[----:B------:R-:W-:-:S05]  /*16ff0*/  @!P0 LOP3.LUT R3, R3, R2, RZ, 0x3c, !PT ;  /* 0x0000000203038212 */ /* 0x000fca00078e3cff */
[----:B------:R-:W2:Y:S04]  /*17000*/  @!P0 LDG.E.U16 R0, [R2.64] ;  /* 0x0000000602008981 */ /* 0x000ea8000c1e1500 */
[----:B----4-:R0:W-:Y:S04]  /*17010*/  STL [R1+0x74], R19 ;  /* 0x0000741301007387 */ /* 0x0101e80000100800 */
[----:B0-----:R-:W3:Y:S04]  /*17020*/  LDL.LU R19, [R1+0x28] ;  /* 0x0000280001137983 */ /* 0x001ee80000300800 */
[----:B--2---:R0:W-:Y:S04]  /*17030*/  STL [R1+0x70], R0 ;  /* 0x0000700001007387 */ /* 0x0041e80000100800 */
[----:B0-----:R-:W2:Y:S04]  /*17040*/  LDL.LU R0, [R1+0x31f0] ;  /* 0x0031f00001007983 */ /* 0x001ea80000300800 */
[----:B------:R-:W4:Y:S04]  /*17050*/  LDL R2, [R1+0xcd4] ;  /* 0x000cd40001027983 */ /* 0x000f280000100800 */
[----:B------:R-:W4:Y:S01]  /*17060*/  LDL R3, [R1+0xcd8] ;  /* 0x000cd80001037983 */ /* 0x000f220000100800 */
[----:B------:R-:W-:-:S02]  /*17070*/  PRMT R22, RZ, 0x7610, R22 ;  /* 0x00007610ff167816 */ /* 0x000fc40000000016 */
[----:B----4-:R-:W-:-:S04]  /*17080*/  @!P0 LOP3.LUT R3, R3, R2, RZ, 0x3c, !PT ;  /* 0x0000000203038212 */ /* 0x010fc800078e3cff */
[----:B------:R-:W-:-:S04]  /*17090*/  @!P0 LOP3.LUT R2, R3, R2, RZ, 0x3c, !PT ;  /* 0x0000000203028212 */ /* 0x000fc800078e3cff */
[----:B------:R-:W-:-:S05]  /*170a0*/  @!P0 LOP3.LUT R3, R3, R2, RZ, 0x3c, !PT ;  /* 0x0000000203038212 */ /* 0x000fca00078e3cff */
[----:B------:R0:W4:Y:S01]  /*170b0*/  @!P0 LDG.E.U16 R22, [R2.64] ;  /* 0x0000000602168981 */ /* 0x000122000c1e1500 */
[----:B--2---:R-:W-:Y:S01]  /*170c0*/  PRMT R0, RZ, 0x7610, R0 ;  /* 0x00007610ff007816 */ /* 0x004fe20000000000 */
[----:B0-----:R-:W-:Y:S02]  /*170d0*/  @!P0 IMAD.MOV.U32 R2, RZ, RZ, R25 ;  /* 0x000000ffff028224 */ /* 0x001fe400078e0019 */
[----:B------:R-:W-:-:S05]  /*170e0*/  @!P0 IMAD.MOV.U32 R3, RZ, RZ, R29 ;  /* 0x000000ffff038224 */ /* 0x000fca00078e001d */
[----:B------:R0:W2:Y:S04]  /*170f0*/  @!P0 LDG.E.U16 R0, [R2.64] ;  /* 0x0000000602008981 */ /* 0x0000a8000c1e1500 */
[----:B----4-:R1:W-:Y:S04]  /*17100*/  STL [R1+0x6c], R22 ;  /* 0x00006c1601007387 */ /* 0x0103e80000100800 */
[----:B-1----:R-:W4:Y:S04]  /*17110*/  LDL.LU R22, [R1+0x1c] ;  /* 0x00001c0001167983 */ /* 0x002f280000300800 */
[----:B------:R-:W2:Y:S04]  /*17120*/  LDL.LU R25, [R1+0x14] ;  /* 0x0000140001197983 */ /* 0x000ea80000300800 */
[----:B0-----:R-:W2:Y:S04]  /*17130*/  LDL R2, [R1+0xc94] ;  /* 0x000c940001027983 */ /* 0x001ea80000100800 */
[----:B------:R-:W2:Y:S01]  /*17140*/  LDL R3, [R1+0xc98] ;  /* 0x000c980001037983 */ /* 0x000ea20000100800 */
[----:B------:R-:W-:-:S02]  /*17150*/  PRMT R13, RZ, 0x7610, R13 ;  /* 0x00007610ff0d7816 */ /* 0x000fc4000000000d */
[----:B--2---:R-:W-:-:S04]  /*17160*/  @!P0 LOP3.LUT R3, R3, R2, RZ, 0x3c, !PT ;  /* 0x0000000203038212 */ /* 0x004fc800078e3cff */
[----:B------:R-:W-:-:S04]  /*17170*/  @!P0 LOP3.LUT R2, R3, R2, RZ, 0x3c, !PT ;  /* 0x0000000203028212 */ /* 0x000fc800078e3cff */
[----:B------:R-:W-:-:S05]  /*17180*/  @!P0 LOP3.LUT R3, R3, R2, RZ, 0x3c, !PT ;  /* 0x0000000203038212 */ /* 0x000fca00078e3cff */
[----:B------:R-:W2:Y:S04]  /*17190*/  @!P0 LDG.E.U16 R13, [R2.64] ;  /* 0x00000006020d8981 */ /* 0x000ea8000c1e1500 */
[----:B------:R-:W-:Y:S04]  /*171a0*/  STS.U16 [R5+0x5000], R26 ;  /* 0x0050001a05007388 */ /* 0x000fe80000000400 */
[----:B------:R-:W-:Y:S04]  /*171b0*/  STS.U16 [R5+0x6000], R24 ;  /* 0x0060001805007388 */ /* 0x000fe80000000400 */
[----:B------:R-:W-:Y:S01]  /*171c0*/  STS.U16 [R5+0x7000], R20 ;  /* 0x0070001405007388 */ /* 0x000fe20000000400 */
[----:B------:R-:W-:-:S03]  /*171d0*/  IMAD.SHL.U32 R28, R28, 0x2, RZ ;  /* 0x000000021c1c7824 */ /* 0x000fc600078e00ff */
[----:B------:R-:W-:Y:S04]  /*171e0*/  STS.U16 [R5+0x8000], R18 ;  /* 0x0080001205007388 */ /* 0x000fe80000000400 */
[----:B------:R-:W-:Y:S04]  /*171f0*/  STS.U16 [R5+0x9000], R15 ;  /* 0x0090000f05007388 */ /* 0x000fe80000000400 */
[----:B------:R-:W-:Y:S04]  /*17200*/  STS.U16 [R5+0xa000], R14 ;  /* 0x00a0000e05007388 */ /* 0x000fe80000000400 */
[----:B------:R-:W-:Y:S04]  /*17210*/  STS.U16 [R5+0xb000], R12 ;  /* 0x00b0000c05007388 */ /* 0x000fe80000000400 */
[----:B------:R-:W-:Y:S04]  /*17220*/  STS.U16 [R5+0xc000], R10 ;  /* 0x00c0000a05007388 */ /* 0x000fe80000000400 */
[----:B------:R-:W-:Y:S04]  /*17230*/  STS.U16 [R5+0xd000], R8 ;  /* 0x00d0000805007388 */ /* 0x000fe80000000400 */
[----:B------:R-:W-:Y:S04]  /*17240*/  STS.U16 [R5+0xe000], R7 ;  /* 0x00e0000705007388 */ /* 0x000fe80000000400 */
[----:B------:R-:W-:Y:S04]  /*17250*/  STL [R1+0x3194], R0 ;  /* 0x0031940001007387 */ /* 0x000fe80000100800 */
[----:B------:R0:W-:Y:S04]  /*17260*/  STS.U16 [R5+0xf000], R6 ;  /* 0x00f0000605007388 */ /* 0x0001e80000000400 */
[----:B------:R-:W3:Y:S01]  /*17270*/  LDL R29, [R1+0xc18] ;  /* 0x000c1800011d7983 */ /* 0x000ee20000100800 */
[----:B0-----:R-:W-:-:S03]  /*17280*/  LOP3.LUT R6, R28, 0x10, RZ, 0x3c, !PT ;  /* 0x000000101c067812 */ /* 0x001fc600078e3cff */
[----:B------:R-:W3:Y:S04]  /*17290*/  LDL.LU R28, [R1+0xc] ;  /* 0x00000c00011c7983 */ /* 0x000ee80000300800 */
        /* <DEDUP_REMOVED lines=11> */
[----:B------:R-:W-:Y:S04]  /*17350*/  STS.U16 [R6+0x1200], R16 ;  /* 0x0012001006007388 */ /* 0x000fe80000000400 */
[----:B--2---:R0:W-:Y:S04]  /*17360*/  STL [R1+0x60], R27 ;  /* 0x0000601b01007387 */ /* 0x0041e80000100800 */
[----:B0-----:R-:W2:Y:S04]  /*17370*/  LDL.LU R27, [R1+0x31e4] ;  /* 0x0031e400011b7983 */ /* 0x001ea80000300800 */
[----:B------:R-:W3:Y:S04]  /*17380*/  LDL R2, [R1+0xc54] ;  /* 0x000c540001027983 */ /* 0x000ee80000100800 */
[----:B------:R-:W3:Y:S04]  /*17390*/  LDL R3, [R1+0xc58] ;  /* 0x000c580001037983 */ /* 0x000ee80000100800 */
[----:B------:R-:W2:Y:S01]  /*173a0*/  LDL.LU R16, [R1+0x31e0] ;  /* 0x0031e00001107983 */ /* 0x000ea20000300800 */
[----:B---3--:R-:W-:-:S04]  /*173b0*/  @!P0 LOP3.LUT R3, R3, R2, RZ, 0x3c, !PT ;  /* 0x0000000203038212 */ /* 0x008fc800078e3cff */
[C---:B------:R-:W-:Y:S02]  /*173c0*/  @!P0 LOP3.LUT R2, R3.reuse, R2, RZ, 0x3c, !PT ;  /* 0x0000000203028212 */ /* 0x040fe400078e3cff */
[----:B--2---:R-:W-:Y:S02]  /*173d0*/  PRMT R16, RZ, 0x7610, R16 ;  /* 0x00007610ff107816 */ /* 0x004fe40000000010 */
        /* <DEDUP_REMOVED lines=13> */
[----:B--2---:R0:W-:Y:S04]  /*174b0*/  STL [R1+0x58], R19 ;  /* 0x0000581301007387 */ /* 0x0041e80000100800 */
[----:B0-----:R-:W2:Y:S04]  /*174c0*/  LDL.LU R19, [R1+0x31d4] ;  /* 0x0031d40001137983 */ /* 0x001ea80000300800 */
[----:B------:R-:W3:Y:S04]  /*174d0*/  LDL.LU R2, [R1+0x24] ;  /* 0x0000240001027983 */ /* 0x000ee80000300800 */
[----:B------:R-:W4:Y:S01]  /*174e0*/  LDL R3, [R1+0xc14] ;  /* 0x000c140001037983 */ /* 0x000f220000100800 */
[----:B--2---:R-:W-:-:S03]  /*174f0*/  PRMT R19, RZ, 0x7610, R19 ;  /* 0x00007610ff137816 */ /* 0x004fc60000000013 */
[----:B---3--:R0:W-:Y:S02]  /*17500*/  STS.U16 [R6+0x3200], R2 ;  /* 0x0032000206007388 */ /* 0x0081e40000000400 */
[----:B0-----:R-:W-:Y:S02]  /*17510*/  @!P0 IMAD.MOV.U32 R2, RZ, RZ, R29 ;  /* 0x000000ffff028224 */ /* 0x001fe400078e001d */
[----:B------:R-:W2:Y:S04]  /*17520*/  LDL R29, [R1+0xb98] ;  /* 0x000b9800011d7983 */ /* 0x000ea80000100800 */
[----:B----4-:R-:W3:Y:S04]  /*17530*/  @!P0 LDG.E.U16 R19, [R2.64] ;  /* 0x0000000602138981 */ /* 0x010ee8000c1e1500 */
[----:B---3--:R0:W-:Y:S04]  /*17540*/  STL [R1+0x54], R19 ;  /* 0x0000541301007387 */ /* 0x0081e80000100800 */
[----:B0-----:R-:W3:Y:S04]  /*17550*/  LDL.LU R19, [R1+0x31d0] ;  /* 0x0031d00001137983 */ /* 0x001ee80000300800 */
[----:B------:R-:W4:Y:S04]  /*17560*/  LDL R2, [R1+0xbf4] ;  /* 0x000bf40001027983 */ /* 0x000f280000100800 */
[----:B------:R-:W4:Y:S01]  /*17570*/  LDL R3, [R1+0xbf8] ;  /* 0x000bf80001037983 */ /* 0x000f220000100800 */
[----:B------:R-:W-:-:S02]  /*17580*/  PRMT R14, RZ, 0x7610, R14 ;  /* 0x00007610ff0e7816 */ /* 0x000fc4000000000e */
[----:B----4-:R-:W-:-:S04]  /*17590*/  @!P0 LOP3.LUT R3, R3, R2, RZ, 0x3c, !PT ;  /* 0x0000000203038212 */ /* 0x010fc800078e3cff */
[----:B------:R-:W-:-:S04]  /*175a0*/  @!P0 LOP3.LUT R2, R3, R2, RZ, 0x3c, !PT ;  /* 0x0000000203028212 */ /* 0x000fc800078e3cff */
[----:B------:R-:W-:-:S05]  /*175b0*/  @!P0 LOP3.LUT R3, R3, R2, RZ, 0x3c, !PT ;  /* 0x0000000203038212 */ /* 0x000fca00078e3cff */
[----:B------:R0:W4:Y:S04]  /*175c0*/  @!P0 LDG.E.U16 R14, [R2.64] ;  /* 0x00000006020e8981 */ /* 0x000128000c1e1500 */
[----:B------:R1:W-:Y:S04]  /*175d0*/  STS.U16 [R6+0x4200], R22 ;  /* 0x0042001606007388 */ /* 0x0003e80000000400 */
[----:B-1----:R-:W2:Y:S04]  /*175e0*/  LDL.LU R22, [R1+0x31cc] ;  /* 0x0031cc0001167983 */ /* 0x002ea80000300800 */
[----:B0-----:R-:W2:Y:S04]  /*175f0*/  LDL R2, [R1+0xbd4] ;  /* 0x000bd40001027983 */ /* 0x001ea80000100800 */
[----:B------:R-:W2:Y:S04]  /*17600*/  LDL R3, [R1+0xbd8] ;  /* 0x000bd80001037983 */ /* 0x000ea80000100800 */
[----:B------:R-:W-:Y:S04]  /*17610*/  STS.U16 [R6+0x5200], R25 ;  /* 0x0052001906007388 */ /* 0x000fe80000000400 */
[----:B----4-:R0:W-:Y:S04]  /*17620*/  STL [R1+0x50], R14 ;  /* 0x0000500e01007387 */ /* 0x0101e80000100800 */
[----:B0-----:R-:W4:Y:S04]  /*17630*/  LDL R14, [R1+0xb78] ;  /* 0x000b7800010e7983 */ /* 0x001f280000100800 */
[----:B------:R-:W3:Y:S01]  /*17640*/  LDL.LU R25, [R1+0x31c8] ;  /* 0x0031c80001197983 */ /* 0x000ee20000300800 */
[----:B--2---:R-:W-:-:S04]  /*17650*/  @!P0 LOP3.LUT R3, R3, R2, RZ, 0x3c, !PT ;  /* 0x0000000203038212 */ /* 0x004fc800078e3cff */
[----:B------:R-:W-:-:S04]  /*17660*/  @!P0 LOP3.LUT R2, R3, R2, RZ, 0x3c, !PT ;  /* 0x0000000203028212 */ /* 0x000fc800078e3cff */
[----:B------:R-:W-:Y:S02]  /*17670*/  @!P0 LOP3.LUT R3, R3, R2, RZ, 0x3c, !PT ;  /* 0x0000000203038212 */ /* 0x000fe400078e3cff */
[----:B---3--:R-:W-:-:S06]  /*17680*/  PRMT R25, RZ, 0x7610, R25 ;  /* 0x00007610ff197816 */ /* 0x008fcc0000000019 */
        /* <DEDUP_REMOVED lines=15> */
[----:B------:R-:W2:Y:S01]  /*17780*/  LDL R3, [R1+0xb94] ;  /* 0x000b940001037983 */ /* 0x000ea20000100800 */
[----:B------:R-:W-:-:S03]  /*17790*/  PRMT R10, RZ, 0x7610, R10 ;  /* 0x00007610ff0a7816 */ /* 0x000fc6000000000a */
[----:B---3--:R0:W-:Y:S02]  /*177a0*/  STS.U16 [R6+0x7200], R2 ;  /* 0x0072000206007388 */ /* 0x0081e40000000400 */
[----:B0-----:R-:W-:Y:S01]  /*177b0*/  @!P0 IMAD.MOV.U32 R2, RZ, RZ, R29 ;  /* 0x000000ffff028224 */ /* 0x001fe200078e001d */
[----:B------:R-:W-:Y:S01]  /*177c0*/  PRMT R12, RZ, 0x7610, R12 ;  /* 0x00007610ff0c7816 */ /* 0x000fe2000000000c */
[----:B------:R-:W3:Y:S04]  /*177d0*/  LDL R29, [R1+0xf0c] ;  /* 0x000f0c00011d7983 */ /* 0x000ee80000100800 */
[----:B--2---:R0:W2:Y:S04]  /*177e0*/  @!P0 LDG.E.U16 R10, [R2.64] ;  /* 0x00000006020a8981 */ /* 0x0040a8000c1e1500 */
[----:B0-----:R-:W3:Y:S01]  /*177f0*/  LDL R3, [R1+0x764] ;  /* 0x0007640001037983 */ /* 0x001ee20000100800 */
[----:B----4-:R-:W-:-:S03]  /*17800*/  @!P0 IMAD.MOV.U32 R2, RZ, RZ, R14 ;  /* 0x000000ffff028224 */ /* 0x010fc600078e000e */
[----:B--2---:R0:W-:Y:S01]  /*17810*/  STL [R1+0x34], R10 ;  /* 0x0000340a01007387 */ /* 0x0041e20000100800 */
[----:B------:R-:W-:-:S03]  /*17820*/  PRMT R22, RZ, 0x7610, R22 ;  /* 0x00007610ff167816 */ /* 0x000fc60000000016 */
[----:B------:R-:W2:Y:S04]  /*17830*/  LDL R14, [R1+0xeec] ;  /* 0x000eec00010e7983 */ /* 0x000ea80000100800 */
[----:B---3--:R1:W3:Y:S04]  /*17840*/  @!P0 LDG.E.U16 R12, [R2.64] ;  /* 0x00000006020c8981 */ /* 0x0082e8000c1e1500 */
[----:B0-----:R-:W4:Y:S04]  /*17850*/  LDL R10, [R1+0xf10] ;  /* 0x000f1000010a7983 */ /* 0x001f280000100800 */
[----:B-1----:R-:W2:Y:S04]  /*17860*/  LDL R2, [R1+0xb68] ;  /* 0x000b680001027983 */ /* 0x002ea80000100800 */
[----:B------:R-:W2:Y:S02]  /*17870*/  LDL R3, [R1+0xf44] ;  /* 0x000f440001037983 */ /* 0x000ea40000100800 */
[----:B--2---:R-:W-:-:S04]  /*17880*/  @!P0 LOP3.LUT R3, R3, R2, RZ, 0x3c, !PT ;  /* 0x0000000203038212 */ /* 0x004fc800078e3cff */
[----:B------:R-:W-:-:S04]  /*17890*/  @!P0 LOP3.LUT R2, R3, R2, RZ, 0x3c, !PT ;  /* 0x0000000203028212 */ /* 0x000fc800078e3cff */
[----:B------:R-:W-:-:S05]  /*178a0*/  @!P0 LOP3.LUT R3, R3, R2, RZ, 0x3c, !PT ;  /* 0x0000000203038212 */ /* 0x000fca00078e3cff */
[----:B------:R-:W2:Y:S04]  /*178b0*/  @!P0 LDG.E.U16 R22, [R2.64] ;  /* 0x0000000602168981 */ /* 0x000ea8000c1e1500 */
[----:B---3--:R0:W-:Y:S04]  /*178c0*/  STL [R1+0x30], R12 ;  /* 0x0000300c01007387 */ /* 0x0081e80000100800 */
[----:B0-----:R-:W3:Y:S04]  /*178d0*/  LDL R12, [R1+0xef0] ;  /* 0x000ef000010c7983 */ /* 0x001ee80000100800 */
[----:B--2---:R0:W-:Y:S04]  /*178e0*/  STL [R1+0x2c], R22 ;  /* 0x00002c1601007387 */ /* 0x0041e80000100800 */
[----:B0-----:R-:W2:Y:S04]  /*178f0*/  LDL.LU R22, [R1+0x31b8] ;  /* 0x0031b80001167983 */ /* 0x001ea80000300800 */
[----:B------:R-:W2:Y:S04]  /*17900*/  LDL R2, [R1+0xf2c] ;  /* 0x000f2c0001027983 */ /* 0x000ea80000100800 */
[----:B------:R-:W2:Y:S01]  /*17910*/  LDL R3, [R1+0xf30] ;  /* 0x000f300001037983 */ /* 0x000ea20000100800 */
[----:B------:R-:W-:-:S02]  /*17920*/  PRMT R19, RZ, 0x7610, R19 ;  /* 0x00007610ff137816 */ /* 0x000fc40000000013 */
[----:B------:R-:W-:Y:S02]  /*17930*/  PRMT R4, RZ, 0x7610, R4 ;  /* 0x00007610ff047816 */ /* 0x000fe40000000004 */
[----:B--2---:R-:W-:-:S04]  /*17940*/  @!P0 LOP3.LUT R3, R3, R2, RZ, 0x3c, !PT ;  /* 0x0000000203038212 */ /* 0x004fc800078e3cff */
[----:B------:R-:W-:-:S04]  /*17950*/  @!P0 LOP3.LUT R2, R3, R2, RZ, 0x3c, !PT ;  /* 0x0000000203028212 */ /* 0x000fc800078e3cff */
[----:B------:R-:W-:-:S05]  /*17960*/  @!P0 LOP3.LUT R3, R3, R2, RZ, 0x3c, !PT ;  /* 0x0000000203038212 */ /* 0x000fca00078e3cff */
[----:B------:R4:W2:Y:S02]  /*17970*/  @!P0 LDG.E.U16 R19, [R2.64] ;  /* 0x0000000602138981 */ /* 0x0008a4000c1e1500 */
[----:B----4-:R-:W-:Y:S02]  /*17980*/  @!P0 IMAD.MOV.U32 R2, RZ, RZ, R10 ;  /* 0x000000ffff028224 */ /* 0x010fe400078e000a */
[----:B------:R-:W-:-:S05]  /*17990*/  @!P0 IMAD.MOV.U32 R3, RZ, RZ, R29 ;  /* 0x000000ffff038224 */ /* 0x000fca00078e001d */
[----:B------:R3:W4:Y:S01]  /*179a0*/  @!P0 LDG.E.U16 R4, [R2.64] ;  /* 0x0000000602048981 */ /* 0x000722000c1e1500 */
[----:B------:R-:W-:Y:S01]  /*179b0*/  PRMT R0, RZ, 0x7610, R0 ;  /* 0x00007610ff007816 */ /* 0x000fe20000000000 */
[----:B---3--:R-:W-:Y:S02]  /*179c0*/  @!P0 IMAD.MOV.U32 R2, RZ, RZ, R12 ;  /* 0x000000ffff028224 */ /* 0x008fe400078e000c */
[----:B------:R-:W-:-:S05]  /*179d0*/  @!P0 IMAD.MOV.U32 R3, RZ, RZ, R14 ;  /* 0x000000ffff038224 */ /* 0x000fca00078e000e */
[----:B------:R0:W3:Y:S04]  /*179e0*/  @!P0 LDG.E.U16 R0, [R2.64] ;  /* 0x0000000602008981 */ /* 0x0000e8000c1e1500 */
[----:B--2---:R1:W-:Y:S04]  /*179f0*/  STL [R1+0x28], R19 ;  /* 0x0000281301007387 */ /* 0x0043e80000100800 */
[----:B-1----:R-:W2:Y:S04]  /*17a00*/  LDL.LU R19, [R1+0x31b4] ;  /* 0x0031b40001137983 */ /* 0x002ea80000300800 */
[----:B----4-:R1:W-:Y:S04]  /*17a10*/  STL [R1+0x24], R4 ;  /* 0x0000240401007387 */ /* 0x0103e80000100800 */
[----:B-1----:R-:W4:Y:S04]  /*17a20*/  LDL R4, [R1+0xeb0] ;  /* 0x000eb00001047983 */ /* 0x002f280000100800 */
[----:B------:R-:W2:Y:S04]  /*17a30*/  LDL.LU R29, [R1+0x1f0] ;  /* 0x0001f000011d7983 */ /* 0x000ea80000300800 */
[----:B------:R-:W2:Y:S04]  /*17a40*/  LDL.LU R10, [R1+0x1d0] ;  /* 0x0001d000010a7983 */ /* 0x000ea80000300800 */
[----:B0-----:R-:W2:Y:S04]  /*17a50*/  LDL R2, [R1+0xecc] ;  /* 0x000ecc0001027983 */ /* 0x001ea80000100800 */
[----:B------:R-:W2:Y:S01]  /*17a60*/  LDL R3, [R1+0xed0] ;  /* 0x000ed00001037983 */ /* 0x000ea20000100800 */
[----:B------:R-:W-:-:S03]  /*17a70*/  PRMT R15, RZ, 0x7610, R15 ;  /* 0x00007610ff0f7816 */ /* 0x000fc6000000000f */
[----:B------:R-:W3:Y:S01]  /*17a80*/  LDL R14, [R1+0xe6c] ;  /* 0x000e6c00010e7983 */ /* 0x000ee20000100800 */
[----:B--2---:R-:W-:-:S04]  /*17a90*/  @!P0 LOP3.LUT R3, R3, R2, RZ, 0x3c, !PT ;  /* 0x0000000203038212 */ /* 0x004fc800078e3cff */
[----:B------:R-:W-:-:S04]  /*17aa0*/  @!P0 LOP3.LUT R2, R3, R2, RZ, 0x3c, !PT ;  /* 0x0000000203028212 */ /* 0x000fc800078e3cff */
[----:B------:R-:W-:-:S05]  /*17ab0*/  @!P0 LOP3.LUT R3, R3, R2, RZ, 0x3c, !PT ;  /* 0x0000000203038212 */ /* 0x000fca00078e3cff */
[----:B------:R-:W2:Y:S04]  /*17ac0*/  @!P0 LDG.E.U16 R15, [R2.64] ;  /* 0x00000006020f8981 */ /* 0x000ea8000c1e1500 */
[----:B---3--:R0:W-:Y:S04]  /*17ad0*/  STL [R1+0x20], R0 ;  /* 0x0000200001007387 */ /* 0x0081e80000100800 */
[----:B0-----:R-:W3:Y:S04]  /*17ae0*/  LDL R0, [R1+0xe70] ;  /* 0x000e700001007983 */ /* 0x001ee80000100800 */
[----:B------:R-:W3:Y:S04]  /*17af0*/  LDL.LU R12, [R1+0x1c4] ;  /* 0x0001c400010c7983 */ /* 0x000ee80000300800 */
[----:B--2---:R-:W-:Y:S04]  /*17b00*/  STL [R1+0x1c], R15 ;  /* 0x00001c0f01007387 */ /* 0x004fe80000100800 */
[----:B------:R-:W2:Y:S04]  /*17b10*/  LDL R3, [R1+0xeac] ;  /* 0x000eac0001037983 */ /* 0x000ea80000100800 */
[----:B------:R-:W-:Y:S04]  /*17b20*/  STS.U16 [R6+0x8200], R28 ;  /* 0x0082001c06007388 */ /* 0x000fe80000000400 */
[----:B------:R-:W-:Y:S04]  /*17b30*/  STS.U16 [R6+0x9200], R25 ;  /* 0x0092001906007388 */ /* 0x000fe80000000400 */
[----:B------:R-:W-:Y:S04]  /*17b40*/  STS.U16 [R6+0xa200], R22 ;  /* 0x00a2001606007388 */ /* 0x000fe80000000400 */
[----:B------:R-:W-:Y:S01]  /*17b50*/  STS.U16 [R6+0xb200], R19 ;  /* 0x00b2001306007388 */ /* 0x000fe20000000400 */
[----:B----4-:R-:W-:-:S03]  /*17b60*/  @!P0 IMAD.MOV.U32 R2, RZ, RZ, R4 ;  /* 0x000000ffff028224 */ /* 0x010fc600078e0004 */
[----:B------:R-:W-:Y:S04]  /*17b70*/  STS.U16 [R6+0xc200], R16 ;  /* 0x00c2001006007388 */ /* 0x000fe80000000400 */
[----:B------:R0:W-:Y:S04]  /*17b80*/  STS.U16 [R6+0xd200], R13 ;  /* 0x00d2000d06007388 */ /* 0x0001e80000000400 */
[----:B------:R-:W4:Y:S01]  /*17b90*/  LDL.LU R4, [R1+0x1ac] ;  /* 0x0001ac0001047983 */ /* 0x000f220000300800 */
[----:B0-----:R-:W-:-:S06]  /*17ba0*/  PRMT R13, RZ, 0x7610, R13 ;  /* 0x00007610ff0d7816 */ /* 0x001fcc000000000d */
[----:B--2---:R0:W2:Y:S04]  /*17bb0*/  @!P0 LDG.E.U16 R13, [R2.64] ;  /* 0x00000006020d8981 */ /* 0x0040a8000c1e1500 */
[----:B0-----:R-:W2:Y:S04]  /*17bc0*/  LDL R2, [R1+0xe8c] ;  /* 0x000e8c0001027983 */ /* 0x001ea80000100800 */
[----:B------:R-:W2:Y:S01]  /*17bd0*/  LDL R3, [R1+0xe90] ;  /* 0x000e900001037983 */ /* 0x000ea20000100800 */
[----:B------:R-:W-:-:S03]  /*17be0*/  PRMT R27, RZ, 0x7610, R27 ;  /* 0x00007610ff1b7816 */ /* 0x000fc6000000001b */
[----:B------:R-:W0:Y:S01]  /*17bf0*/  S2R R15, SR_TID.X ;  /* 0x00000000000f7919 */ /* 0x000e220000002100 */
[----:B--2---:R-:W-:-:S04]  /*17c00*/  @!P0 LOP3.LUT R3, R3, R2, RZ, 0x3c, !PT ;  /* 0x0000000203038212 */ /* 0x004fc800078e3cff */
[----:B------:R-:W-:-:S04]  /*17c10*/  @!P0 LOP3.LUT R2, R3, R2, RZ, 0x3c, !PT ;  /* 0x0000000203028212 */ /* 0x000fc800078e3cff */
[----:B------:R-:W-:-:S05]  /*17c20*/  @!P0 LOP3.LUT R3, R3, R2, RZ, 0x3c, !PT ;  /* 0x0000000203038212 */ /* 0x000fca00078e3cff */
[----:B------:R-:W2:Y:S01]  /*17c30*/  @!P0 LDG.E.U16 R27, [R2.64] ;  /* 0x00000006021b8981 */ /* 0x000ea2000c1e1500 */
[----:B0-----:R-:W-:-:S05]  /*17c40*/  LOP3.LUT R15, R15, 0xff, RZ, 0xc0, !PT ;  /* 0x000000ff0f0f7812 */ /* 0x001fca00078ec0ff */
[----:B------:R-:W-:Y:S01]  /*17c50*/  IMAD.SHL.U32 R15, R15, 0x2, RZ ;  /* 0x000000020f0f7824 */ /* 0x000fe200078e00ff */
[----:B------:R-:W-:Y:S04]  /*17c60*/  STS.U16 [R6+0xe200], R11 ;  /* 0x00e2000b06007388 */ /* 0x000fe80000000400 */
[----:B------:R0:W-:Y:S04]  /*17c70*/  STS.U16 [R6+0xf200], R9 ;  /* 0x00f2000906007388 */ /* 0x0001e80000000400 */
[----:B------:R1:W-:Y:S01]  /*17c80*/  STL [R1+0x18], R13 ;  /* 0x0000180d01007387 */ /* 0x0003e20000100800 */
[----:B0-----:R-:W-:-:S03]  /*17c90*/  LOP3.LUT R6, R15, 0x20, RZ, 0x3c, !PT ;  /* 0x000000200f067812 */ /* 0x001fc600078e3cff */
[----:B-1----:R-:W4:Y:S04]  /*17ca0*/  LDL R13, [R1+0xe30] ;  /* 0x000e3000010d7983 */ /* 0x002f280000100800 */
[----:B------:R-:W4:Y:S04]  /*17cb0*/  LDL.LU R15, [R1+0x194] ;  /* 0x00019400010f7983 */ /* 0x000f280000300800 */
[----:B--2---:R0:W-:Y:S04]  /*17cc0*/  STL [R1+0x14], R27 ;  /* 0x0000141b01007387 */ /* 0x0041e80000100800 */
[----:B0-----:R-:W2:Y:S04]  /*17cd0*/  LDL.LU R27, [R1+0x31b0] ;  /* 0x0031b000011b7983 */ /* 0x001ea80000300800 */
[----:B------:R-:W4:Y:S01]  /*17ce0*/  LDL.LU R3, [R1+0x1fc] ;  /* 0x0001fc0001037983 */ /* 0x000f220000300800 */
[----:B---3--:R-:W-:Y:S01]  /*17cf0*/  @!P0 IMAD.MOV.U32 R2, RZ, RZ, R0 ;  /* 0x000000ffff028224 */ /* 0x008fe200078e0000 */
[----:B--2---:R-:W-:-:S02]  /*17d00*/  PRMT R27, RZ, 0x7610, R27 ;  /* 0x00007610ff1b7816 */ /* 0x004fc4000000001b */
[----:B----4-:R0:W-:Y:S02]  /*17d10*/  STS.U16 [R6+0x400], R3 ;  /* 0x0004000306007388 */ /* 0x0101e40000000400 */
[----:B0-----:R-:W-:Y:S02]  /*17d20*/  @!P0 IMAD.MOV.U32 R3, RZ, RZ, R14 ;  /* 0x000000ffff038224 */ /* 0x001fe400078e000e */
[----:B------:R-:W2:Y:S04]  /*17d30*/  LDL R14, [R1+0xe10] ;  /* 0x000e1000010e7983 */ /* 0x000ea80000100800 */
[----:B------:R-:W3:Y:S04]  /*17d40*/  @!P0 LDG.E.U16 R27, [R2.64] ;  /* 0x00000006021b8981 */ /* 0x000ee8000c1e1500 */
[----:B------:R-:W4:Y:S04]  /*17d50*/  LDL.LU R0, [R1+0x184] ;  /* 0x0001840001007983 */ /* 0x000f280000300800 */
[----:B---3--:R0:W-:Y:S04]  /*17d60*/  STL [R1+0x10], R27 ;  /* 0x0000101b01007387 */ /* 0x0081e80000100800 */
[----:B0-----:R-:W3:Y:S04]  /*17d70*/  LDL.LU R27, [R1+0x31ac] ;  /* 0x0031ac00011b7983 */ /* 0x001ee80000300800 */
[----:B------:R-:W2:Y:S04]  /*17d80*/  LDL R2, [R1+0xe4c] ;  /* 0x000e4c0001027983 */ /* 0x000ea80000100800 */
[----:B------:R-:W2:Y:S01]  /*17d90*/  LDL R3, [R1+0xe50] ;  /* 0x000e500001037983 */ /* 0x000ea20000100800 */
[----:B------:R-:W-:-:S03]  /*17da0*/  PRMT R8, RZ, 0x7610, R8 ;  /* 0x00007610ff087816 */ /* 0x000fc60000000008 */
[----:B------:R0:W-:Y:S04]  /*17db0*/  STS.U16 [R6+0x1400], R29 ;  /* 0x0014001d06007388 */ /* 0x0001e80000000400 */
[----:B0-----:R-:W3:Y:S01]  /*17dc0*/  LDL.LU R29, [R1+0x31a8] ;  /* 0x0031a800011d7983 */ /* 0x001ee20000300800 */
[----:B--2---:R-:W-:-:S04]  /*17dd0*/  @!P0 LOP3.LUT R3, R3, R2, RZ, 0x3c, !PT ;  /* 0x0000000203038212 */ /* 0x004fc800078e3cff */
[----:B------:R-:W-:-:S04]  /*17de0*/  @!P0 LOP3.LUT R2, R3, R2, RZ, 0x3c, !PT ;  /* 0x0000000203028212 */ /* 0x000fc800078e3cff */
[----:B------:R-:W-:-:S05]  /*17df0*/  @!P0 LOP3.LUT R3, R3, R2, RZ, 0x3c, !PT ;  /* 0x0000000203038212 */ /* 0x000fca00078e3cff */
[----:B------:R0:W2:Y:S04]  /*17e00*/  @!P0 LDG.E.U16 R8, [R2.64] ;  /* 0x0000000602088981 */ /* 0x0000a8000c1e1500 */
[----:B0-----:R-:W3:Y:S01]  /*17e10*/  LDL R3, [R1+0xe2c] ;  /* 0x000e2c0001037983 */ /* 0x001ee20000100800 */
[----:B------:R-:W-:Y:S01]  /*17e20*/  PRMT R11, RZ, 0x7610, R11 ;  /* 0x00007610ff0b7816 */ /* 0x000fe2000000000b */
[----:B------:R-:W-:Y:S02]  /*17e30*/  @!P0 IMAD.MOV.U32 R2, RZ, RZ, R13 ;  /* 0x000000ffff028224 */ /* 0x000fe400078e000d */
[----:B------:R-:W-:Y:S04]  /*17e40*/  STS.U16 [R6+0x2400], R10 ;  /* 0x0024000a06007388 */ /* 0x000fe80000000400 */
[----:B--2---:R0:W-:Y:S04]  /*17e50*/  STL [R1+0xc], R8 ;  /* 0x00000c0801007387 */ /* 0x0041e80000100800 */
[----:B0-----:R-:W2:Y:S04]  /*17e60*/  LDL R8, [R1+0xdf0] ;  /* 0x000df00001087983 */ /* 0x001ea80000100800 */
[----:B---3--:R0:W3:Y:S04]  /*17e70*/  @!P0 LDG.E.U16 R11, [R2.64] ;  /* 0x00000006020b8981 */ /* 0x0080e8000c1e1500 */
[----:B------:R-:W2:Y:S01]  /*17e80*/  LDL.LU R10, [R1+0x16c] ;  /* 0x00016c00010a7983 */ /* 0x000ea20000300800 */
[----:B------:R-:W-:-:S03]  /*17e90*/  PRMT R9, RZ, 0x7610, R9 ;  /* 0x00007610ff097816 */ /* 0x000fc60000000009 */
[----:B------:R-:W2:Y:S04]  /*17ea0*/  LDL R13, [R1+0xdcc] ;  /* 0x000dcc00010d7983 */ /* 0x000ea80000100800 */
[----:B0-----:R-:W2:Y:S01]  /*17eb0*/  LDL R3, [R1+0xe0c] ;  /* 0x000e0c0001037983 */ /* 0x001ea20000100800 */
[----:B------:R-:W-:-:S03]  /*17ec0*/  @!P0 IMAD.MOV.U32 R2, RZ, RZ, R14 ;  /* 0x000000ffff028224 */ /* 0x000fc600078e000e */
[----:B------:R-:W-:Y:S04]  /*17ed0*/  STS.U16 [R6+0x3400], R12 ;  /* 0x0034000c06007388 */ /* 0x000fe80000000400 */
[----:B---3--:R0:W-:Y:S04]  /*17ee0*/  STL [R1+0x8], R11 ;  /* 0x0000080b01007387 */ /* 0x0081e80000100800 */
[----:B0-----:R-:W3:Y:S04]  /*17ef0*/  LDL R11, [R1+0xdd0] ;  /* 0x000dd000010b7983 */ /* 0x001ee80000100800 */
[----:B------:R-:W3:Y:S04]  /*17f00*/  LDL.LU R12, [R1+0x158] ;  /* 0x00015800010c7983 */ /* 0x000ee80000300800 */
[----:B--2---:R0:W2:Y:S04]  /*17f10*/  @!P0 LDG.E.U16 R9, [R2.64] ;  /* 0x0000000602098981 */ /* 0x0040a8000c1e1500 */
[----:B0-----:R-:W3:Y:S01]  /*17f20*/  LDL R3, [R1+0xdec] ;  /* 0x000dec0001037983 */ /* 0x001ee20000100800 */
[----:B------:R-:W-:Y:S01]  /*17f30*/  PRMT R7, RZ, 0x7610, R7 ;  /* 0x00007610ff077816 */ /* 0x000fe20000000007 */
[----:B------:R-:W-:Y:S01]  /*17f40*/  @!P0 IMAD.MOV.U32 R2, RZ, RZ, R8 ;  /* 0x000000ffff028224 */ /* 0x000fe200078e0008 */
[----:B------:R-:W-:Y:S01]  /*17f50*/  PRMT R28, RZ, 0x7610, R28 ;  /* 0x00007610ff1c7816 */ /* 0x000fe2000000001c */
[----:B------:R0:W-:Y:S04]  /*17f60*/  STS.U16 [R6+0x4400], R4 ;  /* 0x0044000406007388 */ /* 0x0001e80000000400 */
[----:B--2---:R1:W-:Y:S04]  /*17f70*/  STL [R1+0x4], R9 ;  /* 0x0000040901007387 */ /* 0x0043e80000100800 */
[----:B0-----:R-:W2:Y:S04]  /*17f80*/  LDL R4, [R1+0xdb0] ;  /* 0x000db00001047983 */ /* 0x001ea80000100800 */
[----:B---3--:R0:W3:Y:S04]  /*17f90*/  @!P0 LDG.E.U16 R7, [R2.64] ;  /* 0x0000000602078981 */ /* 0x0080e8000c1e1500 */
[----:B-1----:R-:W2:Y:S04]  /*17fa0*/  LDL R9, [R1+0xdac] ;  /* 0x000dac0001097983 */ /* 0x002ea80000100800 */
[----:B------:R-:W2:Y:S01]  /*17fb0*/  LDL.LU R14, [R1+0x104] ;  /* 0x00010400010e7983 */ /* 0x000ea20000300800 */
[----:B0-----:R-:W-:-:S02]  /*17fc0*/  @!P0 IMAD.MOV.U32 R2, RZ, RZ, R11 ;  /* 0x000000ffff028224 */ /* 0x001fc400078e000b */
[----:B------:R-:W-:Y:S01]  /*17fd0*/  @!P0 IMAD.MOV.U32 R3, RZ, RZ, R13 ;  /* 0x000000ffff038224 */ /* 0x000fe200078e000d */
[----:B------:R-:W2:Y:S04]  /*17fe0*/  LDL R8, [R1+0xd8c] ;  /* 0x000d8c0001087983 */ /* 0x000ea80000100800 */
[----:B------:R2:W2:Y:S01]  /*17ff0*/  @!P0 LDG.E.U16 R28, [R2.64] ;  /* 0x00000006021c8981 */ /* 0x0004a2000c1e1500 */
[----:B------:R-:W-:-:S03]  /*18000*/  PRMT R26, RZ, 0x7610, R26 ;  /* 0x00007610ff1a7816 */ /* 0x000fc6000000001a */
[----:B------:R-:W-:Y:S04]  /*18010*/  STS.U16 [R6+0x5400], R15 ;  /* 0x0054000f06007388 */ /* 0x000fe80000000400 */
[----:B----4-:R-:W-:Y:S04]  /*18020*/  STS.U16 [R6+0x6400], R0 ;  /* 0x0064000006007388 */ /* 0x010fe80000000400 */
[----:B---3--:R0:W-:Y:S04]  /*18030*/  STL [R1], R7 ;  /* 0x0000000701007387 */ /* 0x0081e80000100800 */
[----:B0-----:R-:W3:Y:S01]  /*18040*/  LDL R7, [R1+0xd90] ;  /* 0x000d900001077983 */ /* 0x001ee20000100800 */
[----:B--2---:R-:W-:-:S02]  /*18050*/  @!P0 IMAD.MOV.U32 R2, RZ, RZ, R4 ;  /* 0x000000ffff028224 */ /* 0x004fc400078e0004 */
[----:B------:R-:W-:Y:S01]  /*18060*/  @!P0 IMAD.MOV.U32 R3, RZ, RZ, R9 ;  /* 0x000000ffff038224 */ /* 0x000fe200078e0009 */
[----:B------:R-:W2:Y:S04]  /*18070*/  LDL.LU R15, [R1+0xec] ;  /* 0x0000ec00010f7983 */ /* 0x000ea80000300800 */
[----:B------:R-:W-:Y:S04]  /*18080*/  STL [R1+0x3140], R28 ;  /* 0x0031401c01007387 */ /* 0x000fe80000100800 */
[----:B------:R-:W4:Y:S04]  /*18090*/  LDL R6, [R1+0xd6c] ;  /* 0x000d6c0001067983 */ /* 0x000f280000100800 */
[----:B------:R-:W2:Y:S04]  /*180a0*/  LDL R0, [R1+0xd70] ;  /* 0x000d700001007983 */ /* 0x000ea80000100800 */
[----:B------:R0:W2:Y:S01]  /*180b0*/  @!P0 LDG.E.U16 R26, [R2.64] ;  /* 0x00000006021a8981 */ /* 0x0000a2000c1e1500 */
[----:B------:R-:W-:-:S02]  /*180c0*/  PRMT R24, RZ, 0x7610, R24 ;  /* 0x00007610ff187816 */ /* 0x000fc40000000018 */
[----:B------:R-:W-:Y:S01]  /*180d0*/  PRMT R22, RZ, 0x7610, R22 ;  /* 0x00007610ff167816 */ /* 0x000fe20000000016 */
[----:B------:R-:W2:Y:S01]  /*180e0*/  LDL R4, [R1+0xd50] ;  /* 0x000d500001047983 */ /* 0x000ea20000100800 */
[----:B0-----:R-:W-:Y:S02]  /*180f0*/  @!P0 IMAD.MOV.U32 R3, RZ, RZ, R8 ;  /* 0x000000ffff038224 */ /* 0x001fe400078e0008 */
[----:B---3--:R-:W-:-:S05]  /*18100*/  @!P0 IMAD.MOV.U32 R2, RZ, RZ, R7 ;  /* 0x000000ffff028224 */ /* 0x008fca00078e0007 */
[----:B------:R4:W3:Y:S02]  /*18110*/  @!P0 LDG.E.U16 R24, [R2.64] ;  /* 0x0000000602188981 */ /* 0x0008e4000c1e1500 */
[----:B----4-:R-:W-:Y:S02]  /*18120*/  @!P0 IMAD.MOV.U32 R3, RZ, RZ, R6 ;  /* 0x000000ffff038224 */ /* 0x010fe400078e0006 */
[----:B--2---:R-:W-:Y:S01]  /*18130*/  @!P0 IMAD.MOV.U32 R2, RZ, RZ, R0 ;  /* 0x000000ffff028224 */ /* 0x004fe200078e0000 */
[----:B------:R0:W-:Y:S04]  /*18140*/  STL [R1+0x3144], R26 ;  /* 0x0031441a01007387 */ /* 0x0001e80000100800 */
[----:B------:R1:W2:Y:S04]  /*18150*/  @!P0 LDG.E.U16 R22, [R2.64] ;  /* 0x0000000602168981 */ /* 0x0002a8000c1e1500 */
[----:B------:R-:W4:Y:S01]  /*18160*/  LDL R8, [R1+0xd2c] ;  /* 0x000d2c0001087983 */ /* 0x000f220000100800 */
[----:B0-----:R-:W-:-:S03]  /*18170*/  LOP3.LUT R26, R5, 0x20, RZ, 0x3c, !PT ;  /* 0x00000020051a7812 */ /* 0x001fc600078e3cff */
[----:B------:R-:W4:Y:S04]  /*18180*/  LDL R5, [R1+0xd4c] ;  /* 0x000d4c0001057983 */ /* 0x000f280000100800 */
[----:B------:R-:W4:Y:S01]  /*18190*/  LDL R7, [R1+0xd30] ;  /* 0x000d300001077983 */ /* 0x000f220000100800 */
[----:B-1----:R-:W-:-:S03]  /*181a0*/  @!P0 IMAD.MOV.U32 R2, RZ, RZ, R4 ;  /* 0x000000ffff028224 */ /* 0x002fc600078e0004 */
[----:B---3--:R-:W-:Y:S04]  /*181b0*/  STL [R1+0x3148], R24 ;  /* 0x0031481801007387 */ /* 0x008fe80000100800 */
[----:B------:R-:W3:Y:S04]  /*181c0*/  LDL R6, [R1+0xd0c] ;  /* 0x000d0c0001067983 */ /* 0x000ee80000100800 */
[----:B------:R-:W3:Y:S04]  /*181d0*/  LDL R0, [R1+0xd10] ;  /* 0x000d100001007983 */ /* 0x000ee80000100800 */
[----:B--2---:R-:W-:Y:S04]  /*181e0*/  STL [R1+0x314c], R22 ;  /* 0x00314c1601007387 */ /* 0x004fe80000100800 */
[----:B------:R-:W2:Y:S01]  /*181f0*/  LDL R4, [R1+0xcf0] ;  /* 0x000cf00001047983 */ /* 0x000ea20000100800 */
[----:B----4-:R-:W-:-:S03]  /*18200*/  @!P0 IMAD.MOV.U32 R3, RZ, RZ, R5 ;  /* 0x000000ffff038224 */ /* 0x010fc600078e0005 */
[----:B------:R-:W2:Y:S01]  /*18210*/  LDL R5, [R1+0xcec] ;  /* 0x000cec0001057983 */ /* 0x000ea20000100800 */
[----:B------:R-:W-:Y:S02]  /*18220*/  PRMT R20, RZ, 0x7610, R20 ;  /* 0x00007610ff147816 */ /* 0x000fe40000000014 */
[----:B------:R-:W-:-:S04]  /*18230*/  PRMT R18, RZ, 0x7610, R18 ;  /* 0x00007610ff127816 */ /* 0x000fc80000000012 */
[----:B------:R0:W4:Y:S01]  /*18240*/  @!P0 LDG.E.U16 R20, [R2.64] ;  /* 0x0000000602148981 */ /* 0x000122000c1e1500 */
[----:B------:R-:W-:Y:S01]  /*18250*/  PRMT R16, RZ, 0x7610, R16 ;  /* 0x00007610ff107816 */ /* 0x000fe20000000010 */
[----:B0-----:R-:W-:Y:S02]  /*18260*/  @!P0 IMAD.MOV.U32 R2, RZ, RZ, R7 ;  /* 0x000000ffff028224 */ /* 0x001fe400078e0007 */
[----:B------:R-:W-:-:S05]  /*18270*/  @!P0 IMAD.MOV.U32 R3, RZ, RZ, R8 ;  /* 0x000000ffff038224 */ /* 0x000fca00078e0008 */
[----:B------:R3:W4:Y:S02]  /*18280*/  @!P0 LDG.E.U16 R18, [R2.64] ;  /* 0x0000000602128981 */ /* 0x000724000c1e1500 */
[----:B---3--:R-:W-:Y:S02]  /*18290*/  @!P0 IMAD.MOV.U32 R3, RZ, RZ, R6 ;  /* 0x000000ffff038224 */ /* 0x008fe400078e0006 */
[----:B------:R-:W-:-:S05]  /*182a0*/  @!P0 IMAD.MOV.U32 R2, RZ, RZ, R0 ;  /* 0x000000ffff028224 */ /* 0x000fca00078e0000 */
[----:B------:R0:W3:Y:S02]  /*182b0*/  @!P0 LDG.E.U16 R16, [R2.64] ;  /* 0x0000000602108981 */ /* 0x0000e4000c1e1500 */
[----:B0-----:R-:W-:-:S06]  /*182c0*/  PRMT R2, RZ, 0x7610, R2 ;  /* 0x00007610ff027816 */ /* 0x001fcc0000000002 */
[----:B--2---:R-:W2:Y:S04]  /*182d0*/  @!P0 LDG.E.U16 R2, [R4.64] ;  /* 0x0000000604028981 */ /* 0x004ea8000c1e1500 */
[----:B------:R-:W-:Y:S04]  /*182e0*/  STS.U16 [R26+0x7400], R10 ;  /* 0x0074000a1a007388 */ /* 0x000fe80000000400 */
[----:B----4-:R-:W-:Y:S04]  /*182f0*/  STL [R1+0x3150], R20 ;  /* 0x0031501401007387 */ /* 0x010fe80000100800 */
[----:B------:R-:W4:Y:S04]  /*18300*/  LDL R8, [R1+0xccc] ;  /* 0x000ccc0001087983 */ /* 0x000f280000100800 */
[----:B------:R-:W4:Y:S04]  /*18310*/  LDL R7, [R1+0xcd0] ;  /* 0x000cd00001077983 */ /* 0x000f280000100800 */
[----:B------:R-:W-:Y:S04]  /*18320*/  STS.U16 [R26+0x8400], R12 ;  /* 0x0084000c1a007388 */ /* 0x000fe80000000400 */
[----:B------:R-:W-:Y:S04]  /*18330*/  STL [R1+0x3154], R18 ;  /* 0x0031541201007387 */ /* 0x000fe80000100800 */
[----:B------:R0:W-:Y:S04]  /*18340*/  STS.U16 [R26+0x9400], R14 ;  /* 0x0094000e1a007388 */ /* 0x0001e80000000400 */
[----:B------:R-:W4:Y:S04]  /*18350*/  LDL R0, [R1+0xcb0] ;  /* 0x000cb00001007983 */ /* 0x000f280000100800 */
[----:B0-----:R-:W4:Y:S04]  /*18360*/  LDL.LU R14, [R1+0x28c] ;  /* 0x00028c00010e7983 */ /* 0x001f280000300800 */
[----:B------:R0:W-:Y:S04]  /*18370*/  STS.U16 [R26+0xa400], R15 ;  /* 0x00a4000f1a007388 */ /* 0x0001e80000000400 */
[----:B---3--:R-:W-:Y:S04]  /*18380*/  STL [R1+0x3158], R16 ;  /* 0x0031581001007387 */ /* 0x008fe80000100800 */
[----:B------:R-:W3:Y:S04]  /*18390*/  LDL R6, [R1+0xcac] ;  /* 0x000cac0001067983 */ /* 0x000ee80000100800 */
[----:B0-----:R-:W3:Y:S04]  /*183a0*/  LDL.LU R15, [R1+0x278] ;  /* 0x00027800010f7983 */ /* 0x001ee80000300800 */
[----:B--2---:R0:W-:Y:S04]  /*183b0*/  STL [R1+0x315c], R2 ;  /* 0x00315c0201007387 */ /* 0x0041e80000100800 */
[----:B------:R-:W2:Y:S04]  /*183c0*/  LDL R12, [R1+0xc8c] ;  /* 0x000c8c00010c7983 */ /* 0x000ea80000100800 */
[----:B------:R-:W2:Y:S01]  /*183d0*/  LDL R10, [R1+0xc90] ;  /* 0x000c9000010a7983 */ /* 0x000ea20000100800 */
[----:B------:R-:W-:Y:S01]  /*183e0*/  PRMT R3, RZ, 0x7610, R3 ;  /* 0x00007610ff037816 */ /* 0x000fe20000000003 */
[----:B----4-:R-:W-:-:S02]  /*183f0*/  @!P0 IMAD.MOV.U32 R5, RZ, RZ, R8 ;  /* 0x000000ffff058224 */ /* 0x010fc400078e0008 */
[----:B------:R-:W4:Y:S01]  /*18400*/  LDL R9, [R1+0xc6c] ;  /* 0x000c6c0001097983 */ /* 0x000f220000100800 */
[----:B------:R-:W-:-:S03]  /*18410*/  @!P0 IMAD.MOV.U32 R4, RZ, RZ, R7 ;  /* 0x000000ffff048224 */ /* 0x000fc600078e0007 */
[----:B------:R-:W4:Y:S04]  /*18420*/  LDL R8, [R1+0xc70] ;  /* 0x000c700001087983 */ /* 0x000f280000100800 */
[----:B------:R1:W4:Y:S04]  /*18430*/  @!P0 LDG.E.U16 R3, [R4.64] ;  /* 0x0000000604038981 */ /* 0x000328000c1e1500 */
[----:B------:R-:W0:Y:S04]  /*18440*/  S2R R13, SR_TID.X ;  /* 0x00000000000d7919 */ /* 0x000e280000002100 */
[----:B------:R-:W4:Y:S01]  /*18450*/  LDL.LU R11, [R1+0x21c] ;  /* 0x00021c00010b7983 */ /* 0x000f220000300800 */
[----:B-1----:R-:W-:-:S02]  /*18460*/  PRMT R4, RZ, 0x7610, R4 ;  /* 0x00007610ff047816 */ /* 0x002fc40000000004 */
[----:B------:R-:W-:Y:S01]  /*18470*/  PRMT R5, RZ, 0x7610, R5 ;  /* 0x00007610ff057816 */ /* 0x000fe20000000005 */
[----:B---3--:R-:W-:Y:S02]  /*18480*/  @!P0 IMAD.MOV.U32 R7, RZ, RZ, R6 ;  /* 0x000000ffff078224 */ /* 0x008fe400078e0006 */
[----:B------:R-:W-:-:S05]  /*18490*/  @!P0 IMAD.MOV.U32 R6, RZ, RZ, R0 ;  /* 0x000000ffff068224 */ /* 0x000fca00078e0000 */
[----:B------:R2:W3:Y:S02]  /*184a0*/  @!P0 LDG.E.U16 R4, [R6.64] ;  /* 0x0000000606048981 */ /* 0x0004e4000c1e1500 */
[----:B--2---:R-:W-:Y:S02]  /*184b0*/  @!P0 IMAD.MOV.U32 R7, RZ, RZ, R12 ;  /* 0x000000ffff078224 */ /* 0x004fe400078e000c */
[----:B------:R-:W-:-:S05]  /*184c0*/  @!P0 IMAD.MOV.U32 R6, RZ, RZ, R10 ;  /* 0x000000ffff068224 */ /* 0x000fca00078e000a */
[----:B------:R1:W2:Y:S01]  /*184d0*/  @!P0 LDG.E.U16 R5, [R6.64] ;  /* 0x0000000606058981 */ /* 0x0002a2000c1e1500 */
[----:B0-----:R-:W-:-:S03]  /*184e0*/  LOP3.LUT R28, R13, 0xff, RZ, 0xc0, !PT ;  /* 0x000000ff0d1c7812 */ /* 0x001fc600078ec0ff */
[----:B----4-:R-:W-:Y:S04]  /*184f0*/  STL [R1+0x3160], R3 ;  /* 0x0031600301007387 */ /* 0x010fe80000100800 */
[----:B------:R-:W4:Y:S04]  /*18500*/  LDL R0, [R1+0xc50] ;  /* 0x000c500001007983 */ /* 0x000f280000100800 */
[----:B------:R-:W4:Y:S01]  /*18510*/  LDL.LU R13, [R1+0x208] ;  /* 0x00020800010d7983 */ /* 0x000f220000300800 */
[----:B-1----:R-:W-:-:S06]  /*18520*/  PRMT R6, RZ, 0x7610, R6 ;  /* 0x00007610ff067816 */ /* 0x002fcc0000000006 */
[----:B------:R4:W4:Y:S04]  /*18530*/  @!P0 LDG.E.U16 R6, [R8.64] ;  /* 0x0000000608068981 */ /* 0x000928000c1e1500 */
[----:B---3--:R-:W-:Y:S04]  /*18540*/  STL [R1+0x3164], R4 ;  /* 0x0031640401007387 */ /* 0x008fe80000100800 */
[----:B------:R-:W3:Y:S04]  /*18550*/  LDL R2, [R1+0xc4c] ;  /* 0x000c4c0001027983 */ /* 0x000ee80000100800 */
[----:B------:R-:W3:Y:S04]  /*18560*/  LDL.LU R12, [R1+0x1f8] ;  /* 0x0001f800010c7983 */ /* 0x000ee80000300800 */
[----:B--2---:R0:W-:Y:S04]  /*18570*/  STL [R1+0x3168], R5 ;  /* 0x0031680501007387 */ /* 0x0041e80000100800 */
[----:B------:R-:W2:Y:S01]  /*18580*/  LDL R10, [R1+0xc2c] ;  /* 0x000c2c00010a7983 */ /* 0x000ea20000100800 */
[----:B------:R-:W-:Y:S01]  /*18590*/  IMAD.SHL.U32 R28, R28, 0x2, RZ ;  /* 0x000000021c1c7824 */ /* 0x000fe200078e00ff */
[----:B------:R-:W-:-:S02]  /*185a0*/  PRMT R7, RZ, 0x7610, R7 ;  /* 0x00007610ff077816 */ /* 0x000fc40000000007 */
[----:B------:R-:W-:Y:S04]  /*185b0*/  STS.U16 [R26+0xb400], R29 ;  /* 0x00b4001d1a007388 */ /* 0x000fe80000000400 */
[----:B0-----:R-:W2:Y:S01]  /*185c0*/  LDL R5, [R1+0xc30] ;  /* 0x000c300001057983 */ /* 0x001ea20000100800 */
[----:B------:R-:W-:Y:S01]  /*185d0*/  LOP3.LUT R16, R28, 0x30, RZ, 0x3c, !PT ;  /* 0x000000301c107812 */ /* 0x000fe200078e3cff */
[----:B----4-:R-:W-:Y:S02]  /*185e0*/  @!P0 IMAD.MOV.U32 R8, RZ, RZ, R0 ;  /* 0x000000ffff088224 */ /* 0x010fe400078e0000 */
[----:B------:R-:W-:Y:S04]  /*185f0*/  STS.U16 [R26+0xc400], R27 ;  /* 0x00c4001b1a007388 */ /* 0x000fe80000000400 */
[----:B------:R-:W-:Y:S04]  /*18600*/  STS.U16 [R26+0xd400], R23 ;  /* 0x00d400171a007388 */ /* 0x000fe80000000400 */
[----:B------:R-:W-:Y:S04]  /*18610*/  STS.U16 [R26+0xe400], R21 ;  /* 0x00e400151a007388 */ /* 0x000fe80000000400 */
[----:B------:R-:W-:Y:S04]  /*18620*/  STS.U16 [R26+0xf400], R17 ;  /* 0x00f400111a007388 */ /* 0x000fe80000000400 */
[----:B------:R0:W-:Y:S04]  /*18630*/  STS.U16 [R16+0x600], R14 ;  /* 0x0006000e10007388 */ /* 0x0001e80000000400 */
[----:B------:R1:W-:Y:S04]  /*18640*/  STS.U16 [R16+0x1600], R15 ;  /* 0x0016000f10007388 */ /* 0x0003e80000000400 */
[----:B------:R2:W-:Y:S04]  /*18650*/  STS.U16 [R16+0x2600], R11 ;  /* 0x0026000b10007388 */ /* 0x0005e80000000400 */
[----:B------:R-:W4:Y:S04]  /*18660*/  LDL R3, [R1+0xc10] ;  /* 0x000c100001037983 */ /* 0x000f280000100800 */
[----:B0-----:R-:W4:Y:S04]  /*18670*/  LDL.LU R14, [R1+0x1e0] ;  /* 0x0001e000010e7983 */ /* 0x001f280000300800 */
[----:B------:R0:W-:Y:S04]  /*18680*/  STL [R1+0x316c], R6 ;  /* 0x00316c0601007387 */ /* 0x0001e80000100800 */
[----:B------:R-:W4:Y:S04]  /*18690*/  LDL R4, [R1+0xc0c] ;  /* 0x000c0c0001047983 */ /* 0x000f280000100800 */
[----:B------:R-:W4:Y:S01]  /*186a0*/  LDL R0, [R1+0xbf0] ;  /* 0x000bf00001007983 */ /* 0x000f220000100800 */
[----:B---3--:R-:W-:-:S03]  /*186b0*/  @!P0 IMAD.MOV.U32 R9, RZ, RZ, R2 ;  /* 0x000000ffff098224 */ /* 0x008fc600078e0002 */
[----:B------:R-:W3:Y:S04]  /*186c0*/  LDL R2, [R1+0xbec] ;  /* 0x000bec0001027983 */ /* 0x000ee80000100800 */
[----:B------:R0:W3:Y:S04]  /*186d0*/  @!P0 LDG.E.U16 R7, [R8.64] ;  /* 0x0000000608078981 */ /* 0x0000e8000c1e1500 */
[----:B-1----:R-:W3:Y:S01]  /*186e0*/  LDL.LU R15, [R1+0x1c8] ;  /* 0x0001c800010f7983 */ /* 0x002ee20000300800 */
[----:B0-----:R-:W-:Y:S01]  /*186f0*/  PRMT R8, RZ, 0x7610, R8 ;  /* 0x00007610ff087816 */ /* 0x001fe20000000008 */
[----:B--2---:R-:W-:-:S02]  /*18700*/  @!P0 IMAD.MOV.U32 R11, RZ, RZ, R10 ;  /* 0x000000ffff0b8224 */ /* 0x004fc400078e000a */
[----:B------:R-:W-:-:S05]  /*18710*/  @!P0 IMAD.MOV.U32 R10, RZ, RZ, R5 ;  /* 0x000000ffff0a8224 */ /* 0x000fca00078e0005 */
[----:B------:R4:W2:Y:S02]  /*18720*/  @!P0 LDG.E.U16 R8, [R10.64] ;  /* 0x000000060a088981 */ /* 0x0008a4000c1e1500 */
[----:B----4-:R-:W-:Y:S02]  /*18730*/  @!P0 IMAD.MOV.U32 R10, RZ, RZ, R3 ;  /* 0x000000ffff0a8224 */ /* 0x010fe400078e0003 */
[----:B------:R-:W-:Y:S01]  /*18740*/  @!P0 IMAD.MOV.U32 R11, RZ, RZ, R4 ;  /* 0x000000ffff0b8224 */ /* 0x000fe200078e0004 */
[----:B---3--:R-:W-:Y:S04]  /*18750*/  STL [R1+0x3170], R7 ;  /* 0x0031700701007387 */ /* 0x008fe80000100800 */
[----:B------:R-:W3:Y:S04]  /*18760*/  LDL.LU R26, [R1+0x1b4] ;  /* 0x0001b400011a7983 */ /* 0x000ee80000300800 */
[----:B------:R-:W4:Y:S04]  /*18770*/  LDL R5, [R1+0xbd0] ;  /* 0x000bd00001057983 */ /* 0x000f280000100800 */
[----:B--2---:R-:W-:Y:S04]  /*18780*/  STL [R1+0x3174], R8 ;  /* 0x0031740801007387 */ /* 0x004fe80000100800 */
[----:B------:R-:W2:Y:S04]  /*18790*/  LDL R6, [R1+0xbcc] ;  /* 0x000bcc0001067983 */ /* 0x000ea80000100800 */
[----:B------:R-:W3:Y:S04]  /*187a0*/  LDL R4, [R1+0xbac] ;  /* 0x000bac0001047983 */ /* 0x000ee80000100800 */
[----:B------:R-:W3:Y:S01]  /*187b0*/  LDL R3, [R1+0xbb0] ;  /* 0x000bb00001037983 */ /* 0x000ee20000100800 */
[----:B------:R-:W-:-:S03]  /*187c0*/  PRMT R9, RZ, 0x7610, R9 ;  /* 0x00007610ff097816 */ /* 0x000fc60000000009 */
[----:B------:R0:W-:Y:S04]  /*187d0*/  STS.U16 [R16+0x3600], R13 ;  /* 0x0036000d10007388 */ /* 0x0001e80000000400 */
[----:B------:R1:W3:Y:S04]  /*187e0*/  @!P0 LDG.E.U16 R9, [R10.64] ;  /* 0x000000060a098981 */ /* 0x0002e8000c1e1500 */
[----:B------:R1:W-:Y:S01]  /*187f0*/  STS.U16 [R16+0x4600], R12 ;  /* 0x0046000c10007388 */ /* 0x0003e20000000400 */
[----:B0-----:R-:W-:Y:S01]  /*18800*/  @!P0 IMAD.MOV.U32 R13, RZ, RZ, R2 ;  /* 0x000000ffff0d8224 */ /* 0x001fe200078e0002 */
[----:B-1----:R-:W-:Y:S01]  /*18810*/  PRMT R10, RZ, 0x7610, R10 ;  /* 0x00007610ff0a7816 */ /* 0x002fe2000000000a */
[----:B------:R-:W-:Y:S01]  /*18820*/  @!P0 IMAD.MOV.U32 R12, RZ, RZ, R0 ;  /* 0x000000ffff0c8224 */ /* 0x000fe200078e0000 */
[----:B------:R-:W-:-:S04]  /*18830*/  PRMT R11, RZ, 0x7610, R11 ;  /* 0x00007610ff0b7816 */ /* 0x000fc8000000000b */
[----:B------:R4:W3:Y:S04]  /*18840*/  @!P0 LDG.E.U16 R10, [R12.64] ;  /* 0x000000060c0a8981 */ /* 0x0008e8000c1e1500 */
[----:B------:R-:W-:Y:S04]  /*18850*/  STS.U16 [R16+0x5600], R14 ;  /* 0x0056000e10007388 */ /* 0x000fe80000000400 */
[----:B------:R3:W-:Y:S01]  /*18860*/  STS.U16 [R16+0x6600], R15 ;  /* 0x0066000f10007388 */ /* 0x0007e20000000400 */
[----:B----4-:R-:W-:Y:S02]  /*18870*/  @!P0 IMAD.MOV.U32 R12, RZ, RZ, R5 ;  /* 0x000000ffff0c8224 */ /* 0x010fe400078e0005 */
[----:B--2---:R-:W-:-:S05]  /*18880*/  @!P0 IMAD.MOV.U32 R13, RZ, RZ, R6 ;  /* 0x000000ffff0d8224 */ /* 0x004fca00078e0006 */
[----:B------:R0:W2:Y:S01]  /*18890*/  @!P0 LDG.E.U16 R11, [R12.64] ;  /* 0x000000060c0b8981 */ /* 0x0000a2000c1e1500 */
[----:B---3--:R-:W-:Y:S02]  /*188a0*/  @!P0 IMAD.MOV.U32 R15, RZ, RZ, R4 ;  /* 0x000000ffff0f8224 */ /* 0x008fe400078e0004 */
[----:B------:R-:W-:Y:S01]  /*188b0*/  @!P0 IMAD.MOV.U32 R14, RZ, RZ, R3 ;  /* 0x000000ffff0e8224 */ /* 0x000fe200078e0003 */
[----:B0-----:R-:W-:-:S06]  /*188c0*/  PRMT R12, RZ, 0x7610, R12 ;  /* 0x00007610ff0c7816 */ /* 0x001fcc000000000c */
[----:B------:R-:W3:Y:S04]  /*188d0*/  @!P0 LDG.E.U16 R12, [R14.64] ;  /* 0x000000060e0c8981 */ /* 0x000ee8000c1e1500 */
[----:B------:R-:W-:Y:S04]  /*188e0*/  STL [R1+0x3178], R9 ;  /* 0x0031780901007387 */ /* 0x000fe80000100800 */
[----:B------:R-:W4:Y:S04]  /*188f0*/  LDL.LU R28, [R1+0x1a0] ;  /* 0x0001a000011c7983 */ /* 0x000f280000300800 */
[----:B------:R-:W4:Y:S04]  /*18900*/  LDL R2, [R1+0xb8c] ;  /* 0x000b8c0001027983 */ /* 0x000f280000100800 */
[----:B------:R-:W4:Y:S04]  /*18910*/  LDL R0, [R1+0xb90] ;  /* 0x000b900001007983 */ /* 0x000f280000100800 */
[----:B------:R-:W-:Y:S04]  /*18920*/  STL [R1+0x317c], R10 ;  /* 0x00317c0a01007387 */ /* 0x000fe80000100800 */
[----:B------:R-:W4:Y:S04]  /*18930*/  LDL.LU R18, [R1+0x190] ;  /* 0x0001900001127983 */ /* 0x000f280000300800 */
[----:B------:R-:W4:Y:S04]  /*18940*/  LDL.LU R20, [R1+0x178] ;  /* 0x0001780001147983 */ /* 0x000f280000300800 */
[----:B--2---:R-:W-:Y:S04]  /*18950*/  STL [R1+0x313c], R11 ;  /* 0x00313c0b01007387 */ /* 0x004fe80000100800 */
[----:B------:R-:W2:Y:S04]  /*18960*/  LDL R6, [R1+0xb74] ;  /* 0x000b740001067983 */ /* 0x000ea80000100800 */
[----:B------:R-:W2:Y:S04]  /*18970*/  LDL R5, [R1+0xf50] ;  /* 0x000f500001057983 */ /* 0x000ea80000100800 */
[----:B---3--:R-:W-:Y:S04]  /*18980*/  STL [R1+0x3180], R12 ;  /* 0x0031800c01007387 */ /* 0x008fe80000100800 */
[----:B------:R-:W3:Y:S04]  /*18990*/  LDL.LU R22, [R1+0x160] ;  /* 0x0001600001167983 */ /* 0x000ee80000300800 */
[----:B------:R-:W3:Y:S04]  /*189a0*/  LDL R4, [R1+0xb64] ;  /* 0x000b640001047983 */ /* 0x000ee80000100800 */
[----:B------:R-:W3:Y:S01]  /*189b0*/  LDL R3, [R1+0xf40] ;  /* 0x000f400001037983 */ /* 0x000ee20000100800 */
[----:B------:R-:W-:Y:S01]  /*189c0*/  PRMT R13, RZ, 0x7610, R13 ;  /* 0x00007610ff0d7816 */ /* 0x000fe2000000000d */
[----:B----4-:R-:W-:-:S02]  /*189d0*/  @!P0 IMAD.MOV.U32 R15, RZ, RZ, R2 ;  /* 0x000000ffff0f8224 */ /* 0x010fc400078e0002 */
[----:B------:R-:W-:Y:S01]  /*189e0*/  @!P0 IMAD.MOV.U32 R14, RZ, RZ, R0 ;  /* 0x000000ffff0e8224 */ /* 0x000fe200078e0000 */
[----:B------:R-:W-:Y:S01]  /*189f0*/  PRMT R17, RZ, 0x7610, R17 ;  /* 0x00007610ff117816 */ /* 0x000fe20000000011 */
[----:B------:R-:W4:Y:S04]  /*18a00*/  LDL R2, [R1+0xf24] ;  /* 0x000f240001027983 */ /* 0x000f280000100800 */
[----:B------:R2:W4:Y:S01]  /*18a10*/  @!P0 LDG.E.U16 R13, [R14.64] ;  /* 0x000000060e0d8981 */ /* 0x000522000c1e1500 */
[----:B------:R-:W-:-:S03]  /*18a20*/  PRMT R19, RZ, 0x7610, R19 ;  /* 0x00007610ff137816 */ /* 0x000fc60000000013 */
[----:B------:R-:W4:Y:S04]  /*18a30*/  LDL R0, [R1+0xf28] ;  /* 0x000f280001007983 */ /* 0x000f280000100800 */
[----:B------:R0:W-:Y:S04]  /*18a40*/  STS.U16 [R16+0x7600], R26 ;  /* 0x0076001a10007388 */ /* 0x0001e80000000400 */
[----:B------:R-:W4:Y:S01]  /*18a50*/  LDL.LU R24, [R1+0x108] ;  /* 0x0001080001187983 */ /* 0x000f220000300800 */
[----:B--2---:R-:W-:-:S03]  /*18a60*/  @!P0 IMAD.MOV.U32 R15, RZ, RZ, R6 ;  /* 0x000000ffff0f8224 */ /* 0x004fc600078e0006 */
[----:B0-----:R-:W2:Y:S01]  /*18a70*/  LDL.LU R26, [R1+0xf8] ;  /* 0x0000f800011a7983 */ /* 0x001ea20000300800 */
[----:B------:R-:W-:-:S05]  /*18a80*/  @!P0 IMAD.MOV.U32 R14, RZ, RZ, R5 ;  /* 0x000000ffff0e8224 */ /* 0x000fca00078e0005 */
[----:B------:R3:W2:Y:S02]  /*18a90*/  @!P0 LDG.E.U16 R17, [R14.64] ;  /* 0x000000060e118981 */ /* 0x0006a4000c1e1500 */
[----:B---3--:R-:W-:Y:S02]  /*18aa0*/  @!P0 IMAD.MOV.U32 R15, RZ, RZ, R4 ;  /* 0x000000ffff0f8224 */ /* 0x008fe400078e0004 */
[----:B------:R-:W-:-:S05]  /*18ab0*/  @!P0 IMAD.MOV.U32 R14, RZ, RZ, R3 ;  /* 0x000000ffff0e8224 */ /* 0x000fca00078e0003 */
[----:B------:R0:W3:Y:S04]  /*18ac0*/  @!P0 LDG.E.U16 R19, [R14.64] ;  /* 0x000000060e138981 */ /* 0x0000e8000c1e1500 */
[----:B------:R1:W-:Y:S04]  /*18ad0*/  STS.U16 [R16+0x8600], R28 ;  /* 0x0086001c10007388 */ /* 0x0003e80000000400 */
[----:B----4-:R-:W-:Y:S04]  /*18ae0*/  STL [R1+0x3184], R13 ;  /* 0x0031840d01007387 */ /* 0x010fe80000100800 */
[----:B-1----:R-:W4:Y:S04]  /*18af0*/  LDL.LU R28, [R1+0xe4] ;  /* 0x0000e400011c7983 */ /* 0x002f280000300800 */
[----:B------:R-:W4:Y:S04]  /*18b00*/  LDL R8, [R1+0xf04] ;  /* 0x000f040001087983 */ /* 0x000f280000100800 */
[----:B------:R-:W4:Y:S01]  /*18b10*/  LDL R7, [R1+0xf08] ;  /* 0x000f080001077983 */ /* 0x000f220000100800 */
[----:B0-----:R-:W-:-:S02]  /*18b20*/  @!P0 IMAD.MOV.U32 R14, RZ, RZ, R0 ;  /* 0x000000ffff0e8224 */ /* 0x001fc400078e0000 */
[----:B------:R-:W-:Y:S01]  /*18b30*/  @!P0 IMAD.MOV.U32 R15, RZ, RZ, R2 ;  /* 0x000000ffff0f8224 */ /* 0x000fe200078e0002 */
[----:B--2---:R-:W-:Y:S04]  /*18b40*/  STL [R1+0x3138], R17 ;  /* 0x0031381101007387 */ /* 0x004fe80000100800 */
[----:B------:R-:W2:Y:S04]  /*18b50*/  LDL R6, [R1+0xee4] ;  /* 0x000ee40001067983 */ /* 0x000ea80000100800 */
[----:B------:R-:W2:Y:S04]  /*18b60*/  LDL R5, [R1+0xee8] ;  /* 0x000ee80001057983 */ /* 0x000ea80000100800 */
[----:B---3--:R-:W-:Y:S04]  /*18b70*/  STL [R1+0x3188], R19 ;  /* 0x0031881301007387 */ /* 0x008fe80000100800 */
[----:B------:R-:W3:Y:S04]  /*18b80*/  LDL R4, [R1+0xec4] ;  /* 0x000ec40001047983 */ /* 0x000ee80000100800 */
[----:B------:R-:W3:Y:S04]  /*18b90*/  LDL R3, [R1+0xec8] ;  /* 0x000ec80001037983 */ /* 0x000ee80000100800 */
[----:B------:R-:W3:Y:S04]  /*18ba0*/  LDL R2, [R1+0xea4] ;  /* 0x000ea40001027983 */ /* 0x000ee80000100800 */
[----:B------:R-:W3:Y:S01]  /*18bb0*/  LDL R0, [R1+0xea8] ;  /* 0x000ea80001007983 */ /* 0x000ee20000100800 */
[----:B------:R-:W-:-:S02]  /*18bc0*/  PRMT R21, RZ, 0x7610, R21 ;  /* 0x00007610ff157816 */ /* 0x000fc40000000015 */
[----:B------:R-:W-:-:S04]  /*18bd0*/  PRMT R23, RZ, 0x7610, R23 ;  /* 0x00007610ff177816 */ /* 0x000fc80000000017 */
[----:B------:R4:W3:Y:S01]  /*18be0*/  @!P0 LDG.E.U16 R21, [R14.64] ;  /* 0x000000060e158981 */ /* 0x0008e2000c1e1500 */
[----:B------:R-:W-:Y:S01]  /*18bf0*/  PRMT R25, RZ, 0x7610, R25 ;  /* 0x00007610ff197816 */ /* 0x000fe20000000019 */
[----:B----4-:R-:W-:Y:S02]  /*18c00*/  @!P0 IMAD.MOV.U32 R14, RZ, RZ, R7 ;  /* 0x000000ffff0e8224 */ /* 0x010fe400078e0007 */
[----:B------:R-:W-:-:S05]  /*18c10*/  @!P0 IMAD.MOV.U32 R15, RZ, RZ, R8 ;  /* 0x000000ffff0f8224 */ /* 0x000fca00078e0008 */
[----:B------:R2:W4:Y:S01]  /*18c20*/  @!P0 LDG.E.U16 R23, [R14.64] ;  /* 0x000000060e178981 */ /* 0x000522000c1e1500 */
[----:B------:R-:W-:Y:S02]  /*18c30*/  PRMT R27, RZ, 0x7610, R27 ;  /* 0x00007610ff1b7816 */ /* 0x000fe4000000001b */
[----:B------:R-:W-:Y:S01]  /*18c40*/  PRMT R29, RZ, 0x7610, R29 ;  /* 0x00007610ff1d7816 */ /* 0x000fe2000000001d */
[----:B--2---:R-:W-:Y:S02]  /*18c50*/  @!P0 IMAD.MOV.U32 R15, RZ, RZ, R6 ;  /* 0x000000ffff0f8224 */ /* 0x004fe400078e0006 */
[----:B------:R-:W-:-:S05]  /*18c60*/  @!P0 IMAD.MOV.U32 R14, RZ, RZ, R5 ;  /* 0x000000ffff0e8224 */ /* 0x000fca00078e0005 */
[----:B------:R3:W2:Y:S02]  /*18c70*/  @!P0 LDG.E.U16 R25, [R14.64] ;  /* 0x000000060e198981 */ /* 0x0006a4000c1e1500 */
[----:B---3--:R-:W-:Y:S02]  /*18c80*/  @!P0 IMAD.MOV.U32 R15, RZ, RZ, R4 ;  /* 0x000000ffff0f8224 */ /* 0x008fe400078e0004 */
[----:B------:R-:W-:-:S05]  /*18c90*/  @!P0 IMAD.MOV.U32 R14, RZ, RZ, R3 ;  /* 0x000000ffff0e8224 */ /* 0x000fca00078e0003 */
[----:B------:R0:W3:Y:S02]  /*18ca0*/  @!P0 LDG.E.U16 R27, [R14.64] ;  /* 0x000000060e1b8981 */ /* 0x0000e4000c1e1500 */
[----:B0-----:R-:W-:Y:S02]  /*18cb0*/  @!P0 IMAD.MOV.U32 R14, RZ, RZ, R0 ;  /* 0x000000ffff0e8224 */ /* 0x001fe400078e0000 */
[----:B------:R-:W-:-:S05]  /*18cc0*/  @!P0 IMAD.MOV.U32 R15, RZ, RZ, R2 ;  /* 0x000000ffff0f8224 */ /* 0x000fca00078e0002 */
[----:B------:R-:W3:Y:S04]  /*18cd0*/  @!P0 LDG.E.U16 R29, [R14.64] ;  /* 0x000000060e1d8981 */ /* 0x000ee8000c1e1500 */
[----:B------:R-:W-:Y:S04]  /*18ce0*/  STS.U16 [R16+0x9600], R18 ;  /* 0x0096001210007388 */ /* 0x000fe80000000400 */
[----:B------:R-:W-:Y:S04]  /*18cf0*/  STS.U16 [R16+0xa600], R20 ;  /* 0x00a6001410007388 */ /* 0x000fe80000000400 */
[----:B------:R-:W-:Y:S04]  /*18d00*/  STL [R1+0x318c], R21 ;  /* 0x00318c1501007387 */ /* 0x000fe80000100800 */
[----:B------:R-:W-:Y:S04]  /*18d10*/  STS.U16 [R16+0xb600], R22 ;  /* 0x00b6001610007388 */ /* 0x000fe80000000400 */
[----:B----4-:R-:W-:Y:S04]  /*18d20*/  STL [R1+0x3190], R23 ;  /* 0x0031901701007387 */ /* 0x010fe80000100800 */
[----:B------:R-:W-:Y:S04]  /*18d30*/  STS.U16 [R16+0xc600], R24 ;  /* 0x00c6001810007388 */ /* 0x000fe80000000400 */
[----:B------:R0:W-:Y:S04]  /*18d40*/  STS.U16 [R16+0xd600], R26 ;  /* 0x00d6001a10007388 */ /* 0x0001e80000000400 */
[----:B------:R1:W-:Y:S04]  /*18d50*/  STS.U16 [R16+0xe600], R28 ;  /* 0x00e6001c10007388 */ /* 0x0003e80000000400 */
[----:B--2---:R-:W-:Y:S04]  /*18d60*/  STL [R1+0x3198], R25 ;  /* 0x0031981901007387 */ /* 0x004fe80000100800 */
[----:B---3--:R2:W-:Y:S04]  /*18d70*/  STL [R1+0x319c], R27 ;  /* 0x00319c1b01007387 */ /* 0x0085e80000100800 */
[----:B0-----:R-:W3:Y:S04]  /*18d80*/  LDL.LU R26, [R1+0xd4] ;  /* 0x0000d400011a7983 */ /* 0x001ee80000300800 */
[----:B-1----:R-:W4:Y:S04]  /*18d90*/  LDL.LU R28, [R1+0x2bc] ;  /* 0x0002bc00011c7983 */ /* 0x002f280000300800 */
[----:B--2---:R-:W2:Y:S04]  /*18da0*/  LDL.LU R27, [R1+0x288] ;  /* 0x00028800011b7983 */ /* 0x004ea80000300800 */
[----:B------:R-:W2:Y:S04]  /*18db0*/  LDL.LU R25, [R1+0x274] ;  /* 0x0002740001197983 */ /* 0x000ea80000300800 */
        /* <DEDUP_REMOVED lines=15> */
[----:B------:R0:W-:Y:S04]  /*18eb0*/  STL [R1+0x31a0], R29 ;  /* 0x0031a01d01007387 */ /* 0x0001e80000100800 */
[----:B0-----:R-:W2:Y:S04]  /*18ec0*/  LDL.LU R29, [R1+0x29c] ;  /* 0x00029c00011d7983 */ /* 0x001ea80000300800 */
[----:B------:R-:W-:Y:S04]  /*18ed0*/  STL [R1+0x310c], R15 ;  /* 0x00310c0f01007387 */ /* 0x000fe80000100800 */
[----:B------:R-:W-:Y:S04]  /*18ee0*/  STL [R1+0x3114], R15 ;  /* 0x0031140f01007387 */ /* 0x000fe80000100800 */
[----:B------:R-:W-:Y:S04]  /*18ef0*/  STL [R1+0x311c], R15 ;  /* 0x00311c0f01007387 */ /* 0x000fe80000100800 */
[----:B------:R-:W-:Y:S04]  /*18f00*/  STL [R1+0x3124], R15 ;  /* 0x0031240f01007387 */ /* 0x000fe80000100800 */
[----:B------:R-:W-:Y:S04]  /*18f10*/  STL [R1+0x312c], R15 ;  /* 0x00312c0f01007387 */ /* 0x000fe80000100800 */
[----:B------:R0:W-:Y:S04]  /*18f20*/  STL [R1+0x31a4], R15 ;  /* 0x0031a40f01007387 */ /* 0x0001e80000100800 */
[----:B0-----:R-:W2:Y:S04]  /*18f30*/  LDL.LU R15, [R1+0x2ac] ;  /* 0x0002ac00010f7983 */ /* 0x001ea80000300800 */
[----:B------:R-:W0:Y:S04]  /*18f40*/  S2R R22, SR_TID.X ;  /* 0x0000000000167919 */ /* 0x000e280000002100 */
[----:B------:R-:W-:Y:S04]  /*18f50*/  STL [R1+0x30f8], R14 ;  /* 0x0030f80e01007387 */ /* 0x000fe80000100800 */
[----:B------:R-:W-:Y:S04]  /*18f60*/  STL [R1+0x3100], R14 ;  /* 0x0031000e01007387 */ /* 0x000fe80000100800 */
[----:B------:R-:W-:Y:S04]  /*18f70*/  STL [R1+0x3130], R14 ;  /* 0x0031300e01007387 */ /* 0x000fe80000100800 */
[----:B------:R-:W2:Y:S04]  /*18f80*/  LDL.LU R4, [R1+0x270] ;  /* 0x0002700001047983 */ /* 0x000ea80000300800 */
[----:B------:R-:W2:Y:S01]  /*18f90*/  LDL.LU R3, [R1+0x20c] ;  /* 0x00020c0001037983 */ /* 0x000ea20000300800 */
[----:B0-----:R-:W-:-:S03]  /*18fa0*/  LOP3.LUT R22, R22, 0xff, RZ, 0xc0, !PT ;  /* 0x000000ff16167812 */ /* 0x001fc600078ec0ff */
[----:B------:R-:W2:Y:S02]  /*18fb0*/  LDL.LU R2, [R1+0x1ec] ;  /* 0x0001ec0001027983 */ /* 0x000ea40000300800 */
[----:B------:R-:W-:-:S05]  /*18fc0*/  IMAD.SHL.U32 R9, R22, 0x2, RZ ;  /* 0x0000000216097824 */ /* 0x000fca00078e00ff */
[C---:B------:R-:W-:Y:S01]  /*18fd0*/  LOP3.LUT R7, R9.reuse, 0x40, RZ, 0x3c, !PT ;  /* 0x0000004009077812 */ /* 0x040fe200078e3cff */
[----:B---3--:R0:W-:Y:S04]  /*18fe0*/  STS.U16 [R16+0xf600], R26 ;  /* 0x00f6001a10007388 */ /* 0x0081e80000000400 */
[----:B0-----:R-:W3:Y:S04]  /*18ff0*/  LDL.LU R16, [R1+0x1d8] ;  /* 0x0001d80001107983 */ /* 0x001ee80000300800 */
[----:B------:R-:W3:Y:S04]  /*19000*/  LDL.LU R22, [R1+0x1bc] ;  /* 0x0001bc0001167983 */ /* 0x000ee80000300800 */
[----:B------:R-:W3:Y:S04]  /*19010*/  LDL.LU R26, [R1+0x1a4] ;  /* 0x0001a400011a7983 */ /* 0x000ee80000300800 */
[----:B----4-:R0:W-:Y:S04]  /*19020*/  STS.U16 [R7+0x800], R28 ;  /* 0x0008001c07007388 */ /* 0x0101e80000000400 */
[----:B0-----:R-:W4:Y:S04]  /*19030*/  LDL.LU R28, [R1+0x188] ;  /* 0x00018800011c7983 */ /* 0x001f280000300800 */
[----:B--2---:R0:W-:Y:S04]  /*19040*/  STS.U16 [R7+0x1800], R15 ;  /* 0x0018000f07007388 */ /* 0x0041e80000000400 */
[----:B------:R-:W-:Y:S04]  /*19050*/  STS.U16 [R7+0x2800], R29 ;  /* 0x0028001d07007388 */ /* 0x000fe80000000400 */
        /* <DEDUP_REMOVED lines=11> */
[----:B------:R1:W-:Y:S01]  /*19110*/  STS.U16 [R7+0xe800], R0 ;  /* 0x00e8000007007388 */ /* 0x0003e20000000400 */
[----:B0-----:R-:W-:-:S03]  /*19120*/  LOP3.LUT R15, R9, 0x50, RZ, 0x3c, !PT ;  /* 0x00000050090f7812 */ /* 0x001fc600078e3cff */
[----:B-1----:R-:W2:Y:S04]  /*19130*/  LDL.LU R0, [R1+0x170] ;  /* 0x0001700001007983 */ /* 0x002ea80000300800 */
[----:B------:R-:W-:Y:S04]  /*19140*/  STS.U16 [R7+0xf800], R6 ;  /* 0x00f8000607007388 */ /* 0x000fe80000000400 */
[----:B------:R-:W-:Y:S04]  /*19150*/  STS.U16 [R15+0xa00], R5 ;  /* 0x000a00050f007388 */ /* 0x000fe80000000400 */
[----:B------:R-:W-:Y:S04]  /*19160*/  STS.U16 [R15+0x1a00], R18 ;  /* 0x001a00120f007388 */ /* 0x000fe80000000400 */
[----:B------:R0:W-:Y:S04]  /*19170*/  STS.U16 [R15+0x2a00], R24 ;  /* 0x002a00180f007388 */ /* 0x0001e80000000400 */
[----:B0-----:R-:W2:Y:S04]  /*19180*/  LDL.LU R24, [R1+0x154] ;  /* 0x0001540001187983 */ /* 0x001ea80000300800 */
[----:B------:R0:W-:Y:S04]  /*19190*/  STS.U16 [R15+0x3a00], R20 ;  /* 0x003a00140f007388 */ /* 0x0001e80000000400 */
[----:B------:R-:W2:Y:S04]  /*191a0*/  LDL.LU R18, [R1+0xfc] ;  /* 0x0000fc0001127983 */ /* 0x000ea80000300800 */
[----:B0-----:R-:W2:Y:S04]  /*191b0*/  LDL.LU R20, [R1+0xe0] ;  /* 0x0000e00001147983 */ /* 0x001ea80000300800 */
        /* <DEDUP_REMOVED lines=8> */
[----:B------:R-:W-:Y:S04]  /*19240*/  STS.U16 [R15+0x4a00], R4 ;  /* 0x004a00040f007388 */ /* 0x000fe80000000400 */
[----:B------:R-:W2:Y:S04]  /*19250*/  LDL.LU R12, [R1+0x1d4] ;  /* 0x0001d400010c7983 */ /* 0x000ea80000300800 */
[----:B------:R-:W-:Y:S04]  /*19260*/  STS.U16 [R15+0x5a00], R3 ;  /* 0x005a00030f007388 */ /* 0x000fe80000000400 */
[----:B------:R-:W2:Y:S04]  /*19270*/  LDL.LU R11, [R1+0x1b8] ;  /* 0x0001b800010b7983 */ /* 0x000ea80000300800 */
[----:B------:R-:W-:Y:S04]  /*19280*/  STS.U16 [R15+0x6a00], R2 ;  /* 0x006a00020f007388 */ /* 0x000fe80000000400 */
[----:B------:R-:W2:Y:S04]  /*19290*/  LDL.LU R10, [R1+0x19c] ;  /* 0x00019c00010a7983 */ /* 0x000ea80000300800 */
[----:B------:R-:W2:Y:S04]  /*192a0*/  LDL.LU R9, [R1+0x180] ;  /* 0x0001800001097983 */ /* 0x000ea80000300800 */
[----:B------:R-:W2:Y:S04]  /*192b0*/  LDL.LU R8, [R1+0x168] ;  /* 0x0001680001087983 */ /* 0x000ea80000300800 */
[----:B------:R-:W2:Y:S04]  /*192c0*/  LDL.LU R7, [R1+0x150] ;  /* 0x0001500001077983 */ /* 0x000ea80000300800 */
[----:B---3--:R-:W-:Y:S04]  /*192d0*/  STS.U16 [R15+0x7a00], R16 ;  /* 0x007a00100f007388 */ /* 0x008fe80000000400 */
[----:B------:R-:W-:Y:S04]  /*192e0*/  STS.U16 [R15+0x8a00], R22 ;  /* 0x008a00160f007388 */ /* 0x000fe80000000400 */
[----:B------:R0:W-:Y:S04]  /*192f0*/  STS.U16 [R15+0x9a00], R26 ;  /* 0x009a001a0f007388 */ /* 0x0001e80000000400 */
[----:B0-----:R-:W3:Y:S04]  /*19300*/  LDL.LU R26, [R1+0xf4] ;  /* 0x0000f400011a7983 */ /* 0x001ee80000300800 */
[----:B------:R-:W3:Y:S04]  /*19310*/  LDL.LU R6, [R1+0xdc] ;  /* 0x0000dc0001067983 */ /* 0x000ee80000300800 */
[----:B----4-:R0:W-:Y:S04]  /*19320*/  STS.U16 [R15+0xaa00], R28 ;  /* 0x00aa001c0f007388 */ /* 0x0101e80000000400 */
[----:B------:R-:W4:Y:S04]  /*19330*/  LDL.LU R22, [R1+0xc8] ;  /* 0x0000c80001167983 */ /* 0x000f280000300800 */
[----:B0-----:R-:W4:Y:S04]  /*19340*/  LDL.LU R28, [R1+0x2b0] ;  /* 0x0002b000011c7983 */ /* 0x001f280000300800 */
[----:B--2---:R0:W-:Y:S04]  /*19350*/  STS.U16 [R15+0xba00], R0 ;  /* 0x00ba00000f007388 */ /* 0x0041e80000000400 */
[----:B0-----:R-:W0:Y:S04]  /*19360*/  S2R R0, SR_TID.X ;  /* 0x0000000000007919 */ /* 0x001e280000002100 */
[----:B------:R1:W-:Y:S04]  /*19370*/  STS.U16 [R15+0xca00], R24 ;  /* 0x00ca00180f007388 */ /* 0x0003e80000000400 */
[----:B-1----:R-:W2:Y:S01]  /*19380*/  LDL.LU R24, [R1+0x2a0] ;  /* 0x0002a00001187983 */ /* 0x002ea20000300800 */
[----:B0-----:R-:W-:-:S03]  /*19390*/  LOP3.LUT R0, R0, 0xff, RZ, 0xc0, !PT ;  /* 0x000000ff00007812 */ /* 0x001fc600078ec0ff */
[----:B------:R-:W2:Y:S01]  /*193a0*/  LDL.LU R4, [R1+0x290] ;  /* 0x0002900001047983 */ /* 0x000ea20000300800 */
[----:B------:R-:W2:Y:S03]  /*193b0*/  LDL.LU R3, [R1+0x27c] ;  /* 0x00027c0001037983 */ /* 0x000ea60000300800 */
[----:B------:R0:W-:Y:S04]  /*193c0*/  STS.U16 [R15+0xda00], R18 ;  /* 0x00da00120f007388 */ /* 0x0001e80000000400 */
[----:B------:R-:W2:Y:S01]  /*193d0*/  LDL.LU R2, [R1+0x214] ;  /* 0x0002140001027983 */ /* 0x000ea20000300800 */
[----:B------:R1:W-:Y:S02]  /*193e0*/  STS.U16 [R15+0xea00], R20 ;  /* 0x00ea00140f007388 */ /* 0x0003e40000000400 */
[----:B------:R-:W2:Y:S01]  /*193f0*/  LDL.LU R16, [R1+0x200] ;  /* 0x0002000001107983 */ /* 0x000ea20000300800 */
[----:B0-----:R-:W2:Y:S01]  /*19400*/  LDL.LU R18, [R1+0x1e4] ;  /* 0x0001e40001127983 */ /* 0x001ea20000300800 */
[----:B-1----:R-:W-:-:S03]  /*19410*/  IMAD.SHL.U32 R20, R0, 0x2, RZ ;  /* 0x0000000200147824 */ /* 0x002fc600078e00ff */
[----:B------:R-:W2:Y:S02]  /*19420*/  LDL.LU R0, [R1+0x1cc] ;  /* 0x0001cc0001007983 */ /* 0x000ea40000300800 */
[C---:B------:R-:W-:Y:S02]  /*19430*/  LOP3.LUT R5, R20.reuse, 0x60, RZ, 0x3c, !PT ;  /* 0x0000006014057812 */ /* 0x040fe400078e3cff */
[----:B------:R0:W-:Y:S04]  /*19440*/  STS.U16 [R15+0xfa00], R29 ;  /* 0x00fa001d0f007388 */ /* 0x0001e80000000400 */
[----:B------:R1:W-:Y:S01]  /*19450*/  STS.U16 [R5+0xc00], R27 ;  /* 0x000c001b05007388 */ /* 0x0003e20000000400 */
[----:B------:R-:W-:Y:S02]  /*19460*/  STS.U16 [R5+0x1c00], R25 ;  /* 0x001c001905007388 */ /* 0x000fe40000000400 */
[----:B------:R-:W-:Y:S02]  /*19470*/  STS.U16 [R5+0x2c00], R23 ;  /* 0x002c001705007388 */ /* 0x000fe40000000400 */
[----:B------:R1:W-:Y:S01]  /*19480*/  STS.U16 [R5+0x3c00], R21 ;  /* 0x003c001505007388 */ /* 0x0003e20000000400 */
[----:B------:R-:W-:Y:S01]  /*19490*/  STS.U16 [R5+0x4c00], R19 ;  /* 0x004c001305007388 */ /* 0x000fe20000000400 */
[----:B------:R-:W-:Y:S03]  /*194a0*/  STS.U16 [R5+0x5c00], R17 ;  /* 0x005c001105007388 */ /* 0x000fe60000000400 */
[----:B0-----:R-:W2:Y:S01]  /*194b0*/  LDL.LU R15, [R1+0x31a4] ;  /* 0x0031a400010f7983 */ /* 0x001ea20000300800 */
[----:B------:R-:W2:Y:S03]  /*194c0*/  LDL.LU R29, [R1+0x31a0] ;  /* 0x0031a000011d7983 */ /* 0x000ea60000300800 */
[----:B------:R-:W-:Y:S04]  /*194d0*/  STS.U16 [R5+0x6c00], R13 ;  /* 0x006c000d05007388 */ /* 0x000fe80000000400 */
[----:B-1----:R-:W2:Y:S01]  /*194e0*/  LDL.LU R27, [R1+0x319c] ;  /* 0x00319c00011b7983 */ /* 0x002ea20000300800 */
[----:B------:R-:W-:-:S03]  /*194f0*/  LOP3.LUT R21, R20, 0x70, RZ, 0x3c, !PT ;  /* 0x0000007014157812 */ /* 0x000fc600078e3cff */
[----:B------:R-:W2:Y:S04]  /*19500*/  LDL.LU R20, [R1+0x1b0] ;  /* 0x0001b00001147983 */ /* 0x000ea80000300800 */
[----:B------:R-:W-:Y:S04]  /*19510*/  STS.U16 [R5+0x7c00], R12 ;  /* 0x007c000c05007388 */ /* 0x000fe80000000400 */
[----:B------:R-:W-:Y:S04]  /*19520*/  STS.U16 [R5+0x8c00], R11 ;  /* 0x008c000b05007388 */ /* 0x000fe80000000400 */
[----:B------:R-:W-:Y:S04]  /*19530*/  STS.U16 [R5+0x9c00], R10 ;  /* 0x009c000a05007388 */ /* 0x000fe80000000400 */
[----:B------:R-:W-:Y:S04]  /*19540*/  STS.U16 [R5+0xac00], R9 ;  /* 0x00ac000905007388 */ /* 0x000fe80000000400 */
[----:B------:R-:W-:Y:S04]  /*19550*/  STS.U16 [R5+0xbc00], R8 ;  /* 0x00bc000805007388 */ /* 0x000fe80000000400 */
[----:B------:R-:W-:Y:S04]  /*19560*/  STS.U16 [R5+0xcc00], R7 ;  /* 0x00cc000705007388 */ /* 0x000fe80000000400 */
[----:B---3--:R0:W-:Y:S04]  /*19570*/  STS.U16 [R5+0xdc00], R26 ;  /* 0x00dc001a05007388 */ /* 0x0081e80000000400 */
[----:B0-----:R-:W3:Y:S04]  /*19580*/  LDL.LU R26, [R1+0x198] ;  /* 0x00019800011a7983 */ /* 0x001ee80000300800 */
[----:B------:R-:W-:Y:S01]  /*19590*/  STS.U16 [R5+0xec00], R6 ;  /* 0x00ec000605007388 */ /* 0x000fe20000000400 */
[----:B----4-:R-:W-:Y:S03]  /*195a0*/  STS.U16 [R5+0xfc00], R22 ;  /* 0x00fc001605007388 */ /* 0x010fe60000000400 */
[----:B------:R0:W-:Y:S04]  /*195b0*/  STS.U16 [R21+0xe00], R28 ;  /* 0x000e001c15007388 */ /* 0x0001e80000000400 */
[----:B0-----:R-:W4:Y:S01]  /*195c0*/  LDL.LU R28, [R1+0x17c] ;  /* 0x00017c00011c7983 */ /* 0x001f220000300800 */
[----:B------:R-:W4:Y:S03]  /*195d0*/  LDL.LU R22, [R1+0x164] ;  /* 0x0001640001167983 */ /* 0x000f260000300800 */
[----:B--2---:R0:W-:Y:S04]  /*195e0*/  STS.U16 [R21+0x1e00], R24 ;  /* 0x001e001815007388 */ /* 0x0041e80000000400 */
[----:B0-----:R-:W2:Y:S01]  /*195f0*/  LDL.LU R24, [R1+0x10c] ;  /* 0x00010c0001187983 */ /* 0x001ea20000300800 */
[----:B------:R-:W2:Y:S02]  /*19600*/  LDL.LU R25, [R1+0xf0] ;  /* 0x0000f00001197983 */ /* 0x000ea40000300800 */
[----:B------:R-:W2:Y:S02]  /*19610*/  LDL.LU R23, [R1+0xd8] ;  /* 0x0000d80001177983 */ /* 0x000ea40000300800 */
[----:B------:R-:W2:Y:S01]  /*19620*/  LDL.LU R19, [R1+0xc4] ;  /* 0x0000c40001137983 */ /* 0x000ea20000300800 */
[----:B------:R-:W2:Y:S01]  /*19630*/  LDL.LU R17, [R1+0xc0] ;  /* 0x0000c00001117983 */ /* 0x000ea20000300800 */
[----:B------:R-:W2:Y:S02]  /*19640*/  LDL.LU R13, [R1+0xbc] ;  /* 0x0000bc00010d7983 */ /* 0x000ea40000300800 */
[----:B------:R-:W2:Y:S02]  /*19650*/  LDL.LU R12, [R1+0xb8] ;  /* 0x0000b800010c7983 */ /* 0x000ea40000300800 */
[----:B------:R-:W2:Y:S01]  /*19660*/  LDL.LU R11, [R1+0xb4] ;  /* 0x0000b400010b7983 */ /* 0x000ea20000300800 */
[----:B------:R-:W2:Y:S01]  /*19670*/  LDL.LU R10, [R1+0xb0] ;  /* 0x0000b000010a7983 */ /* 0x000ea20000300800 */
[----:B------:R-:W2:Y:S03]  /*19680*/  LDL.LU R8, [R1+0xac] ;  /* 0x0000ac0001087983 */ /* 0x000ea60000300800 */
[----:B------:R0:W-:Y:S01]  /*19690*/  STS.U16 [R21+0x2e00], R4 ;  /* 0x002e000415007388 */ /* 0x0001e20000000400 */
[----:B------:R-:W2:Y:S02]  /*196a0*/  LDL.LU R7, [R1+0xa8] ;  /* 0x0000a80001077983 */ /* 0x000ea40000300800 */
[----:B------:R1:W-:Y:S02]  /*196b0*/  STS.U16 [R21+0x3e00], R3 ;  /* 0x003e000315007388 */ /* 0x0003e40000000400 */
[----:B------:R-:W2:Y:S01]  /*196c0*/  LDL.LU R6, [R1+0xa4] ;  /* 0x0000a40001067983 */ /* 0x000ea20000300800 */
[----:B------:R1:W-:Y:S04]  /*196d0*/  STS.U16 [R21+0x4e00], R2 ;  /* 0x004e000215007388 */ /* 0x0003e80000000400 */
[----:B------:R-:W2:Y:S01]  /*196e0*/  LDL.LU R5, [R1+0xa0] ;  /* 0x0000a00001057983 */ /* 0x000ea20000300800 */
[----:B------:R-:W-:Y:S02]  /*196f0*/  STS.U16 [R21+0x5e00], R16 ;  /* 0x005e001015007388 */ /* 0x000fe40000000400 */
[----:B------:R-:W-:Y:S02]  /*19700*/  STS.U16 [R21+0x6e00], R18 ;  /* 0x006e001215007388 */ /* 0x000fe40000000400 */
[----:B------:R1:W-:Y:S01]  /*19710*/  STS.U16 [R21+0x7e00], R0 ;  /* 0x007e000015007388 */ /* 0x0003e20000000400 */
[----:B0-----:R-:W2:Y:S01]  /*19720*/  LDL.LU R4, [R1+0x9c] ;  /* 0x00009c0001047983 */ /* 0x001ea20000300800 */
[----:B-1----:R-:W2:Y:S03]  /*19730*/  LDL.LU R3, [R1+0x98] ;  /* 0x0000980001037983 */ /* 0x002ea60000300800 */
[----:B------:R-:W2:Y:S04]  /*19740*/  LDL.LU R2, [R1+0x94] ;  /* 0x0000940001027983 */ /* 0x000ea80000300800 */
[----:B------:R-:W2:Y:S04]  /*19750*/  LDL.LU R0, [R1+0x90] ;  /* 0x0000900001007983 */ /* 0x000ea80000300800 */
[----:B------:R0:W-:Y:S01]  /*19760*/  STS.U16 [R21+0x8e00], R20 ;  /* 0x008e001415007388 */ /* 0x0001e20000000400 */
[----:B------:R-:W2:Y:S02]  /*19770*/  LDL.LU R16, [R1+0x8c] ;  /* 0x00008c0001107983 */ /* 0x000ea40000300800 */
[----:B------:R-:W2:Y:S01]  /*19780*/  LDL.LU R18, [R1+0x88] ;  /* 0x0000880001127983 */ /* 0x000ea20000300800 */
[----:B0-----:R-:W2:Y:S04]  /*19790*/  LDL.LU R20, [R1+0x84] ;  /* 0x0000840001147983 */ /* 0x001ea80000300800 */
[----:B---3--:R0:W-:Y:S04]  /*197a0*/  STS.U16 [R21+0x9e00], R26 ;  /* 0x009e001a15007388 */ /* 0x0081e80000000400 */
[----:B0-----:R-:W0:Y:S04]  /*197b0*/  S2R R26, SR_TID.X ;  /* 0x00000000001a7919 */ /* 0x001e280000002100 */
[----:B----4-:R-:W-:Y:S01]  /*197c0*/  STS.U16 [R21+0xae00], R28 ;  /* 0x00ae001c15007388 */ /* 0x010fe20000000400 */
[----:B------:R1:W-:Y:S03]  /*197d0*/  STS.U16 [R21+0xbe00], R22 ;  /* 0x00be001615007388 */ /* 0x0003e60000000400 */
[----:B-1----:R-:W3:Y:S01]  /*197e0*/  LDL.LU R22, [R1+0x80] ;  /* 0x0000800001167983 */ /* 0x002ee20000300800 */
[C---:B0-----:R-:W-:Y:S01]  /*197f0*/  LOP3.LUT R28, R26.reuse, 0x7f, RZ, 0xc0, !PT ;  /* 0x0000007f1a1c7812 */ /* 0x041fe200078ec0ff */
[----:B------:R-:W-:-:S04]  /*19800*/  LOP3.LUT R26, R26, 0x80, RZ, 0xc0, !PT ;  /* 0x000000801a1a7812 */ /* 0x000fc800078ec0ff */
[----:B------:R-:W-:Y:S01]  /*19810*/  ISETP.NE.U32.AND P2, PT, R26, RZ, PT ;  /* 0x000000ff1a00720c */ /* 0x000fe20003f45070 */
[----:B------:R-:W-:-:S03]  /*19820*/  IMAD.SHL.U32 R28, R28, 0x2, RZ ;  /* 0x000000021c1c7824 */ /* 0x000fc600078e00ff */
[----:B------:R-:W-:-:S04]  /*19830*/  SEL R9, RZ, 0x110, !P2 ;  /* 0x00000110ff097807 */ /* 0x000fc80005000000 */
[----:B------:R-:W-:Y:S01]  /*19840*/  LOP3.LUT R9, R9, R28, RZ, 0x3c, !PT ;  /* 0x0000001c09097212 */ /* 0x000fe200078e3cff */
[----:B--2---:R0:W-:Y:S01]  /*19850*/  STS.U16 [R21+0xce00], R24 ;  /* 0x00ce001815007388 */ /* 0x0041e20000000400 */
[----:B------:R1:W-:Y:S02]  /*19860*/  STS.U16 [R21+0xde00], R25 ;  /* 0x00de001915007388 */ /* 0x0003e40000000400 */
[----:B------:R-:W-:Y:S02]  /*19870*/  STS.U16 [R21+0xee00], R23 ;  /* 0x00ee001715007388 */ /* 0x000fe40000000400 */
[----:B------:R-:W-:Y:S01]  /*19880*/  STS.U16 [R21+0xfe00], R19 ;  /* 0x00fe001315007388 */ /* 0x000fe20000000400 */
[----:B------:R-:W-:Y:S01]  /*19890*/  STS.U16 [R9+0x10000], R17 ;  /* 0x0100001109007388 */ /* 0x000fe20000000400 */
[----:B------:R-:W-:Y:S02]  /*198a0*/  STS.U16 [R9+0x10800], R13 ;  /* 0x0108000d09007388 */ /* 0x000fe40000000400 */
[----:B------:R-:W-:Y:S02]  /*198b0*/  STS.U16 [R9+0x11000], R12 ;  /* 0x0110000c09007388 */ /* 0x000fe40000000400 */
[----:B------:R-:W-:Y:S01]  /*198c0*/  STS.U16 [R9+0x11800], R11 ;  /* 0x0118000b09007388 */ /* 0x000fe20000000400 */
[----:B------:R-:W-:Y:S01]  /*198d0*/  STS.U16 [R9+0x12000], R10 ;  /* 0x0120000a09007388 */ /* 0x000fe20000000400 */
[----:B------:R-:W-:Y:S02]  /*198e0*/  STS.U16 [R9+0x12800], R8 ;  /* 0x0128000809007388 */ /* 0x000fe40000000400 */
[----:B------:R-:W-:Y:S01]  /*198f0*/  STS.U16 [R9+0x13000], R7 ;  /* 0x0130000709007388 */ /* 0x000fe20000000400 */
[----:B0-----:R-:W2:Y:S04]  /*19900*/  LDL.LU R24, [R1+0x7c] ;  /* 0x00007c0001187983 */ /* 0x001ea80000300800 */
[----:B------:R-:W-:Y:S01]  /*19910*/  STS.U16 [R9+0x13800], R6 ;  /* 0x0138000609007388 */ /* 0x000fe20000000400 */
[----:B------:R-:W-:Y:S02]  /*19920*/  STS.U16 [R9+0x14000], R5 ;  /* 0x0140000509007388 */ /* 0x000fe40000000400 */
[----:B------:R-:W4:Y:S02]  /*19930*/  LDL.LU R26, [R1+0x78] ;  /* 0x00007800011a7983 */ /* 0x000f240000300800 */
[----:B------:R-:W4:Y:S01]  /*19940*/  LDL.LU R28, [R1+0x74] ;  /* 0x00007400011c7983 */ /* 0x000f220000300800 */
[----:B-1----:R-:W4:Y:S04]  /*19950*/  LDL.LU R25, [R1+0x70] ;  /* 0x0000700001197983 */ /* 0x002f280000300800 */
[----:B------:R-:W-:Y:S01]  /*19960*/  STS.U16 [R9+0x14800], R4 ;  /* 0x0148000409007388 */ /* 0x000fe20000000400 */
[----:B------:R-:W-:Y:S03]  /*19970*/  STS.U16 [R9+0x15000], R3 ;  /* 0x0150000309007388 */ /* 0x000fe60000000400 */
[----:B------:R-:W-:Y:S04]  /*19980*/  STS.U16 [R9+0x15800], R2 ;  /* 0x0158000209007388 */ /* 0x000fe80000000400 */
[----:B------:R0:W-:Y:S04]  /*19990*/  STS.U16 [R9+0x16000], R0 ;  /* 0x0160000009007388 */ /* 0x0001e80000000400 */
[----:B0-----:R-:W4:Y:S01]  /*199a0*/  LDL.LU R0, [R1+0x6c] ;  /* 0x00006c0001007983 */ /* 0x001f220000300800 */
[----:B------:R-:W4:Y:S02]  /*199b0*/  LDL.LU R23, [R1+0x64] ;  /* 0x0000640001177983 */ /* 0x000f240000300800 */
[----:B------:R-:W4:Y:S02]  /*199c0*/  LDL.LU R21, [R1+0x60] ;  /* 0x0000600001157983 */ /* 0x000f240000300800 */
[----:B------:R-:W4:Y:S01]  /*199d0*/  LDL.LU R11, [R1+0x5c] ;  /* 0x00005c00010b7983 */ /* 0x000f220000300800 */
[----:B------:R-:W4:Y:S01]  /*199e0*/  LDL.LU R19, [R1+0x58] ;  /* 0x0000580001137983 */ /* 0x000f220000300800 */
        /* <DEDUP_REMOVED lines=9> */
[----:B------:R-:W4:Y:S01]  /*19a80*/  LDL.LU R3, [R1+0x20] ;  /* 0x0000200001037983 */ /* 0x000f220000300800 */
[----:B------:R0:W-:Y:S01]  /*19a90*/  STS.U16 [R9+0x16800], R16 ;  /* 0x0168001009007388 */ /* 0x0001e20000000400 */
[----:B------:R-:W4:Y:S02]  /*19aa0*/  LDL.LU R2, [R1+0x1c] ;  /* 0x00001c0001027983 */ /* 0x000f240000300800 */
[----:B------:R1:W-:Y:S02]  /*19ab0*/  STS.U16 [R9+0x17000], R18 ;  /* 0x0170001209007388 */ /* 0x0003e40000000400 */
[----:B------:R1:W-:Y:S01]  /*19ac0*/  STS.U16 [R9+0x17800], R20 ;  /* 0x0178001409007388 */ /* 0x0003e20000000400 */
[----:B0-----:R-:W4:Y:S01]  /*19ad0*/  LDL.LU R16, [R1+0x18] ;  /* 0x0000180001107983 */ /* 0x001f220000300800 */
[----:B-1----:R-:W4:Y:S02]  /*19ae0*/  LDL.LU R18, [R1+0x14] ;  /* 0x0000140001127983 */ /* 0x002f240000300800 */
[----:B------:R-:W4:Y:S01]  /*19af0*/  LDL.LU R20, [R1+0x10] ;  /* 0x0000100001147983 */ /* 0x000f220000300800 */
[----:B---3--:R0:W-:Y:S04]  /*19b00*/  STS.U16 [R9+0x18000], R22 ;  /* 0x0180001609007388 */ /* 0x0081e80000000400 */
[----:B0-----:R-:W3:Y:S04]  /*19b10*/  LDL.LU R22, [R1+0xc] ;  /* 0x00000c0001167983 */ /* 0x001ee80000300800 */
[----:B--2---:R0:W-:Y:S01]  /*19b20*/  STS.U16 [R9+0x18800], R24 ;  /* 0x0188001809007388 */ /* 0x0041e20000000400 */
[----:B----4-:R1:W-:Y:S03]  /*19b30*/  STS.U16 [R9+0x19000], R26 ;  /* 0x0190001a09007388 */ /* 0x0103e60000000400 */
[----:B------:R2:W-:Y:S01]  /*19b40*/  STS.U16 [R9+0x19800], R28 ;  /* 0x0198001c09007388 */ /* 0x0005e20000000400 */
[----:B------:R4:W-:Y:S03]  /*19b50*/  STS.U16 [R9+0x1a000], R25 ;  /* 0x01a0001909007388 */ /* 0x0009e60000000400 */
[----:B0-----:R-:W3:Y:S04]  /*19b60*/  LDL.LU R24, [R1+0x8] ;  /* 0x0000080001187983 */ /* 0x001ee80000300800 */
[----:B-1----:R-:W3:Y:S04]  /*19b70*/  LDL.LU R26, [R1+0x4] ;  /* 0x00000400011a7983 */ /* 0x002ee80000300800 */
[----:B--2---:R-:W2:Y:S01]  /*19b80*/  LDL.LU R28, [R1] ;  /* 0x00000000011c7983 */ /* 0x004ea20000300800 */
[----:B----4-:R-:W4:Y:S03]  /*19b90*/  LDL.LU R25, [R1+0x3198] ;  /* 0x0031980001197983 */ /* 0x010f260000300800 */
[----:B------:R0:W-:Y:S04]  /*19ba0*/  STS.U16 [R9+0x1a800], R0 ;  /* 0x01a8000009007388 */ /* 0x0001e80000000400 */
[----:B0-----:R-:W2:Y:S04]  /*19bb0*/  LDL.LU R0, [R1+0x3194] ;  /* 0x0031940001007983 */ /* 0x001ea80000300800 */
[----:B--2---:R0:W-:Y:S04]  /*19bc0*/  STS.U16 [R9+0x1b000], R0 ;  /* 0x01b0000009007388 */ /* 0x0041e80000000400 */
[----:B0-----:R-:W0:Y:S01]  /*19bd0*/  S2R R0, SR_TID.X ;  /* 0x0000000000007919 */ /* 0x001e220000002100 */
[----:B------:R1:W-:Y:S02]  /*19be0*/  STS.U16 [R9+0x1b800], R23 ;  /* 0x01b8001709007388 */ /* 0x0003e40000000400 */
[----:B------:R2:W-:Y:S02]  /*19bf0*/  STS.U16 [R9+0x1c000], R21 ;  /* 0x01c0001509007388 */ /* 0x0005e40000000400 */
[----:B------:R-:W-:Y:S01]  /*19c00*/  STS.U16 [R9+0x1c800], R11 ;  /* 0x01c8000b09007388 */ /* 0x000fe20000000400 */
[----:B------:R3:W-:Y:S01]  /*19c10*/  STS.U16 [R9+0x1d000], R19 ;  /* 0x01d0001309007388 */ /* 0x0007e20000000400 */
[----:B------:R0:W-:Y:S02]  /*19c20*/  STS.U16 [R9+0x1d800], R13 ;  /* 0x01d8000d09007388 */ /* 0x0001e40000000400 */
[----:B------:R0:W-:Y:S01]  /*19c30*/  STS.U16 [R9+0x1e000], R17 ;  /* 0x01e0001109007388 */ /* 0x0001e20000000400 */
[----:B-1----:R-:W4:Y:S01]  /*19c40*/  LDL.LU R23, [R1+0x3190] ;  /* 0x0031900001177983 */ /* 0x002f220000300800 */
[----:B--2---:R-:W2:Y:S02]  /*19c50*/  LDL.LU R21, [R1+0x318c] ;  /* 0x00318c0001157983 */ /* 0x004ea40000300800 */
[----:B---3--:R-:W3:Y:S01]  /*19c60*/  LDL.LU R19, [R1+0x3188] ;  /* 0x0031880001137983 */ /* 0x008ee20000300800 */
[C---:B0-----:R-:W-:Y:S01]  /*19c70*/  LOP3.LUT R11, R0.reuse, 0x7f, RZ, 0xc0, !PT ;  /* 0x0000007f000b7812 */ /* 0x041fe200078ec0ff */
[----:B------:R-:W-:Y:S01]  /*19c80*/  LOP3.LUT R0, R0, 0x80, RZ, 0xc0, !PT ;  /* 0x0000008000007812 */ /* 0x000fe200078ec0ff */
[----:B------:R-:W2:Y:S03]  /*19c90*/  LDL.LU R13, [R1+0x3184] ;  /* 0x00318400010d7983 */ /* 0x000ea60000300800 */
[----:B------:R-:W-:Y:S01]  /*19ca0*/  ISETP.NE.U32.AND P1, PT, R0, RZ, PT ;  /* 0x000000ff0000720c */ /* 0x000fe20003f25070 */
[----:B------:R-:W-:-:S03]  /*19cb0*/  IMAD.SHL.U32 R11, R11, 0x2, RZ ;  /* 0x000000020b0b7824 */ /* 0x000fc600078e00ff */
[----:B------:R-:W-:-:S04]  /*19cc0*/  SEL R17, RZ, 0x110, !P1 ;  /* 0x00000110ff117807 */ /* 0x000fc80004800000 */
[----:B------:R-:W-:Y:S01]  /*19cd0*/  LOP3.LUT R17, R17, R11, RZ, 0x3c, !PT ;  /* 0x0000000b11117212 */ /* 0x000fe200078e3cff */
[----:B------:R0:W-:Y:S01]  /*19ce0*/  STS.U16 [R9+0x1e800], R12 ;  /* 0x01e8000c09007388 */ /* 0x0001e20000000400 */
[----:B------:R1:W-:Y:S02]  /*19cf0*/  STS.U16 [R9+0x1f000], R10 ;  /* 0x01f0000a09007388 */ /* 0x0003e40000000400 */
[----:B------:R-:W-:Y:S01]  /*19d00*/  LOP3.LUT R17, R17, 0x20, RZ, 0x3c, !PT ;  /* 0x0000002011117812 */ /* 0x000fe200078e3cff */
[----:B------:R1:W-:Y:S04]  /*19d10*/  STS.U16 [R9+0x1f800], R8 ;  /* 0x01f8000809007388 */ /* 0x0003e80000000400 */
[----:B0-----:R-:W2:Y:S01]  /*19d20*/  LDL.LU R12, [R1+0x3180] ;  /* 0x00318000010c7983 */ /* 0x001ea20000300800 */
[----:B-1----:R-:W2:Y:S03]  /*19d30*/  LDL.LU R10, [R1+0x317c] ;  /* 0x00317c00010a7983 */ /* 0x002ea60000300800 */
[----:B------:R0:W-:Y:S04]  /*19d40*/  STS.U16 [R17+0x10200], R7 ;  /* 0x0102000711007388 */ /* 0x0001e80000000400 */
[----:B------:R-:W2:Y:S01]  /*19d50*/  LDL.LU R9, [R1+0x3178] ;  /* 0x0031780001097983 */ /* 0x000ea20000300800 */
[----:B------:R-:W2:Y:S02]  /*19d60*/  LDL.LU R8, [R1+0x3174] ;  /* 0x0031740001087983 */ /* 0x000ea40000300800 */
[----:B------:R1:W-:Y:S02]  /*19d70*/  STS.U16 [R17+0x10a00], R6 ;  /* 0x010a000611007388 */ /* 0x0003e40000000400 */
[----:B------:R1:W-:Y:S01]  /*19d80*/  STS.U16 [R17+0x11200], R5 ;  /* 0x0112000511007388 */ /* 0x0003e20000000400 */
[----:B------:R1:W-:Y:S01]  /*19d90*/  STS.U16 [R17+0x11a00], R4 ;  /* 0x011a000411007388 */ /* 0x0003e20000000400 */
[----:B------:R1:W-:Y:S03]  /*19da0*/  STS.U16 [R17+0x12200], R3 ;  /* 0x0122000311007388 */ /* 0x0003e60000000400 */
[----:B0-----:R-:W2:Y:S01]  /*19db0*/  LDL.LU R7, [R1+0x3170] ;  /* 0x0031700001077983 */ /* 0x001ea20000300800 */
[----:B-1----:R-:W2:Y:S03]  /*19dc0*/  LDL.LU R6, [R1+0x316c] ;  /* 0x00316c0001067983 */ /* 0x002ea60000300800 */
[----:B------:R0:W-:Y:S04]  /*19dd0*/  STS.U16 [R17+0x12a00], R2 ;  /* 0x012a000211007388 */ /* 0x0001e80000000400 */
[----:B------:R-:W2:Y:S01]  /*19de0*/  LDL.LU R5, [R1+0x3168] ;  /* 0x0031680001057983 */ /* 0x000ea20000300800 */
[----:B------:R-:W2:Y:S02]  /*19df0*/  LDL.LU R4, [R1+0x3164] ;  /* 0x0031640001047983 */ /* 0x000ea40000300800 */
[----:B------:R-:W2:Y:S02]  /*19e00*/  LDL.LU R3, [R1+0x3160] ;  /* 0x0031600001037983 */ /* 0x000ea40000300800 */
[----:B------:R1:W-:Y:S01]  /*19e10*/  STS.U16 [R17+0x13200], R16 ;  /* 0x0132001011007388 */ /* 0x0003e20000000400 */
[----:B------:R1:W-:Y:S01]  /*19e20*/  STS.U16 [R17+0x13a00], R18 ;  /* 0x013a001211007388 */ /* 0x0003e20000000400 */
[----:B------:R1:W-:Y:S03]  /*19e30*/  STS.U16 [R17+0x14200], R20 ;  /* 0x0142001411007388 */ /* 0x0003e60000000400 */
[----:B0-----:R-:W2:Y:S01]  /*19e40*/  LDL.LU R2, [R1+0x315c] ;  /* 0x00315c0001027983 */ /* 0x001ea20000300800 */
[----:B------:R0:W-:Y:S02]  /*19e50*/  STS.U16 [R17+0x14a00], R22 ;  /* 0x014a001611007388 */ /* 0x0001e40000000400 */
[----:B------:R0:W-:Y:S01]  /*19e60*/  STS.U16 [R17+0x15200], R24 ;  /* 0x0152001811007388 */ /* 0x0001e20000000400 */
[----:B-1----:R-:W2:Y:S01]  /*19e70*/  LDL.LU R16, [R1+0x3158] ;  /* 0x0031580001107983 */ /* 0x002ea20000300800 */
[----:B------:R-:W2:Y:S02]  /*19e80*/  LDL.LU R18, [R1+0x3154] ;  /* 0x0031540001127983 */ /* 0x000ea40000300800 */
[----:B------:R-:W2:Y:S02]  /*19e90*/  LDL.LU R20, [R1+0x3150] ;  /* 0x0031500001147983 */ /* 0x000ea40000300800 */
[----:B------:R1:W-:Y:S01]  /*19ea0*/  STS.U16 [R17+0x15a00], R26 ;  /* 0x015a001a11007388 */ /* 0x0003e20000000400 */
[----:B------:R1:W-:Y:S04]  /*19eb0*/  STS.U16 [R17+0x16200], R28 ;  /* 0x0162001c11007388 */ /* 0x0003e80000000400 */
[----:B0-----:R-:W2:Y:S01]  /*19ec0*/  LDL.LU R22, [R1+0x314c] ;  /* 0x00314c0001167983 */ /* 0x001ea20000300800 */
[----:B------:R-:W2:Y:S03]  /*19ed0*/  LDL.LU R24, [R1+0x3148] ;  /* 0x0031480001187983 */ /* 0x000ea60000300800 */
[----:B-1----:R-:W2:Y:S01]  /*19ee0*/  LDL.LU R26, [R1+0x3144] ;  /* 0x00314400011a7983 */ /* 0x002ea20000300800 */
[----:B------:R-:W2:Y:S01]  /*19ef0*/  LDL.LU R28, [R1+0x3140] ;  /* 0x00314000011c7983 */ /* 0x000ea20000300800 */
[----:B------:R-:W-:-:S04]  /*19f00*/  ISETP.NE.U32.AND P6, PT, R0, RZ, PT ;  /* 0x000000ff0000720c */ /* 0x000fc80003fc5070 */
[----:B------:R-:W-:-:S04]  /*19f10*/  SEL R0, RZ, 0x110, !P6 ;  /* 0x00000110ff007807 */ /* 0x000fc80007000000 */
[----:B------:R-:W-:Y:S01]  /*19f20*/  LOP3.LUT R0, R0, R11, RZ, 0x3c, !PT ;  /* 0x0000000b00007212 */ /* 0x000fe200078e3cff */
[----:B--2---:R-:W-:Y:S01]  /*19f30*/  STS.U16 [R17+0x16a00], R28 ;  /* 0x016a001c11007388 */ /* 0x004fe20000000400 */
[----:B------:R-:W-:Y:S02]  /*19f40*/  STS.U16 [R17+0x17200], R26 ;  /* 0x0172001a11007388 */ /* 0x000fe40000000400 */
[----:B------:R-:W-:Y:S02]  /*19f50*/  STS.U16 [R17+0x17a00], R24 ;  /* 0x017a001811007388 */ /* 0x000fe40000000400 */
[----:B------:R-:W-:Y:S01]  /*19f60*/  STS.U16 [R17+0x18200], R22 ;  /* 0x0182001611007388 */ /* 0x000fe20000000400 */
[----:B------:R-:W-:Y:S04]  /*19f70*/  STL [R1+0x30cc], R28 ;  /* 0x0030cc1c01007387 */ /* 0x000fe80000100800 */
[----:B------:R-:W-:Y:S01]  /*19f80*/  STS.U16 [R17+0x18a00], R20 ;  /* 0x018a001411007388 */ /* 0x000fe20000000400 */
[----:B------:R-:W-:Y:S02]  /*19f90*/  STL [R1+0x30d4], R28 ;  /* 0x0030d41c01007387 */ /* 0x000fe40000100800 */
[----:B------:R-:W-:Y:S02]  /*19fa0*/  STS.U16 [R17+0x19200], R18 ;  /* 0x0192001211007388 */ /* 0x000fe40000000400 */
[----:B------:R-:W-:Y:S01]  /*19fb0*/  STL [R1+0x30dc], R28 ;  /* 0x0030dc1c01007387 */ /* 0x000fe20000100800 */
[----:B------:R-:W-:Y:S04]  /*19fc0*/  STS.U16 [R17+0x19a00], R16 ;  /* 0x019a001011007388 */ /* 0x000fe80000000400 */
[----:B------:R-:W-:Y:S01]  /*19fd0*/  STL [R1+0x30e4], R28 ;  /* 0x0030e41c01007387 */ /* 0x000fe20000100800 */
[----:B------:R0:W-:Y:S02]  /*19fe0*/  STS.U16 [R17+0x1a200], R2 ;  /* 0x01a2000211007388 */ /* 0x0001e40000000400 */
[----:B------:R-:W-:Y:S02]  /*19ff0*/  STL [R1+0x30ec], R28 ;  /* 0x0030ec1c01007387 */ /* 0x000fe40000100800 */
[----:B------:R1:W-:Y:S01]  /*1a000*/  STS.U16 [R17+0x1aa00], R3 ;  /* 0x01aa000311007388 */ /* 0x0003e20000000400 */
[----:B0-----:R-:W2:Y:S04]  /*1a010*/  LDL R2, [R1+0xf4c] ;  /* 0x000f4c0001027983 */ /* 0x001ea80000100800 */
[----:B-1----:R-:W2:Y:S01]  /*1a020*/  LDL R3, [R1+0xb70] ;  /* 0x000b700001037983 */ /* 0x002ea20000100800 */
[----:B------:R-:W3:Y:S03]  /*1a030*/  LDL.LU R11, [R1+0x313c] ;  /* 0x00313c00010b7983 */ /* 0x000ee60000300800 */
[----:B------:R-:W-:Y:S01]  /*1a040*/  STS.U16 [R17+0x1b200], R4 ;  /* 0x01b2000411007388 */ /* 0x000fe20000000400 */
[----:B------:R-:W-:Y:S02]  /*1a050*/  STS.U16 [R17+0x1ba00], R5 ;  /* 0x01ba000511007388 */ /* 0x000fe40000000400 */
[----:B------:R-:W-:Y:S02]  /*1a060*/  STS.U16 [R17+0x1c200], R6 ;  /* 0x01c2000611007388 */ /* 0x000fe40000000400 */
[----:B------:R-:W-:Y:S01]  /*1a070*/  STS.U16 [R17+0x1ca00], R7 ;  /* 0x01ca000711007388 */ /* 0x000fe20000000400 */
[----:B------:R-:W-:Y:S01]  /*1a080*/  STS.U16 [R17+0x1d200], R8 ;  /* 0x01d2000811007388 */ /* 0x000fe20000000400 */
[----:B------:R-:W-:Y:S02]  /*1a090*/  STS.U16 [R17+0x1da00], R9 ;  /* 0x01da000911007388 */ /* 0x000fe40000000400 */
[----:B------:R-:W-:Y:S01]  /*1a0a0*/  STS.U16 [R17+0x1e200], R10 ;  /* 0x01e2000a11007388 */ /* 0x000fe20000000400 */
[----:B------:R-:W-:-:S02]  /*1a0b0*/  PRMT R14, RZ, 0x7610, R14 ;  /* 0x00007610ff0e7816 */ /* 0x000fc4000000000e */
[----:B------:R-:W-:-:S04]  /*1a0c0*/  LOP3.LUT R0, R0, 0x40, RZ, 0x3c, !PT ;  /* 0x0000004000007812 */ /* 0x000fc800078e3cff */
[----:B--2---:R-:W2:Y:S04]  /*1a0d0*/  @!P0 LDG.E.U16 R14, [R2.64] ;  /* 0x00000006020e8981 */ /* 0x004ea8000c1e1500 */
[----:B---3--:R-:W-:Y:S01]  /*1a0e0*/  STS.U16 [R17+0x1ea00], R11 ;  /* 0x01ea000b11007388 */ /* 0x008fe20000000400 */
[----:B------:R-:W-:Y:S02]  /*1a0f0*/  STS.U16 [R17+0x1f200], R12 ;  /* 0x01f2000c11007388 */ /* 0x000fe40000000400 */
[----:B------:R0:W-:Y:S02]  /*1a100*/  STS.U16 [R17+0x1fa00], R13 ;  /* 0x01fa000d11007388 */ /* 0x0001e40000000400 */
[----:B0-----:R-:W3:Y:S04]  /*1a110*/  LDL.LU R17, [R1+0x3138] ;  /* 0x0031380001117983 */ /* 0x001ee80000300800 */
[----:B---3--:R-:W-:Y:S01]  /*1a120*/  STS.U16 [R0+0x10400], R17 ;  /* 0x0104001100007388 */ /* 0x008fe20000000400 */
[----:B------:R-:W-:Y:S02]  /*1a130*/  STS.U16 [R0+0x10c00], R19 ;  /* 0x010c001300007388 */ /* 0x000fe40000000400 */
[----:B------:R-:W-:Y:S02]  /*1a140*/  STS.U16 [R0+0x11400], R21 ;  /* 0x0114001500007388 */ /* 0x000fe40000000400 */
[----:B----4-:R-:W-:Y:S01]  /*1a150*/  STS.U16 [R0+0x11c00], R23 ;  /* 0x011c001700007388 */ /* 0x010fe20000000400 */
[----:B------:R-:W-:Y:S01]  /*1a160*/  STS.U16 [R0+0x12400], R25 ;  /* 0x0124001900007388 */ /* 0x000fe20000000400 */
[----:B------:R-:W-:Y:S02]  /*1a170*/  STS.U16 [R0+0x12c00], R27 ;  /* 0x012c001b00007388 */ /* 0x000fe40000000400 */
[----:B------:R0:W-:Y:S02]  /*1a180*/  STS.U16 [R0+0x13400], R29 ;  /* 0x0134001d00007388 */ /* 0x0001e40000000400 */
[----:B0-----:R-:W3:Y:S01]  /*1a190*/  LDL.LU R0, [R1+0x3134] ;  /* 0x0031340001007983 */ /* 0x001ee20000300800 */
[----:B--2---:R0:W-:Y:S03]  /*1a1a0*/  STL [R1+0x88], R14 ;  /* 0x0000880e01007387 */ /* 0x0041e60000100800 */
[----:B0-----:R-:W2:Y:S01]  /*1a1b0*/  LDL.LU R14, [R1+0x3130] ;  /* 0x00313000010e7983 */ /* 0x001ea20000300800 */
[----:B------:R-:W4:Y:S02]  /*1a1c0*/  LDL R2, [R1+0xb60] ;  /* 0x000b600001027983 */ /* 0x000f240000100800 */
[----:B------:R-:W4:Y:S01]  /*1a1d0*/  LDL R3, [R1+0xf3c] ;  /* 0x000f3c0001037983 */ /* 0x000f220000100800 */
[----:B------:R-:W-:-:S02]  /*1a1e0*/  PRMT R15, RZ, 0x7610, R15 ;  /* 0x00007610ff0f7816 */ /* 0x000fc4000000000f */
[----:B----4-:R-:W-:-:S04]  /*1a1f0*/  @!P0 LOP3.LUT R3, R3, R2, RZ, 0x3c, !PT ;  /* 0x0000000203038212 */ /* 0x010fc800078e3cff */
[----:B------:R-:W-:-:S04]  /*1a200*/  @!P0 LOP3.LUT R2, R3, R2, RZ, 0x3c, !PT ;  /* 0x0000000203028212 */ /* 0x000fc800078e3cff */
[----:B------:R-:W-:-:S05]  /*1a210*/  @!P0 LOP3.LUT R3, R3, R2, RZ, 0x3c, !PT ;  /* 0x0000000203038212 */ /* 0x000fca00078e3cff */
[----:B------:R-:W4:Y:S04]  /*1a220*/  @!P0 LDG.E.U16 R15, [R2.64] ;  /* 0x00000006020f8981 */ /* 0x000f28000c1e1500 */
[----:B----4-:R0:W-:Y:S04]  /*1a230*/  STL [R1+0x84], R15 ;  /* 0x0000840f01007387 */ /* 0x0101e80000100800 */
[----:B0-----:R-:W4:Y:S01]  /*1a240*/  LDL.LU R15, [R1+0x312c] ;  /* 0x00312c00010f7983 */ /* 0x001f220000300800 */
[----:B------:R-:W2:Y:S02]  /*1a250*/  LDL R2, [R1+0xf1c] ;  /* 0x000f1c0001027983 */ /* 0x000ea40000100800 */
[----:B------:R-:W2:Y:S01]  /*1a260*/  LDL R3, [R1+0xf20] ;  /* 0x000f200001037983 */ /* 0x000ea20000100800 */
[----:B---3--:R-:W-:-:S02]  /*1a270*/  PRMT R0, RZ, 0x7610, R0 ;  /* 0x00007610ff007816 */ /* 0x008fc40000000000 */
[----:B--2---:R-:W-:-:S04]  /*1a280*/  @!P0 LOP3.LUT R3, R3, R2, RZ, 0x3c, !PT ;  /* 0x0000000203038212 */ /* 0x004fc800078e3cff */
[----:B------:R-:W-:-:S04]  /*1a290*/  @!P0 LOP3.LUT R2, R3, R2, RZ, 0x3c, !PT ;  /* 0x0000000203028212 */ /* 0x000fc800078e3cff */
[----:B------:R-:W-:-:S05]  /*1a2a0*/  @!P0 LOP3.LUT R3, R3, R2, RZ, 0x3c, !PT ;  /* 0x0000000203038212 */ /* 0x000fca00078e3cff */
[----:B------:R-:W2:Y:S04]  /*1a2b0*/  @!P0 LDG.E.U16 R0, [R2.64] ;  /* 0x0000000602008981 */ /* 0x000ea8000c1e1500 */
[----:B--2---:R0:W-:Y:S04]  /*1a2c0*/  STL [R1+0x80], R0 ;  /* 0x0000800001007387 */ /* 0x0041e80000100800 */
[----:B0-----:R-:W2:Y:S01]  /*1a2d0*/  LDL.LU R0, [R1+0x3128] ;  /* 0x0031280001007983 */ /* 0x001ea20000300800 */
[----:B------:R-:W3:Y:S02]  /*1a2e0*/  LDL R2, [R1+0xefc] ;  /* 0x000efc0001027983 */ /* 0x000ee40000100800 */
[----:B------:R-:W3:Y:S01]  /*1a2f0*/  LDL R3, [R1+0xf00] ;  /* 0x000f000001037983 */ /* 0x000ee20000100800 */
[----:B----4-:R-:W-:-:S02]  /*1a300*/  PRMT R15, RZ, 0x7610, R15 ;  /* 0x00007610ff0f7816 */ /* 0x010fc4000000000f */
[----:B---3--:R-:W-:-:S04]  /*1a310*/  @!P0 LOP3.LUT R3, R3, R2, RZ, 0x3c, !PT ;  /* 0x0000000203038212 */ /* 0x008fc800078e3cff */
[----:B------:R-:W-:-:S04]  /*1a320*/  @!P0 LOP3.LUT R2, R3, R2, RZ, 0x3c, !PT ;  /* 0x0000000203028212 */ /* 0x000fc800078e3cff */
[----:B------:R-:W-:-:S05]  /*1a330*/  @!P0 LOP3.LUT R3, R3, R2, RZ, 0x3c, !PT ;  /* 0x0000000203038212 */ /* 0x000fca00078e3cff */
[----:B------:R-:W3:Y:S04]  /*1a340*/  @!P0 LDG.E.U16 R15, [R2.64] ;  /* 0x00000006020f8981 */ /* 0x000ee8000c1e1500 */
[----:B---3--:R0:W-:Y:S04]  /*1a350*/  STL [R1+0x7c], R15 ;  /* 0x00007c0f01007387 */ /* 0x0081e80000100800 */
[----:B0-----:R-:W3:Y:S01]  /*1a360*/  LDL.LU R15, [R1+0x3124] ;  /* 0x00312400010f7983 */ /* 0x001ee20000300800 */
[----:B------:R-:W4:Y:S02]  /*1a370*/  LDL R2, [R1+0xedc] ;  /* 0x000edc0001027983 */ /* 0x000f240000100800 */
[----:B------:R-:W4:Y:S01]  /*1a380*/  LDL R3, [R1+0xee0] ;  /* 0x000ee00001037983 */ /* 0x000f220000100800 */
[----:B--2---:R-:W-:-:S02]  /*1a390*/  PRMT R0, RZ, 0x7610, R0 ;  /* 0x00007610ff007816 */ /* 0x004fc40000000000 */
[----:B----4-:R-:W-:-:S04]  /*1a3a0*/  @!P0 LOP3.LUT R3, R3, R2, RZ, 0x3c, !PT ;  /* 0x0000000203038212 */ /* 0x010fc800078e3cff */
[----:B------:R-:W-:-:S04]  /*1a3b0*/  @!P0 LOP3.LUT R2, R3, R2, RZ, 0x3c, !PT ;  /* 0x0000000203028212 */ /* 0x000fc800078e3cff */
[----:B------:R-:W-:-:S05]  /*1a3c0*/  @!P0 LOP3.LUT R3, R3, R2, RZ, 0x3c, !PT ;  /* 0x0000000203038212 */ /* 0x000fca00078e3cff */
[----:B------:R-:W2:Y:S04]  /*1a3d0*/  @!P0 LDG.E.U16 R0, [R2.64] ;  /* 0x0000000602008981 */ /* 0x000ea8000c1e1500 */
[----:B--2---:R0:W-:Y:S04]  /*1a3e0*/  STL [R1+0x78], R0 ;  /* 0x0000780001007387 */ /* 0x0041e80000100800 */
[----:B0-----:R-:W2:Y:S01]  /*1a3f0*/  LDL.LU R0, [R1+0x3120] ;  /* 0x0031200001007983 */ /* 0x001ea20000300800 */
[----:B------:R-:W4:Y:S02]  /*1a400*/  LDL R2, [R1+0xebc] ;  /* 0x000ebc0001027983 */ /* 0x000f240000100800 */
[----:B------:R-:W4:Y:S01]  /*1a410*/  LDL R3, [R1+0xec0] ;  /* 0x000ec00001037983 */ /* 0x000f220000100800 */
[----:B---3--:R-:W-:-:S02]  /*1a420*/  PRMT R15, RZ, 0x7610, R15 ;  /* 0x00007610ff0f7816 */ /* 0x008fc4000000000f */
[----:B----4-:R-:W-:-:S04]  /*1a430*/  @!P0 LOP3.LUT R3, R3, R2, RZ, 0x3c, !PT ;  /* 0x0000000203038212 */ /* 0x010fc800078e3cff */
        /* <DEDUP_REMOVED lines=52> */
[----:B------:R-:W-:-:S02]  /*1a780*/  PRMT R13, RZ, 0x7610, R13 ;  /* 0x00007610ff0d7816 */ /* 0x000fc4000000000d */
[----:B----4-:R-:W-:-:S04]  /*1a790*/  @!P0 LOP3.LUT R3, R3, R2, RZ, 0x3c, !PT ;  /* 0x0000000203038212 */ /* 0x010fc800078e3cff */
[----:B------:R-:W-:-:S04]  /*1a7a0*/  @!P0 LOP3.LUT R2, R3, R2, RZ, 0x3c, !PT ;  /* 0x0000000203028212 */ /* 0x000fc800078e3cff */
[----:B------:R-:W-:-:S05]  /*1a7b0*/  @!P0 LOP3.LUT R3, R3, R2, RZ, 0x3c, !PT ;  /* 0x0000000203038212 */ /* 0x000fca00078e3cff */
[----:B------:R0:W4:Y:S04]  /*1a7c0*/  @!P0 LDG.E.U16 R13, [R2.64] ;  /* 0x00000006020d8981 */ /* 0x000128000c1e1500 */
[----:B0-----:R-:W2:Y:S04]  /*1a7d0*/  LDL R2, [R1+0xe3c] ;  /* 0x000e3c0001027983 */ /* 0x001ea80000100800 */
[----:B------:R-:W2:Y:S01]  /*1a7e0*/  LDL R3, [R1+0xe40] ;  /* 0x000e400001037983 */ /* 0x000ea20000100800 */
[----:B---3--:R-:W-:Y:S02]  /*1a7f0*/  PRMT R15, RZ, 0x7610, R15 ;  /* 0x00007610ff0f7816 */ /* 0x008fe4000000000f */
[----:B--2---:R-:W-:-:S04]  /*1a800*/  @!P0 LOP3.LUT R3, R3, R2, RZ, 0x3c, !PT ;  /* 0x0000000203038212 */ /* 0x004fc800078e3cff */
[----:B------:R-:W-:-:S04]  /*1a810*/  @!P0 LOP3.LUT R2, R3, R2, RZ, 0x3c, !PT ;  /* 0x0000000203028212 */ /* 0x000fc800078e3cff */
[----:B------:R-:W-:Y:S01]  /*1a820*/  @!P0 LOP3.LUT R3, R3, R2, RZ, 0x3c, !PT ;  /* 0x0000000203038212 */ /* 0x000fe200078e3cff */
[----:B----4-:R0:W-:Y:S04]  /*1a830*/  STL [R1+0x5c], R13 ;  /* 0x00005c0d01007387 */ /* 0x0101e80000100800 */
[----:B------:R1:W2:Y:S01]  /*1a840*/  @!P0 LDG.E.U16 R15, [R2.64] ;  /* 0x00000006020f8981 */ /* 0x0002a2000c1e1500 */
[----:B------:R-:W-:-:S03]  /*1a850*/  PRMT R0, RZ, 0x7610, R0 ;  /* 0x00007610ff007816 */ /* 0x000fc60000000000 */
[----:B0-----:R-:W3:Y:S04]  /*1a860*/  LDL R13, [R1+0xde8] ;  /* 0x000de800010d7983 */ /* 0x001ee80000100800 */
[----:B-1----:R-:W4:Y:S04]  /*1a870*/  LDL R2, [R1+0xe24] ;  /* 0x000e240001027983 */ /* 0x002f280000100800 */
[----:B------:R-:W4:Y:S02]  /*1a880*/  LDL R3, [R1+0xe28] ;  /* 0x000e280001037983 */ /* 0x000f240000100800 */
[----:B----4-:R-:W-:-:S04]  /*1a890*/  @!P0 LOP3.LUT R3, R3, R2, RZ, 0x3c, !PT ;  /* 0x0000000203038212 */ /* 0x010fc800078e3cff */
[----:B------:R-:W-:-:S04]  /*1a8a0*/  @!P0 LOP3.LUT R2, R3, R2, RZ, 0x3c, !PT ;  /* 0x0000000203028212 */ /* 0x000fc800078e3cff */
[----:B------:R-:W-:-:S05]  /*1a8b0*/  @!P0 LOP3.LUT R3, R3, R2, RZ, 0x3c, !PT ;  /* 0x0000000203038212 */ /* 0x000fca00078e3cff */
[----:B------:R-:W4:Y:S04]  /*1a8c0*/  @!P0 LDG.E.U16 R0, [R2.64] ;  /* 0x0000000602008981 */ /* 0x000f28000c1e1500 */
[----:B--2---:R0:W-:Y:S04]  /*1a8d0*/  STL [R1+0x58], R15 ;  /* 0x0000580f01007387 */ /* 0x0041e80000100800 */
[----:B0-----:R-:W2:Y:S04]  /*1a8e0*/  LDL R15, [R1+0xde0] ;  /* 0x000de000010f7983 */ /* 0x001ea80000100800 */
[----:B----4-:R0:W-:Y:S04]  /*1a8f0*/  STL [R1+0x54], R0 ;  /* 0x0000540001007387 */ /* 0x0101e80000100800 */
[----:B0-----:R-:W4:Y:S01]  /*1a900*/  LDL.LU R0, [R1+0x3104] ;  /* 0x0031040001007983 */ /* 0x001f220000300800 */
[----:B------:R-:W2:Y:S02]  /*1a910*/  LDL R2, [R1+0xe1c] ;  /* 0x000e1c0001027983 */ /* 0x000ea40000100800 */
[----:B------:R-:W2:Y:S01]  /*1a920*/  LDL R3, [R1+0xe20] ;  /* 0x000e200001037983 */ /* 0x000ea20000100800 */
[----:B------:R-:W-:-:S02]  /*1a930*/  PRMT R14, RZ, 0x7610, R14 ;  /* 0x00007610ff0e7816 */ /* 0x000fc4000000000e */
[----:B--2---:R-:W-:-:S04]  /*1a940*/  @!P0 LOP3.LUT R3, R3, R2, RZ, 0x3c, !PT ;  /* 0x0000000203038212 */ /* 0x004fc800078e3cff */
[----:B------:R-:W-:-:S04]  /*1a950*/  @!P0 LOP3.LUT R2, R3, R2, RZ, 0x3c, !PT ;  /* 0x0000000203028212 */ /* 0x000fc800078e3cff */
[----:B------:R-:W-:-:S05]  /*1a960*/  @!P0 LOP3.LUT R3, R3, R2, RZ, 0x3c, !PT ;  /* 0x0000000203038212 */ /* 0x000fca00078e3cff */
[----:B------:R-:W2:Y:S04]  /*1a970*/  @!P0 LDG.E.U16 R14, [R2.64] ;  /* 0x00000006020e8981 */ /* 0x000ea8000c1e1500 */
[----:B--2---:R0:W-:Y:S04]  /*1a980*/  STL [R1+0x50], R14 ;  /* 0x0000500e01007387 */ /* 0x0041e80000100800 */
[----:B0-----:R-:W2:Y:S01]  /*1a990*/  LDL.LU R14, [R1+0x3100] ;  /* 0x00310000010e7983 */ /* 0x001ea20000300800 */
[----:B------:R-:W2:Y:S02]  /*1a9a0*/  LDL R2, [R1+0xe04] ;  /* 0x000e040001027983 */ /* 0x000ea40000100800 */
[----:B------:R-:W2:Y:S01]  /*1a9b0*/  LDL R3, [R1+0xe08] ;  /* 0x000e080001037983 */ /* 0x000ea20000100800 */
[----:B----4-:R-:W-:-:S02]  /*1a9c0*/  PRMT R0, RZ, 0x7610, R0 ;  /* 0x00007610ff007816 */ /* 0x010fc40000000000 */
[----:B--2---:R-:W-:-:S04]  /*1a9d0*/  @!P0 LOP3.LUT R3, R3, R2, RZ, 0x3c, !PT ;  /* 0x0000000203038212 */ /* 0x004fc800078e3cff */
        /* <DEDUP_REMOVED lines=11> */
[----:B------:R-:W4:Y:S01]  /*1aa90*/  @!P0 LDG.E.U16 R14, [R2.64] ;  /* 0x00000006020e8981 */ /* 0x000f22000c1e1500 */
[----:B--2---:R-:W-:-:S03]  /*1aaa0*/  PRMT R0, RZ, 0x7610, R0 ;  /* 0x00007610ff007816 */ /* 0x004fc60000000000 */
[----:B----4-:R0:W-:Y:S04]  /*1aab0*/  STL [R1+0x38], R14 ;  /* 0x0000380e01007387 */ /* 0x0101e80000100800 */
[----:B0-----:R-:W2:Y:S01]  /*1aac0*/  LDL.LU R14, [R1+0x30f8] ;  /* 0x0030f800010e7983 */ /* 0x001ea20000300800 */
[----:B------:R-:W4:Y:S02]  /*1aad0*/  LDL R3, [R1+0xde4] ;  /* 0x000de40001037983 */ /* 0x000f240000100800 */
[----:B---3--:R-:W-:Y:S02]  /*1aae0*/  @!P0 IMAD.MOV.U32 R2, RZ, RZ, R13 ;  /* 0x000000ffff028224 */ /* 0x008fe400078e000d */
[----:B------:R-:W3:Y:S04]  /*1aaf0*/  LDL R13, [R1+0xda0] ;  /* 0x000da000010d7983 */ /* 0x000ee80000100800 */
[----:B----4-:R-:W4:Y:S01]  /*1ab00*/  @!P0 LDG.E.U16 R0, [R2.64] ;  /* 0x0000000602008981 */ /* 0x010f22000c1e1500 */
[----:B--2---:R-:W-:-:S03]  /*1ab10*/  PRMT R14, RZ, 0x7610, R14 ;  /* 0x00007610ff0e7816 */ /* 0x004fc6000000000e */
[----:B----4-:R0:W-:Y:S04]  /*1ab20*/  STL [R1+0x34], R0 ;  /* 0x0000340001007387 */ /* 0x0101e80000100800 */
[----:B0-----:R-:W2:Y:S01]  /*1ab30*/  LDL.LU R0, [R1+0x30f4] ;  /* 0x0030f40001007983 */ /* 0x001ea20000300800 */
[----:B------:R-:W4:Y:S02]  /*1ab40*/  LDL R3, [R1+0xddc] ;  /* 0x000ddc0001037983 */ /* 0x000f240000100800 */
[----:B------:R-:W-:Y:S02]  /*1ab50*/  @!P0 IMAD.MOV.U32 R2, RZ, RZ, R15 ;  /* 0x000000ffff028224 */ /* 0x000fe400078e000f */
[----:B------:R-:W2:Y:S04]  /*1ab60*/  LDL R15, [R1+0xd7c] ;  /* 0x000d7c00010f7983 */ /* 0x000ea80000100800 */
        /* <DEDUP_REMOVED lines=9> */
[----:B0-----:R-:W3:Y:S04]  /*1ac00*/  LDL R14, [R1+0xd80] ;  /* 0x000d8000010e7983 */ /* 0x001ee80000100800 */
        /* <DEDUP_REMOVED lines=11> */
[----:B------:R-:W3:Y:S02]  /*1acc0*/  LDL R2, [R1+0xda4] ;  /* 0x000da40001027983 */ /* 0x000ee40000100800 */
[----:B------:R-:W3:Y:S01]  /*1acd0*/  LDL R3, [R1+0xda8] ;  /* 0x000da80001037983 */ /* 0x000ee20000100800 */
[----:B--2---:R-:W-:-:S02]  /*1ace0*/  PRMT R0, RZ, 0x7610, R0 ;  /* 0x00007610ff007816 */ /* 0x004fc40000000000 */
[----:B---3--:R-:W-:-:S04]  /*1acf0*/  @!P0 LOP3.LUT R3, R3, R2, RZ, 0x3c, !PT ;  /* 0x0000000203038212 */ /* 0x008fc800078e3cff */
[----:B------:R-:W-:-:S04]  /*1ad00*/  @!P0 LOP3.LUT R2, R3, R2, RZ, 0x3c, !PT ;  /* 0x0000000203028212 */ /* 0x000fc800078e3cff */
[----:B------:R-:W-:-:S05]  /*1ad10*/  @!P0 LOP3.LUT R3, R3, R2, RZ, 0x3c, !PT ;  /* 0x0000000203038212 */ /* 0x000fca00078e3cff */
[----:B------:R-:W2:Y:S01]  /*1ad20*/  @!P0 LDG.E.U16 R0, [R2.64] ;  /* 0x0000000602008981 */ /* 0x000ea2000c1e1500 */
[----:B----4-:R-:W-:-:S03]  /*1ad30*/  PRMT R28, RZ, 0x7610, R28 ;  /* 0x00007610ff1c7816 */ /* 0x010fc6000000001c */
[----:B--2---:R0:W-:Y:S04]  /*1ad40*/  STL [R1+0x24], R0 ;  /* 0x0000240001007387 */ /* 0x0041e80000100800 */
[----:B0-----:R-:W2:Y:S01]  /*1ad50*/  LDL.LU R0, [R1+0x30e8] ;  /* 0x0030e80001007983 */ /* 0x001ea20000300800 */
[----:B------:R-:W3:Y:S02]  /*1ad60*/  LDL R3, [R1+0xd9c] ;  /* 0x000d9c0001037983 */ /* 0x000ee40000100800 */
[----:B------:R-:W-:Y:S02]  /*1ad70*/  @!P0 IMAD.MOV.U32 R2, RZ, RZ, R13 ;  /* 0x000000ffff028224 */ /* 0x000fe400078e000d */
[----:B------:R-:W4:Y:S04]  /*1ad80*/  LDL R13, [R1+0xd48] ;  /* 0x000d4800010d7983 */ /* 0x000f280000100800 */
[----:B---3--:R-:W3:Y:S04]  /*1ad90*/  @!P0 LDG.E.U16 R28, [R2.64] ;  /* 0x00000006021c8981 */ /* 0x008ee8000c1e1500 */
[----:B---3--:R0:W-:Y:S04]  /*1ada0*/  STL [R1+0x20], R28 ;  /* 0x0000201c01007387 */ /* 0x0081e80000100800 */
[----:B0-----:R-:W3:Y:S01]  /*1adb0*/  LDL.LU R28, [R1+0x30e4] ;  /* 0x0030e400011c7983 */ /* 0x001ee20000300800 */
[----:B------:R-:W3:Y:S02]  /*1adc0*/  LDL R2, [R1+0xd84] ;  /* 0x000d840001027983 */ /* 0x000ee40000100800 */
[----:B------:R-:W3:Y:S01]  /*1add0*/  LDL R3, [R1+0xd88] ;  /* 0x000d880001037983 */ /* 0x000ee20000100800 */
[----:B--2---:R-:W-:-:S02]  /*1ade0*/  PRMT R0, RZ, 0x7610, R0 ;  /* 0x00007610ff007816 */ /* 0x004fc40000000000 */
[----:B---3--:R-:W-:-:S04]  /*1adf0*/  @!P0 LOP3.LUT R3, R3, R2, RZ, 0x3c, !PT ;  /* 0x0000000203038212 */ /* 0x008fc800078e3cff */
[----:B------:R-:W-:-:S04]  /*1ae00*/  @!P0 LOP3.LUT R2, R3, R2, RZ, 0x3c, !PT ;  /* 0x0000000203028212 */ /* 0x000fc800078e3cff */
[----:B------:R-:W-:Y:S02]  /*1ae10*/  @!P0 LOP3.LUT R3, R3, R2, RZ, 0x3c, !PT ;  /* 0x0000000203038212 */ /* 0x000fe400078e3cff */
[----:B------:R-:W-:-:S03]  /*1ae20*/  PRMT R28, RZ, 0x7610, R28 ;  /* 0x00007610ff1c7816 */ /* 0x000fc6000000001c */
[----:B------:R0:W2:Y:S02]  /*1ae30*/  @!P0 LDG.E.U16 R0, [R2.64] ;  /* 0x0000000602008981 */ /* 0x0000a4000c1e1500 */
[----:B0-----:R-:W-:Y:S02]  /*1ae40*/  @!P0 IMAD.MOV.U32 R2, RZ, RZ, R14 ;  /* 0x000000ffff028224 */ /* 0x001fe400078e000e */
[----:B------:R-:W-:-:S05]  /*1ae50*/  @!P0 IMAD.MOV.U32 R3, RZ, RZ, R15 ;  /* 0x000000ffff038224 */ /* 0x000fca00078e000f */
[----:B------:R-:W3:Y:S04]  /*1ae60*/  @!P0 LDG.E.U16 R28, [R2.64] ;  /* 0x00000006021c8981 */ /* 0x000ee8000c1e1500 */
[----:B--2---:R0:W-:Y:S04]  /*1ae70*/  STL [R1+0x1c], R0 ;  /* 0x00001c0001007387 */ /* 0x0041e80000100800 */
[----:B0-----:R-:W2:Y:S01]  /*1ae80*/  LDL.LU R0, [R1+0x30e0] ;  /* 0x0030e00001007983 */ /* 0x001ea20000300800 */
[----:B------:R-:W4:Y:S02]  /*1ae90*/  LDL R15, [R1+0xd24] ;  /* 0x000d2400010f7983 */ /* 0x000f240000100800 */
[----:B------:R-:W4:Y:S01]  /*1aea0*/  LDL R14, [R1+0xd28] ;  /* 0x000d2800010e7983 */ /* 0x000f220000100800 */
[----:B---3--:R0:W-:Y:S04]  /*1aeb0*/  STL [R1+0x18], R28 ;  /* 0x0000181c01007387 */ /* 0x0081e80000100800 */
[----:B0-----:R-:W3:Y:S01]  /*1aec0*/  LDL.LU R28, [R1+0x30dc] ;  /* 0x0030dc00011c7983 */ /* 0x001ee20000300800 */
[----:B------:R-:W3:Y:S02]  /*1aed0*/  LDL R2, [R1+0xd64] ;  /* 0x000d640001027983 */ /* 0x000ee40000100800 */
        /* <DEDUP_REMOVED lines=8> */
[----:B------:R-:W3:Y:S02]  /*1af60*/  LDL R2, [R1+0xd5c] ;  /* 0x000d5c0001027983 */ /* 0x000ee40000100800 */
[----:B------:R-:W3:Y:S01]  /*1af70*/  LDL R3, [R1+0xd60] ;  /* 0x000d600001037983 */ /* 0x000ee20000100800 */
[----:B------:R-:W-:-:S02]  /*1af80*/  PRMT R28, RZ, 0x7610, R28 ;  /* 0x00007610ff1c7816 */ /* 0x000fc4000000001c */
[----:B---3--:R-:W-:-:S04]  /*1af90*/  @!P0 LOP3.LUT R3, R3, R2, RZ, 0x3c, !PT ;  /* 0x0000000203038212 */ /* 0x008fc800078e3cff */
[----:B------:R-:W-:-:S04]  /*1afa0*/  @!P0 LOP3.LUT R2, R3, R2, RZ, 0x3c, !PT ;  /* 0x0000000203028212 */ /* 0x000fc800078e3cff */
[----:B------:R-:W-:-:S05]  /*1afb0*/  @!P0 LOP3.LUT R3, R3, R2, RZ, 0x3c, !PT ;  /* 0x0000000203038212 */ /* 0x000fca00078e3cff */
[----:B------:R-:W3:Y:S01]  /*1afc0*/  @!P0 LDG.E.U16 R28, [R2.64] ;  /* 0x00000006021c8981 */ /* 0x000ee2000c1e1500 */
[----:B--2---:R-:W-:-:S03]  /*1afd0*/  PRMT R0, RZ, 0x7610, R0 ;  /* 0x00007610ff007816 */ /* 0x004fc60000000000 */
[----:B---3--:R0:W-:Y:S04]  /*1afe0*/  STL [R1+0x10], R28 ;  /* 0x0000101c01007387 */ /* 0x0081e80000100800 */
[----:B0-----:R-:W2:Y:S01]  /*1aff0*/  LDL.LU R28, [R1+0x30d4] ;  /* 0x0030d400011c7983 */ /* 0x001ea20000300800 */
[----:B------:R-:W3:Y:S02]  /*1b000*/  LDL R3, [R1+0xd44] ;  /* 0x000d440001037983 */ /* 0x000ee40000100800 */
[----:B----4-:R-:W-:Y:S02]  /*1b010*/  @!P0 IMAD.MOV.U32 R2, RZ, RZ, R13 ;  /* 0x000000ffff028224 */ /* 0x010fe400078e000d */
[----:B------:R-:W4:Y:S04]  /*1b020*/  LDL R13, [R1+0xd08] ;  /* 0x000d0800010d7983 */ /* 0x000f280000100800 */
[----:B---3--:R-:W3:Y:S04]  /*1b030*/  @!P0 LDG.E.U16 R0, [R2.64] ;  /* 0x0000000602008981 */ /* 0x008ee8000c1e1500 */
[----:B---3--:R0:W-:Y:S04]  /*1b040*/  STL [R1+0xc], R0 ;  /* 0x00000c0001007387 */ /* 0x0081e80000100800 */
[----:B0-----:R-:W3:Y:S01]  /*1b050*/  LDL.LU R0, [R1+0x30d0] ;  /* 0x0030d00001007983 */ /* 0x001ee20000300800 */
[----:B------:R-:W2:Y:S02]  /*1b060*/  LDL R2, [R1+0xd3c] ;  /* 0x000d3c0001027983 */ /* 0x000ea40000100800 */
[----:B------:R-:W2:Y:S01]  /*1b070*/  LDL R3, [R1+0xd40] ;  /* 0x000d400001037983 */ /* 0x000ea20000100800 */
[----:B------:R-:W-:-:S02]  /*1b080*/  PRMT R12, RZ, 0x7610, R12 ;  /* 0x00007610ff0c7816 */ /* 0x000fc4000000000c */
[----:B--2---:R-:W-:-:S04]  /*1b090*/  @!P0 LOP3.LUT R3, R3, R2, RZ, 0x3c, !PT ;  /* 0x0000000203038212 */ /* 0x004fc800078e3cff */
[----:B------:R-:W-:-:S04]  /*1b0a0*/  @!P0 LOP3.LUT R2, R3, R2, RZ, 0x3c, !PT ;  /* 0x0000000203028212 */ /* 0x000fc800078e3cff */
[----:B------:R-:W-:-:S05]  /*1b0b0*/  @!P0 LOP3.LUT R3, R3, R2, RZ, 0x3c, !PT ;  /* 0x0000000203038212 */ /* 0x000fca00078e3cff */
[----:B------:R0:W2:Y:S01]  /*1b0c0*/  @!P0 LDG.E.U16 R12, [R2.64] ;  /* 0x00000006020c8981 */ /* 0x0000a2000c1e1500 */
[----:B---3--:R-:W-:Y:S01]  /*1b0d0*/  PRMT R0, RZ, 0x7610, R0 ;  /* 0x00007610ff007816 */ /* 0x008fe20000000000 */
[----:B0-----:R-:W-:Y:S02]  /*1b0e0*/  @!P0 IMAD.MOV.U32 R2, RZ, RZ, R14 ;  /* 0x000000ffff028224 */ /* 0x001fe400078e000e */
[----:B------:R-:W-:-:S05]  /*1b0f0*/  @!P0 IMAD.MOV.U32 R3, RZ, RZ, R15 ;  /* 0x000000ffff038224 */ /* 0x000fca00078e000f */
[----:B------:R0:W3:Y:S04]  /*1b100*/  @!P0 LDG.E.U16 R0, [R2.64] ;  /* 0x0000000602008981 */ /* 0x0000e8000c1e1500 */
[----:B--2---:R1:W-:Y:S01]  /*1b110*/  STL [R1+0x8], R12 ;  /* 0x0000080c01007387 */ /* 0x0043e20000100800 */
[----:B0-----:R-:W2:Y:S02]  /*1b120*/  LDL R2, [R1+0xd1c] ;  /* 0x000d1c0001027983 */ /* 0x001ea40000100800 */
[----:B------:R-:W2:Y:S01]  /*1b130*/  LDL R3, [R1+0xd20] ;  /* 0x000d200001037983 */ /* 0x000ea20000100800 */
[----:B------:R-:W-:Y:S01]  /*1b140*/  PRMT R28, RZ, 0x7610, R28 ;  /* 0x00007610ff1c7816 */ /* 0x000fe2000000001c */
[----:B------:R-:W3:Y:S04]  /*1b150*/  LDL R15, [R1+0xce4] ;  /* 0x000ce400010f7983 */ /* 0x000ee80000100800 */
[----:B------:R-:W3:Y:S04]  /*1b160*/  LDL R14, [R1+0xce8] ;  /* 0x000ce800010e7983 */ /* 0x000ee80000100800 */
[----:B-1----:R-:W3:Y:S01]  /*1b170*/  LDL R12, [R1+0xd00] ;  /* 0x000d0000010c7983 */ /* 0x002ee20000100800 */
[----:B--2---:R-:W-:-:S04]  /*1b180*/  @!P0 LOP3.LUT R3, R3, R2, RZ, 0x3c, !PT ;  /* 0x0000000203038212 */ /* 0x004fc800078e3cff */
[----:B------:R-:W-:-:S04]  /*1b190*/  @!P0 LOP3.LUT R2, R3, R2, RZ, 0x3c, !PT ;  /* 0x0000000203028212 */ /* 0x000fc800078e3cff */
[----:B------:R-:W-:-:S05]  /*1b1a0*/  @!P0 LOP3.LUT R3, R3, R2, RZ, 0x3c, !PT ;  /* 0x0000000203038212 */ /* 0x000fca00078e3cff */
[----:B------:R-:W2:Y:S04]  /*1b1b0*/  @!P0 LDG.E.U16 R28, [R2.64] ;  /* 0x00000006021c8981 */ /* 0x000ea8000c1e1500 */
[----:B---3--:R0:W-:Y:S04]  /*1b1c0*/  STL [R1+0x30c0], R0 ;  /* 0x0030c00001007387 */ /* 0x0081e80000100800 */
[----:B0-----:R-:W3:Y:S04]  /*1b1d0*/  LDL R0, [R1+0xcfc] ;  /* 0x000cfc0001007983 */ /* 0x001ee80000100800 */
[----:B--2---:R0:W-:Y:S04]  /*1b1e0*/  STL [R1], R28 ;  /* 0x0000001c01007387 */ /* 0x0041e80000100800 */
[----:B0-----:R-:W2:Y:S01]  /*1b1f0*/  LDL.LU R28, [R1+0x30cc] ;  /* 0x0030cc00011c7983 */ /* 0x001ea20000300800 */
[----:B------:R-:W2:Y:S01]  /*1b200*/  LDL R3, [R1+0xd04] ;  /* 0x000d040001037983 */ /* 0x000ea20000100800 */
[----:B------:R-:W-:Y:S01]  /*1b210*/  PRMT R29, RZ, 0x7610, R29 ;  /* 0x00007610ff1d7816 */ /* 0x000fe2000000001d */
[----:B----4-:R-:W-:-:S02]  /*1b220*/  @!P0 IMAD.MOV.U32 R2, RZ, RZ, R13 ;  /* 0x000000ffff028224 */ /* 0x010fc400078e000d */
[----:B------:R-:W4:Y:S04]  /*1b230*/  LDL R13, [R1+0xce0] ;  /* 0x000ce000010d7983 */ /* 0x000f280000100800 */
[----:B--2---:R0:W2:Y:S01]  /*1b240*/  @!P0 LDG.E.U16 R29, [R2.64] ;  /* 0x00000006021d8981 */ /* 0x0040a2000c1e1500 */
[----:B------:R-:W-:Y:S02]  /*1b250*/  PRMT R28, RZ, 0x7610, R28 ;  /* 0x00007610ff1c7816 */ /* 0x000fe4000000001c */
[----:B------:R-:W-:Y:S01]  /*1b260*/  PRMT R27, RZ, 0x7610, R27 ;  /* 0x00007610ff1b7816 */ /* 0x000fe2000000001b */
[----:B0-----:R-:W-:Y:S02]  /*1b270*/  @!P0 IMAD.MOV.U32 R2, RZ, RZ, R12 ;  /* 0x000000ffff028224 */ /* 0x001fe400078e000c */
[----:B---3--:R-:W-:-:S05]  /*1b280*/  @!P0 IMAD.MOV.U32 R3, RZ, RZ, R0 ;  /* 0x000000ffff038224 */ /* 0x008fca00078e0000 */
[----:B------:R0:W3:Y:S04]  /*1b290*/  @!P0 LDG.E.U16 R28, [R2.64] ;  /* 0x00000006021c8981 */ /* 0x0000e8000c1e1500 */
[----:B--2---:R1:W-:Y:S01]  /*1b2a0*/  STL [R1+0x30c4], R29 ;  /* 0x0030c41d01007387 */ /* 0x0043e20000100800 */
[----:B0-----:R-:W-:Y:S02]  /*1b2b0*/  @!P0 IMAD.MOV.U32 R2, RZ, RZ, R14 ;  /* 0x000000ffff028224 */ /* 0x001fe400078e000e */
[----:B------:R-:W-:Y:S01]  /*1b2c0*/  @!P0 IMAD.MOV.U32 R3, RZ, RZ, R15 ;  /* 0x000000ffff038224 */ /* 0x000fe200078e000f */
[----:B------:R-:W-:Y:S01]  /*1b2d0*/  PRMT R26, RZ, 0x7610, R26 ;  /* 0x00007610ff1a7816 */ /* 0x000fe2000000001a */
[----:B------:R-:W2:Y:S04]  /*1b2e0*/  LDL R12, [R1+0xcc4] ;  /* 0x000cc400010c7983 */ /* 0x000ea80000100800 */
[----:B------:R4:W2:Y:S04]  /*1b2f0*/  @!P0 LDG.E.U16 R27, [R2.64] ;  /* 0x00000006021b8981 */ /* 0x0008a8000c1e1500 */
[----:B------:R-:W2:Y:S04]  /*1b300*/  LDL R0, [R1+0xcc8] ;  /* 0x000cc80001007983 */ /* 0x000ea80000100800 */
[----:B-1----:R-:W2:Y:S01]  /*1b310*/  LDL R29, [R1+0xcdc] ;  /* 0x000cdc00011d7983 */ /* 0x002ea20000100800 */
[----:B----4-:R-:W-:-:S03]  /*1b320*/  @!P0 IMAD.MOV.U32 R2, RZ, RZ, R13 ;  /* 0x000000ffff028224 */ /* 0x010fc600078e000d */
[----:B---3--:R0:W-:Y:S01]  /*1b330*/  STL [R1+0x30a0], R28 ;  /* 0x0030a01c01007387 */ /* 0x0081e20000100800 */
[----:B------:R-:W3:Y:S02]  /*1b340*/  LDL R15, [R1+0xc84] ;  /* 0x000c8400010f7983 */ /* 0x000ee40000100800 */
[----:B------:R-:W4:Y:S01]  /*1b350*/  LDL R14, [R1+0xc88] ;  /* 0x000c8800010e7983 */ /* 0x000f220000100800 */
[----:B0-----:R-:W3:Y:S01]  /*1b360*/  LDL R28, [R1+0xca8] ;  /* 0x000ca800011c7983 */ /* 0x001ee20000100800 */
[----:B--2---:R-:W-:-:S05]  /*1b370*/  @!P0 IMAD.MOV.U32 R3, RZ, RZ, R29 ;  /* 0x000000ffff038224 */ /* 0x004fca00078e001d */
[----:B------:R0:W2:Y:S04]  /*1b380*/  @!P0 LDG.E.U16 R26, [R2.64] ;  /* 0x00000006021a8981 */ /* 0x0000a8000c1e1500 */
[----:B------:R1:W-:Y:S01]  /*1b390*/  STL [R1+0x30c8], R27 ;  /* 0x0030c81b01007387 */ /* 0x0003e20000100800 */
[----:B------:R-:W3:Y:S02]  /*1b3a0*/  LDL R29, [R1+0xc64] ;  /* 0x000c6400011d7983 */ /* 0x000ee40000100800 */
[----:B------:R-:W3:Y:S01]  /*1b3b0*/  LDL R13, [R1+0xc68] ;  /* 0x000c6800010d7983 */ /* 0x000ee20000100800 */
[----:B-1----:R-:W4:Y:S01]  /*1b3c0*/  LDL R27, [R1+0xca4] ;  /* 0x000ca400011b7983 */ /* 0x002f220000100800 */
[----:B0-----:R-:W-:Y:S02]  /*1b3d0*/  @!P0 IMAD.MOV.U32 R3, RZ, RZ, R12 ;  /* 0x000000ffff038224 */ /* 0x001fe400078e000c */
[----:B------:R-:W-:Y:S01]  /*1b3e0*/  @!P0 IMAD.MOV.U32 R2, RZ, RZ, R0 ;  /* 0x000000ffff028224 */ /* 0x000fe200078e0000 */
[----:B------:R-:W-:-:S02]  /*1b3f0*/  PRMT R22, RZ, 0x7610, R22 ;  /* 0x00007610ff167816 */ /* 0x000fc40000000016 */
[----:B------:R-:W-:-:S04]  /*1b400*/  PRMT R18, RZ, 0x7610, R18 ;  /* 0x00007610ff127816 */ /* 0x000fc80000000012 */
[----:B------:R3:W4:Y:S04]  /*1b410*/  @!P0 LDG.E.U16 R22, [R2.64] ;  /* 0x0000000602168981 */ /* 0x000728000c1e1500 */
[----:B--2---:R0:W-:Y:S01]  /*1b420*/  STL [R1+0x30a4], R26 ;  /* 0x0030a41a01007387 */ /* 0x0041e20000100800 */
[----:B------:R-:W2:Y:S02]  /*1b430*/  LDL R12, [R1+0xc44] ;  /* 0x000c4400010c7983 */ /* 0x000ea40000100800 */
[----:B------:R-:W2:Y:S02]  /*1b440*/  LDL R0, [R1+0xc48] ;  /* 0x000c480001007983 */ /* 0x000ea40000100800 */
[----:B---3--:R-:W-:Y:S01]  /*1b450*/  @!P0 IMAD.MOV.U32 R2, RZ, RZ, R28 ;  /* 0x000000ffff028224 */ /* 0x008fe200078e001c */
[----:B------:R-:W-:Y:S01]  /*1b460*/  PRMT R10, RZ, 0x7610, R10 ;  /* 0x00007610ff0a7816 */ /* 0x000fe2000000000a */
[----:B------:R-:W3:Y:S01]  /*1b470*/  LDL R28, [R1+0xc24] ;  /* 0x000c2400011c7983 */ /* 0x000ee20000100800 */
[----:B------:R-:W-:-:S02]  /*1b480*/  PRMT R9, RZ, 0x7610, R9 ;  /* 0x00007610ff097816 */ /* 0x000fc40000000009 */
[----:B------:R-:W-:Y:S02]  /*1b490*/  PRMT R8, RZ, 0x7610, R8 ;  /* 0x00007610ff087816 */ /* 0x000fe40000000008 */
[----:B------:R-:W-:Y:S02]  /*1b4a0*/  PRMT R7, RZ, 0x7610, R7 ;  /* 0x00007610ff077816 */ /* 0x000fe40000000007 */
[----:B------:R-:W-:Y:S02]  /*1b4b0*/  PRMT R6, RZ, 0x7610, R6 ;  /* 0x00007610ff067816 */ /* 0x000fe40000000006 */
[----:B------:R-:W-:Y:S01]  /*1b4c0*/  PRMT R4, RZ, 0x7610, R4 ;  /* 0x00007610ff047816 */ /* 0x000fe20000000004 */
[----:B----4-:R-:W-:Y:S01]  /*1b4d0*/  @!P0 IMAD.MOV.U32 R3, RZ, RZ, R27 ;  /* 0x000000ffff038224 */ /* 0x010fe200078e001b */
[----:B0-----:R-:W4:Y:S04]  /*1b4e0*/  LDL R26, [R1+0xbe4] ;  /* 0x000be400011a7983 */ /* 0x001f280000100800 */
[----:B------:R-:W3:Y:S04]  /*1b4f0*/  LDL R27, [R1+0xc28] ;  /* 0x000c2800011b7983 */ /* 0x000ee80000100800 */
[----:B------:R0:W3:Y:S02]  /*1b500*/  @!P0 LDG.E.U16 R18, [R2.64] ;  /* 0x0000000602128981 */ /* 0x0000e4000c1e1500 */
[----:B0-----:R-:W-:-:S02]  /*1b510*/  @!P0 IMAD.MOV.U32 R2, RZ, RZ, R14 ;  /* 0x000000ffff028224 */ /* 0x001fc400078e000e */
[----:B------:R-:W-:Y:S01]  /*1b520*/  @!P0 IMAD.MOV.U32 R3, RZ, RZ, R15 ;  /* 0x000000ffff038224 */ /* 0x000fe200078e000f */
[----:B------:R-:W4:Y:S04]  /*1b530*/  LDL R14, [R1+0xc08] ;  /* 0x000c0800010e7983 */ /* 0x000f280000100800 */
[----:B------:R-:W4:Y:S04]  /*1b540*/  LDL R15, [R1+0xc04] ;  /* 0x000c0400010f7983 */ /* 0x000f280000100800 */
[----:B------:R0:W4:Y:S02]  /*1b550*/  @!P0 LDG.E.U16 R10, [R2.64] ;  /* 0x00000006020a8981 */ /* 0x000124000c1e1500 */
[----:B0-----:R-:W-:-:S02]  /*1b560*/  @!P0 IMAD.MOV.U32 R2, RZ, RZ, R13 ;  /* 0x000000ffff028224 */ /* 0x001fc400078e000d */
[----:B------:R-:W-:Y:S01]  /*1b570*/  @!P0 IMAD.MOV.U32 R3, RZ, RZ, R29 ;  /* 0x000000ffff038224 */ /* 0x000fe200078e001d */
[----:B------:R-:W4:Y:S04]  /*1b580*/  LDL R13, [R1+0xbe8] ;  /* 0x000be800010d7983 */ /* 0x000f280000100800 */
[----:B------:R-:W4:Y:S04]  /*1b590*/  LDL R29, [R1+0xc9c] ;  /* 0x000c9c00011d7983 */ /* 0x000f280000100800 */
[----:B------:R2:W4:Y:S02]  /*1b5a0*/  @!P0 LDG.E.U16 R9, [R2.64] ;  /* 0x0000000602098981 */ /* 0x000524000c1e1500 */
[----:B--2---:R-:W-:-:S02]  /*1b5b0*/  @!P0 IMAD.MOV.U32 R3, RZ, RZ, R12 ;  /* 0x000000ffff038224 */ /* 0x004fc400078e000c */
[----:B------:R-:W-:Y:S01]  /*1b5c0*/  @!P0 IMAD.MOV.U32 R2, RZ, RZ, R0 ;  /* 0x000000ffff028224 */ /* 0x000fe200078e0000 */
[----:B------:R-:W2:Y:S04]  /*1b5d0*/  LDL R12, [R1+0xbc4] ;  /* 0x000bc400010c7983 */ /* 0x000ea80000100800 */
[----:B------:R-:W2:Y:S04]  /*1b5e0*/  LDL R0, [R1+0xbc8] ;  /* 0x000bc80001007983 */ /* 0x000ea80000100800 */
[----:B------:R3:W2:Y:S02]  /*1b5f0*/  @!P0 LDG.E.U16 R8, [R2.64] ;  /* 0x0000000602088981 */ /* 0x0006a4000c1e1500 */
[----:B---3--:R-:W-:-:S02]  /*1b600*/  @!P0 IMAD.MOV.U32 R2, RZ, RZ, R27 ;  /* 0x000000ffff028224 */ /* 0x008fc400078e001b */
[----:B------:R-:W-:Y:S01]  /*1b610*/  @!P0 IMAD.MOV.U32 R3, RZ, RZ, R28 ;  /* 0x000000ffff038224 */ /* 0x000fe200078e001c */
[----:B------:R-:W3:Y:S04]  /*1b620*/  LDL R27, [R1+0xba8] ;  /* 0x000ba800011b7983 */ /* 0x000ee80000100800 */
[----:B------:R-:W3:Y:S04]  /*1b630*/  LDL R28, [R1+0xba4] ;  /* 0x000ba400011c7983 */ /* 0x000ee80000100800 */
[----:B------:R4:W3:Y:S02]  /*1b640*/  @!P0 LDG.E.U16 R7, [R2.64] ;  /* 0x0000000602078981 */ /* 0x0008e4000c1e1500 */
[----:B----4-:R-:W-:-:S02]  /*1b650*/  @!P0 IMAD.MOV.U32 R2, RZ, RZ, R14 ;  /* 0x000000ffff028224 */ /* 0x010fc400078e000e */
[----:B------:R-:W-:Y:S01]  /*1b660*/  @!P0 IMAD.MOV.U32 R3, RZ, RZ, R15 ;  /* 0x000000ffff038224 */ /* 0x000fe200078e000f */
[----:B------:R-:W4:Y:S04]  /*1b670*/  LDL R14, [R1+0xb88] ;  /* 0x000b8800010e7983 */ /* 0x000f280000100800 */
[----:B------:R-:W4:Y:S04]  /*1b680*/  LDL R15, [R1+0xb84] ;  /* 0x000b8400010f7983 */ /* 0x000f280000100800 */
[----:B------:R0:W4:Y:S02]  /*1b690*/  @!P0 LDG.E.U16 R6, [R2.64] ;  /* 0x0000000602068981 */ /* 0x000124000c1e1500 */
[----:B0-----:R-:W-:-:S02]  /*1b6a0*/  @!P0 IMAD.MOV.U32 R2, RZ, RZ, R13 ;  /* 0x000000ffff028224 */ /* 0x001fc400078e000d */
[----:B--2---:R-:W-:Y:S02]  /*1b6b0*/  @!P0 IMAD.MOV.U32 R13, RZ, RZ, R12 ;  /* 0x000000ffff0d8224 */ /* 0x004fe400078e000c */
[----:B------:R-:W-:Y:S02]  /*1b6c0*/  @!P0 IMAD.MOV.U32 R12, RZ, RZ, R0 ;  /* 0x000000ffff0c8224 */ /* 0x000fe400078e0000 */
[----:B------:R-:W-:Y:S01]  /*1b6d0*/  @!P0 IMAD.MOV.U32 R3, RZ, RZ, R26 ;  /* 0x000000ffff038224 */ /* 0x000fe200078e001a */
[----:B------:R-:W2:Y:S04]  /*1b6e0*/  LDL R0, [R1+0xca0] ;  /* 0x000ca00001007983 */ /* 0x000ea80000100800 */
[----:B------:R3:W2:Y:S04]  /*1b6f0*/  @!P0 LDG.E.U16 R4, [R12.64] ;  /* 0x000000060c048981 */ /* 0x0006a8000c1e1500 */
[----:B------:R-:W4:Y:S01]  /*1b700*/  LDL R26, [R1+0xcc0] ;  /* 0x000cc000011a7983 */ /* 0x000f220000100800 */
[----:B------:R-:W-:-:S06]  /*1b710*/  PRMT R5, RZ, 0x7610, R5 ;  /* 0x00007610ff057816 */ /* 0x000fcc0000000005 */
[----:B------:R0:W4:Y:S01]  /*1b720*/  @!P0 LDG.E.U16 R5, [R2.64] ;  /* 0x0000000602058981 */ /* 0x000122000c1e1500 */
[----:B---3--:R-:W-:Y:S02]  /*1b730*/  @!P0 IMAD.MOV.U32 R12, RZ, RZ, R27 ;  /* 0x000000ffff0c8224 */ /* 0x008fe400078e001b */
[----:B------:R-:W-:Y:S01]  /*1b740*/  @!P0 IMAD.MOV.U32 R13, RZ, RZ, R28 ;  /* 0x000000ffff0d8224 */ /* 0x000fe200078e001c */
[----:B--2---:R1:W-:Y:S01]  /*1b750*/  STL [R1+0x30bc], R4 ;  /* 0x0030bc0401007387 */ /* 0x0043e20000100800 */
[----:B0-----:R-:W-:Y:S02]  /*1b760*/  PRMT R3, RZ, 0x7610, R3 ;  /* 0x00007610ff037816 */ /* 0x001fe40000000003 */
[----:B------:R-:W-:Y:S01]  /*1b770*/  PRMT R2, RZ, 0x7610, R2 ;  /* 0x00007610ff027816 */ /* 0x000fe20000000002 */
[----:B------:R-:W2:Y:S01]  /*1b780*/  LDL R28, [R1+0xc5c] ;  /* 0x000c5c00011c7983 */ /* 0x000ea20000100800 */
[----:B------:R-:W3:Y:S04]  /*1b790*/  LDL R27, [R1+0xc60] ;  /* 0x000c6000011b7983 */ /* 0x000ee80000100800 */
[----:B------:R4:W2:Y:S04]  /*1b7a0*/  @!P0 LDG.E.U16 R3, [R12.64] ;  /* 0x000000060c038981 */ /* 0x0008a8000c1e1500 */
[----:B-1----:R-:W2:Y:S01]  /*1b7b0*/  LDL R4, [R1+0xcbc] ;  /* 0x000cbc0001047983 */ /* 0x002ea20000100800 */
[----:B----4-:R-:W-:-:S02]  /*1b7c0*/  @!P0 IMAD.MOV.U32 R12, RZ, RZ, R14 ;  /* 0x000000ffff0c8224 */ /* 0x010fc400078e000e */
[----:B------:R-:W-:Y:S01]  /*1b7d0*/  @!P0 IMAD.MOV.U32 R13, RZ, RZ, R15 ;  /* 0x000000ffff0d8224 */ /* 0x000fe200078e000f */
[----:B------:R-:W4:Y:S04]  /*1b7e0*/  LDL R14, [R1+0xc80] ;  /* 0x000c8000010e7983 */ /* 0x000f280000100800 */
[----:B------:R-:W4:Y:S04]  /*1b7f0*/  LDL R15, [R1+0xc7c] ;  /* 0x000c7c00010f7983 */ /* 0x000f280000100800 */
[----:B------:R0:W3:Y:S01]  /*1b800*/  @!P0 LDG.E.U16 R2, [R12.64] ;  /* 0x000000060c028981 */ /* 0x0000e2000c1e1500 */
[----:B------:R-:W-:Y:S01]  /*1b810*/  PRMT R20, RZ, 0x7610, R20 ;  /* 0x00007610ff147816 */ /* 0x000fe20000000014 */
[----:B0-----:R-:W-:-:S02]  /*1b820*/  @!P0 IMAD.MOV.U32 R12, RZ, RZ, R26 ;  /* 0x000000ffff0c8224 */ /* 0x001fc400078e001a */
[----:B------:R-:W3:Y:S01]  /*1b830*/  LDL R26, [R1+0xc3c] ;  /* 0x000c3c00011a7983 */ /* 0x000ee20000100800 */
[----:B--2---:R-:W-:-:S03]  /*1b840*/  @!P0 IMAD.MOV.U32 R13, RZ, RZ, R4 ;  /* 0x000000ffff0d8224 */ /* 0x004fc600078e0004 */
[----:B------:R-:W2:Y:S04]  /*1b850*/  LDL R4, [R1+0xc40] ;  /* 0x000c400001047983 */ /* 0x000ea80000100800 */
[----:B------:R0:W2:Y:S01]  /*1b860*/  @!P0 LDG.E.U16 R20, [R12.64] ;  /* 0x000000060c148981 */ /* 0x0000a2000c1e1500 */
[----:B------:R-:W-:Y:S02]  /*1b870*/  PRMT R16, RZ, 0x7610, R16 ;  /* 0x00007610ff107816 */ /* 0x000fe40000000010 */
[----:B------:R-:W-:-:S06]  /*1b880*/  PRMT R11, RZ, 0x7610, R11 ;  /* 0x00007610ff0b7816 */ /* 0x000fcc000000000b */
[----:B----4-:R3:W4:Y:S01]  /*1b890*/  @!P0 LDG.E.U16 R11, [R14.64] ;  /* 0x000000060e0b8981 */ /* 0x010722000c1e1500 */
[----:B0-----:R-:W-:Y:S02]  /*1b8a0*/  @!P0 IMAD.MOV.U32 R12, RZ, RZ, R0 ;  /* 0x000000ffff0c8224 */ /* 0x001fe400078e0000 */
[----:B------:R-:W-:-:S05]  /*1b8b0*/  @!P0 IMAD.MOV.U32 R13, RZ, RZ, R29 ;  /* 0x000000ffff0d8224 */ /* 0x000fca00078e001d */
[----:B------:R0:W4:Y:S01]  /*1b8c0*/  @!P0 LDG.E.U16 R16, [R12.64] ;  /* 0x000000060c108981 */ /* 0x000122000c1e1500 */
[----:B---3--:R-:W-:Y:S02]  /*1b8d0*/  @!P0 IMAD.MOV.U32 R14, RZ, RZ, R27 ;  /* 0x000000ffff0e8224 */ /* 0x008fe400078e001b */
[----:B------:R-:W-:Y:S01]  /*1b8e0*/  @!P0 IMAD.MOV.U32 R15, RZ, RZ, R28 ;  /* 0x000000ffff0f8224 */ /* 0x000fe200078e001c */
[----:B0-----:R-:W-:Y:S02]  /*1b8f0*/  PRMT R12, RZ, 0x7610, R12 ;  /* 0x00007610ff0c7816 */ /* 0x001fe4000000000c */
[----:B------:R-:W-:-:S04]  /*1b900*/  PRMT R13, RZ, 0x7610, R13 ;  /* 0x00007610ff0d7816 */ /* 0x000fc8000000000d */
[----:B------:R0:W3:Y:S02]  /*1b910*/  @!P0 LDG.E.U16 R12, [R14.64] ;  /* 0x000000060e0c8981 */ /* 0x0000e4000c1e1500 */
[----:B0-----:R-:W-:Y:S02]  /*1b920*/  @!P0 IMAD.MOV.U32 R15, RZ, RZ, R26 ;  /* 0x000000ffff0f8224 */ /* 0x001fe400078e001a */
[----:B--2---:R-:W-:Y:S01]  /*1b930*/  @!P0 IMAD.MOV.U32 R14, RZ, RZ, R4 ;  /* 0x000000ffff0e8224 */ /* 0x004fe200078e0004 */
[----:B------:R0:W-:Y:S01]  /*1b940*/  STL [R1+0x30a8], R20 ;  /* 0x0030a81401007387 */ /* 0x0001e20000100800 */
[----:B------:R-:W2:Y:S03]  /*1b950*/  LDL R0, [R1+0xc20] ;  /* 0x000c200001007983 */ /* 0x000ea60000100800 */
[----:B------:R2:W2:Y:S04]  /*1b960*/  @!P0 LDG.E.U16 R13, [R14.64] ;  /* 0x000000060e0d8981 */ /* 0x0004a8000c1e1500 */
[----:B0-----:R-:W2:Y:S04]  /*1b970*/  LDL R20, [R1+0xc1c] ;  /* 0x000c1c0001147983 */ /* 0x001ea80000100800 */
[----:B----4-:R-:W-:Y:S01]  /*1b980*/  STL [R1+0x30ac], R16 ;  /* 0x0030ac1001007387 */ /* 0x010fe20000100800 */
[----:B------:R-:W-:Y:S01]  /*1b990*/  STL [R1+0x30b0], R11 ;  /* 0x0030b00b01007387 */ /* 0x000fe20000100800 */
[----:B------:R-:W-:-:S02]  /*1b9a0*/  PRMT R17, RZ, 0x7610, R17 ;  /* 0x00007610ff117816 */ /* 0x000fc40000000011 */
[----:B---3--:R-:W-:Y:S01]  /*1b9b0*/  STL [R1+0x30b4], R12 ;  /* 0x0030b40c01007387 */ /* 0x008fe20000100800 */
[----:B------:R-:W3:Y:S02]  /*1b9c0*/  LDL R4, [R1+0xbe0] ;  /* 0x000be00001047983 */ /* 0x000ee40000100800 */
[----:B--2---:R-:W-:Y:S01]  /*1b9d0*/  @!P0 IMAD.MOV.U32 R14, RZ, RZ, R0 ;  /* 0x000000ffff0e8224 */ /* 0x004fe200078e0000 */
[----:B------:R0:W-:Y:S01]  /*1b9e0*/  STL [R1+0x30b8], R13 ;  /* 0x0030b80d01007387 */ /* 0x0001e20000100800 */
[----:B------:R-:W-:-:S03]  /*1b9f0*/  @!P0 IMAD.MOV.U32 R15, RZ, RZ, R20 ;  /* 0x000000ffff0f8224 */ /* 0x000fc600078e0014 */
[----:B0-----:R-:W2:Y:S01]  /*1ba00*/  LDL R13, [R1+0xbc0] ;  /* 0x000bc000010d7983 */ /* 0x001ea20000100800 */
[----:B------:R-:W4:Y:S02]  /*1ba10*/  LDL.LU R27, [R1+0x6c] ;  /* 0x00006c00011b7983 */ /* 0x000f240000300800 */
        /* <DEDUP_REMOVED lines=8> */
[----:B------:R0:W2:Y:S04]  /*1baa0*/  @!P0 LDG.E.U16 R17, [R14.64] ;  /* 0x000000060e118981 */ /* 0x0000a8000c1e1500 */
[----:B0-----:R-:W2:Y:S04]  /*1bab0*/  LDL R14, [R1+0xbfc] ;  /* 0x000bfc00010e7983 */ /* 0x001ea80000100800 */
[----:B------:R-:W2:Y:S01]  /*1bac0*/  LDL R15, [R1+0xc00] ;  /* 0x000c0000010f7983 */ /* 0x000ea20000100800 */
[----:B------:R-:W-:-:S02]  /*1bad0*/  PRMT R19, RZ, 0x7610, R19 ;  /* 0x00007610ff137816 */ /* 0x000fc40000000013 */
[----:B--2---:R-:W-:-:S04]  /*1bae0*/  @!P0 LOP3.LUT R15, R15, R14, RZ, 0x3c, !PT ;  /* 0x0000000e0f0f8212 */ /* 0x004fc800078e3cff */
[----:B------:R-:W-:-:S04]  /*1baf0*/  @!P0 LOP3.LUT R14, R15, R14, RZ, 0x3c, !PT ;  /* 0x0000000e0f0e8212 */ /* 0x000fc800078e3cff */
[----:B------:R-:W-:-:S05]  /*1bb00*/  @!P0 LOP3.LUT R15, R15, R14, RZ, 0x3c, !PT ;  /* 0x0000000e0f0f8212 */ /* 0x000fca00078e3cff */
[----:B------:R0:W2:Y:S04]  /*1bb10*/  @!P0 LDG.E.U16 R19, [R14.64] ;  /* 0x000000060e138981 */ /* 0x0000a8000c1e1500 */
[----:B0-----:R-:W2:Y:S01]  /*1bb20*/  LDL R15, [R1+0xbdc] ;  /* 0x000bdc00010f7983 */ /* 0x001ea20000100800 */
[----:B------:R-:W-:Y:S01]  /*1bb30*/  PRMT R21, RZ, 0x7610, R21 ;  /* 0x00007610ff157816 */ /* 0x000fe20000000015 */
[----:B---3--:R-:W-:Y:S01]  /*1bb40*/  @!P0 IMAD.MOV.U32 R14, RZ, RZ, R4 ;  /* 0x000000ffff0e8224 */ /* 0x008fe200078e0004 */
[----:B------:R-:W-:-:S04]  /*1bb50*/  PRMT R23, RZ, 0x7610, R23 ;  /* 0x00007610ff177816 */ /* 0x000fc80000000017 */
[----:B--2---:R0:W2:Y:S04]  /*1bb60*/  @!P0 LDG.E.U16 R21, [R14.64] ;  /* 0x000000060e158981 */ /* 0x0040a8000c1e1500 */
[----:B0-----:R-:W3:Y:S01]  /*1bb70*/  LDL R15, [R1+0xbbc] ;  /* 0x000bbc00010f7983 */ /* 0x001ee20000100800 */
[----:B------:R-:W-:-:S05]  /*1bb80*/  @!P0 IMAD.MOV.U32 R14, RZ, RZ, R13 ;  /* 0x000000ffff0e8224 */ /* 0x000fca00078e000d */
[----:B---3--:R0:W3:Y:S04]  /*1bb90*/  @!P0 LDG.E.U16 R23, [R14.64] ;  /* 0x000000060e178981 */ /* 0x0080e8000c1e1500 */
[----:B0-----:R-:W2:Y:S04]  /*1bba0*/  LDL R14, [R1+0xb9c] ;  /* 0x000b9c00010e7983 */ /* 0x001ea80000100800 */
[----:B------:R-:W2:Y:S01]  /*1bbb0*/  LDL R15, [R1+0xba0] ;  /* 0x000ba000010f7983 */ /* 0x000ea20000100800 */
[----:B------:R-:W-:-:S03]  /*1bbc0*/  PRMT R24, RZ, 0x7610, R24 ;  /* 0x00007610ff187816 */ /* 0x000fc60000000018 */
[----:B------:R-:W0:Y:S01]  /*1bbd0*/  S2R R4, SR_TID.X ;  /* 0x0000000000047919 */ /* 0x000e220000002100 */
[----:B--2---:R-:W-:-:S04]  /*1bbe0*/  @!P0 LOP3.LUT R15, R15, R14, RZ, 0x3c, !PT ;  /* 0x0000000e0f0f8212 */ /* 0x004fc800078e3cff */
[----:B------:R-:W-:-:S04]  /*1bbf0*/  @!P0 LOP3.LUT R14, R15, R14, RZ, 0x3c, !PT ;  /* 0x0000000e0f0e8212 */ /* 0x000fc800078e3cff */
[----:B------:R-:W-:-:S05]  /*1bc00*/  @!P0 LOP3.LUT R15, R15, R14, RZ, 0x3c, !PT ;  /* 0x0000000e0f0f8212 */ /* 0x000fca00078e3cff */
[----:B------:R1:W2:Y:S04]  /*1bc10*/  @!P0 LDG.E.U16 R24, [R14.64] ;  /* 0x000000060e188981 */ /* 0x0002a8000c1e1500 */
[----:B-1----:R-:W2:Y:S04]  /*1bc20*/  LDL R14, [R1+0xb7c] ;  /* 0x000b7c00010e7983 */ /* 0x002ea80000100800 */
[----:B------:R-:W2:Y:S01]  /*1bc30*/  LDL R15, [R1+0xb80] ;  /* 0x000b8000010f7983 */ /* 0x000ea20000100800 */
[C---:B0-----:R-:W-:Y:S01]  /*1bc40*/  LOP3.LUT R13, R4.reuse, 0x80, RZ, 0xc0, !PT ;  /* 0x00000080040d7812 */ /* 0x041fe200078ec0ff */
[----:B------:R-:W-:-:S03]  /*1bc50*/  LOP3.LUT R4, R4, 0x7f, RZ, 0xc0, !PT ;  /* 0x0000007f04047812 */ /* 0x000fc600078ec0ff */
[----:B------:R-:W-:Y:S02]  /*1bc60*/  ISETP.NE.U32.AND P1, PT, R13, RZ, PT ;  /* 0x000000ff0d00720c */ /* 0x000fe40003f25070 */
[----:B------:R-:W-:Y:S01]  /*1bc70*/  IMAD.SHL.U32 R4, R4, 0x2, RZ ;  /* 0x0000000204047824 */ /* 0x000fe200078e00ff */
[----:B------:R-:W-:Y:S02]  /*1bc80*/  PRMT R25, RZ, 0x7610, R25 ;  /* 0x00007610ff197816 */ /* 0x000fe40000000019 */
[----:B------:R-:W-:-:S04]  /*1bc90*/  SEL R13, RZ, 0x110, !P1 ;  /* 0x00000110ff0d7807 */ /* 0x000fc80004800000 */
[----:B------:R-:W-:-:S04]  /*1bca0*/  LOP3.LUT R13, R13, R4, RZ, 0x3c, !PT ;  /* 0x000000040d0d7212 */ /* 0x000fc800078e3cff */
[----:B------:R-:W-:-:S05]  /*1bcb0*/  LOP3.LUT R13, R13, 0x40, RZ, 0x3c, !PT ;  /* 0x000000400d0d7812 */ /* 0x000fca00078e3cff */
[----:B----4-:R0:W-:Y:S01]  /*1bcc0*/  STS.U16 [R13+0x13c00], R27 ;  /* 0x013c001b0d007388 */ /* 0x0101e20000000400 */
[----:B------:R1:W-:Y:S02]  /*1bcd0*/  STS.U16 [R13+0x14400], R29 ;  /* 0x0144001d0d007388 */ /* 0x0003e40000000400 */
[----:B------:R4:W-:Y:S01]  /*1bce0*/  STS.U16 [R13+0x14c00], R0 ;  /* 0x014c00000d007388 */ /* 0x0009e20000000400 */
[----:B--2---:R-:W-:-:S04]  /*1bcf0*/  @!P0 LOP3.LUT R15, R15, R14, RZ, 0x3c, !PT ;  /* 0x0000000e0f0f8212 */ /* 0x004fc800078e3cff */
[----:B------:R-:W-:-:S04]  /*1bd00*/  @!P0 LOP3.LUT R14, R15, R14, RZ, 0x3c, !PT ;  /* 0x0000000e0f0e8212 */ /* 0x000fc800078e3cff */
[----:B------:R-:W-:-:S05]  /*1bd10*/  @!P0 LOP3.LUT R15, R15, R14, RZ, 0x3c, !PT ;  /* 0x0000000e0f0f8212 */ /* 0x000fca00078e3cff */
[----:B------:R2:W3:Y:S04]  /*1bd20*/  @!P0 LDG.E.U16 R25, [R14.64] ;  /* 0x000000060e198981 */ /* 0x0004e8000c1e1500 */
[----:B--2---:R-:W2:Y:S01]  /*1bd30*/  LDL.LU R14, [R1+0x54] ;  /* 0x00005400010e7983 */ /* 0x004ea20000300800 */
[----:B------:R-:W3:Y:S02]  /*1bd40*/  LDL.LU R15, [R1+0x3c] ;  /* 0x00003c00010f7983 */ /* 0x000ee40000300800 */
[----:B0-----:R-:W3:Y:S02]  /*1bd50*/  LDL.LU R27, [R1+0x30c8] ;  /* 0x0030c800011b7983 */ /* 0x001ee40000300800 */
[----:B-1----:R-:W3:Y:S01]  /*1bd60*/  LDL.LU R29, [R1+0x30c4] ;  /* 0x0030c400011d7983 */ /* 0x002ee20000300800 */
[----:B----4-:R-:W4:Y:S04]  /*1bd70*/  LDL.LU R0, [R1+0x30c0] ;  /* 0x0030c00001007983 */ /* 0x010f280000300800 */
[----:B--2---:R-:W-:Y:S01]  /*1bd80*/  STS.U16 [R13+0x15400], R14 ;  /* 0x0154000e0d007388 */ /* 0x004fe20000000400 */
[----:B---3--:R-:W-:Y:S02]  /*1bd90*/  STS.U16 [R13+0x15c00], R15 ;  /* 0x015c000f0d007388 */ /* 0x008fe40000000400 */
[----:B------:R0:W-:Y:S02]  /*1bda0*/  STS.U16 [R13+0x16400], R12 ;  /* 0x0164000c0d007388 */ /* 0x0001e40000000400 */
[----:B------:R1:W-:Y:S01]  /*1bdb0*/  STS.U16 [R13+0x16c00], R11 ;  /* 0x016c000b0d007388 */ /* 0x0003e20000000400 */
[----:B------:R-:W-:Y:S01]  /*1bdc0*/  STS.U16 [R13+0x17400], R16 ;  /* 0x017400100d007388 */ /* 0x000fe20000000400 */
[----:B------:R-:W-:Y:S02]  /*1bdd0*/  STS.U16 [R13+0x17c00], R20 ;  /* 0x017c00140d007388 */ /* 0x000fe40000000400 */
[----:B------:R-:W-:Y:S02]  /*1bde0*/  STS.U16 [R13+0x18400], R26 ;  /* 0x0184001a0d007388 */ /* 0x000fe40000000400 */
[----:B------:R-:W-:Y:S01]  /*1bdf0*/  STS.U16 [R13+0x18c00], R28 ;  /* 0x018c001c0d007388 */ /* 0x000fe20000000400 */
[----:B----4-:R2:W-:Y:S04]  /*1be00*/  STS.U16 [R13+0x19400], R0 ;  /* 0x019400000d007388 */ /* 0x0105e80000000400 */
[----:B0-----:R-:W3:Y:S01]  /*1be10*/  LDL.LU R12, [R1+0x88] ;  /* 0x00008800010c7983 */ /* 0x001ee20000300800 */
[----:B-1----:R-:W2:Y:S03]  /*1be20*/  LDL.LU R11, [R1+0x84] ;  /* 0x00008400010b7983 */ /* 0x002ea60000300800 */
[----:B--2---:R-:W0:Y:S01]  /*1be30*/  S2R R0, SR_TID.X ;  /* 0x0000000000007919 */ /* 0x004e220000002100 */
[----:B------:R1:W-:Y:S02]  /*1be40*/  STS.U16 [R13+0x19c00], R29 ;  /* 0x019c001d0d007388 */ /* 0x0003e40000000400 */
[----:B------:R-:W2:Y:S02]  /*1be50*/  LDL.LU R16, [R1+0x80] ;  /* 0x0000800001107983 */ /* 0x000ea40000300800 */
[----:B------:R-:W-:Y:S01]  /*1be60*/  STS.U16 [R13+0x1a400], R27 ;  /* 0x01a4001b0d007388 */ /* 0x000fe20000000400 */
[----:B------:R-:W2:Y:S01]  /*1be70*/  LDL.LU R20, [R1+0x7c] ;  /* 0x00007c0001147983 */ /* 0x000ea20000300800 */
[----:B------:R-:W2:Y:S02]  /*1be80*/  LDL.LU R26, [R1+0x78] ;  /* 0x00007800011a7983 */ /* 0x000ea40000300800 */
[----:B------:R-:W2:Y:S02]  /*1be90*/  LDL.LU R28, [R1+0x74] ;  /* 0x00007400011c7983 */ /* 0x000ea40000300800 */
[----:B------:R-:W2:Y:S01]  /*1bea0*/  LDL.LU R15, [R1] ;  /* 0x00000000010f7983 */ /* 0x000ea20000300800 */
[----:B------:R0:W-:Y:S04]  /*1beb0*/  STS.U16 [R13+0x1ac00], R22 ;  /* 0x01ac00160d007388 */ /* 0x0001e80000000400 */
[----:B-1----:R-:W2:Y:S01]  /*1bec0*/  LDL.LU R29, [R1+0x8] ;  /* 0x00000800011d7983 */ /* 0x002ea20000300800 */
[----:B------:R1:W-:Y:S02]  /*1bed0*/  STS.U16 [R13+0x1b400], R18 ;  /* 0x01b400120d007388 */ /* 0x0003e40000000400 */
[----:B------:R0:W-:Y:S02]  /*1bee0*/  STS.U16 [R13+0x1bc00], R10 ;  /* 0x01bc000a0d007388 */ /* 0x0001e40000000400 */
[----:B------:R0:W-:Y:S01]  /*1bef0*/  STS.U16 [R13+0x1c400], R9 ;  /* 0x01c400090d007388 */ /* 0x0001e20000000400 */
[----:B------:R0:W-:Y:S01]  /*1bf00*/  STS.U16 [R13+0x1cc00], R8 ;  /* 0x01cc00080d007388 */ /* 0x0001e20000000400 */
[----:B------:R0:W-:Y:S03]  /*1bf10*/  STS.U16 [R13+0x1d400], R7 ;  /* 0x01d400070d007388 */ /* 0x0001e60000000400 */
[----:B0-----:R-:W2:Y:S01]  /*1bf20*/  LDL.LU R22, [R1+0x10] ;  /* 0x0000100001167983 */ /* 0x001ea20000300800 */
[----:B-1----:R-:W2:Y:S02]  /*1bf30*/  LDL.LU R18, [R1+0x18] ;  /* 0x0000180001127983 */ /* 0x002ea40000300800 */
[----:B------:R-:W2:Y:S01]  /*1bf40*/  LDL.LU R10, [R1+0x20] ;  /* 0x00002000010a7983 */ /* 0x000ea20000300800 */
[----:B------:R-:W2:Y:S01]  /*1bf50*/  LDL.LU R9, [R1+0x28] ;  /* 0x0000280001097983 */ /* 0x000ea20000300800 */
[----:B------:R-:W2:Y:S01]  /*1bf60*/  LDL.LU R8, [R1+0x30] ;  /* 0x0000300001087983 */ /* 0x000ea20000300800 */
[----:B------:R-:W-:Y:S01]  /*1bf70*/  LOP3.LUT R27, R0, 0x80, RZ, 0xc0, !PT ;  /* 0x00000080001b7812 */ /* 0x000fe200078ec0ff */
[----:B------:R-:W2:Y:S03]  /*1bf80*/  LDL.LU R7, [R1+0x38] ;  /* 0x0000380001077983 */ /* 0x000ea60000300800 */
[----:B------:R-:W-:Y:S01]  /*1bf90*/  ISETP.NE.U32.AND P0, PT, R27, RZ, PT ;  /* 0x000000ff1b00720c */ /* 0x000fe20003f05070 */
[----:B------:R0:W-:Y:S03]  /*1bfa0*/  STS.U16 [R13+0x1dc00], R6 ;  /* 0x01dc00060d007388 */ /* 0x0001e60000000400 */
[----:B------:R-:W-:Y:S01]  /*1bfb0*/  SEL R14, RZ, 0x110, !P0 ;  /* 0x00000110ff0e7807 */ /* 0x000fe20004000000 */
[----:B------:R1:W-:Y:S03]  /*1bfc0*/  STS.U16 [R13+0x1e400], R5 ;  /* 0x01e400050d007388 */ /* 0x0003e60000000400 */
[----:B------:R-:W-:Y:S01]  /*1bfd0*/  LOP3.LUT R14, R14, R4, RZ, 0x3c, !PT ;  /* 0x000000040e0e7212 */ /* 0x000fe200078e3cff */
[----:B0-----:R-:W2:Y:S04]  /*1bfe0*/  LDL.LU R6, [R1+0x50] ;  /* 0x0000500001067983 */ /* 0x001ea80000300800 */
[----:B-1----:R-:W2:Y:S01]  /*1bff0*/  LDL.LU R5, [R1+0x58] ;  /* 0x0000580001057983 */ /* 0x002ea20000300800 */
[----:B------:R-:W2:Y:S01]  /*1c000*/  LDL.LU R4, [R1+0x30bc] ;  /* 0x0030bc0001047983 */ /* 0x000ea20000300800 */
[----:B------:R-:W-:-:S02]  /*1c010*/  LOP3.LUT R14, R14, 0x60, RZ, 0x3c, !PT ;  /* 0x000000600e0e7812 */ /* 0x000fc400078e3cff */
[----:B--2---:R0:W-:Y:S01]  /*1c020*/  STS.U16 [R13+0x1ec00], R4 ;  /* 0x01ec00040d007388 */ /* 0x0041e20000000400 */
[----:B------:R1:W-:Y:S02]  /*1c030*/  STS.U16 [R13+0x1f400], R3 ;  /* 0x01f400030d007388 */ /* 0x0003e40000000400 */
[----:B------:R2:W-:Y:S01]  /*1c040*/  STS.U16 [R13+0x1fc00], R2 ;  /* 0x01fc00020d007388 */ /* 0x0005e20000000400 */
[----:B0-----:R-:W4:Y:S01]  /*1c050*/  LDL.LU R4, [R1+0x60] ;  /* 0x0000600001047983 */ /* 0x001f220000300800 */
[----:B-1----:R-:W4:Y:S02]  /*1c060*/  LDL.LU R3, [R1+0x68] ;  /* 0x0000680001037983 */ /* 0x002f240000300800 */
[----:B--2---:R-:W2:Y:S02]  /*1c070*/  LDL.LU R13, [R1+0x30b8] ;  /* 0x0030b800010d7983 */ /* 0x004ea40000300800 */
[----:B------:R-:W2:Y:S01]  /*1c080*/  LDL.LU R2, [R1+0x70] ;  /* 0x0000700001027983 */ /* 0x000ea20000300800 */
[----:B---3--:R0:W-:Y:S01]  /*1c090*/  STS.U16 [R14+0x10600], R12 ;  /* 0x0106000c0e007388 */ /* 0x0081e20000000400 */
[----:B------:R1:W-:Y:S02]  /*1c0a0*/  STS.U16 [R14+0x10e00], R11 ;  /* 0x010e000b0e007388 */ /* 0x0003e40000000400 */
[----:B------:R3:W-:Y:S02]  /*1c0b0*/  STS.U16 [R14+0x11600], R16 ;  /* 0x011600100e007388 */ /* 0x0007e40000000400 */
[----:B------:R3:W-:Y:S01]  /*1c0c0*/  STS.U16 [R14+0x11e00], R20 ;  /* 0x011e00140e007388 */ /* 0x0007e20000000400 */
[----:B------:R3:W-:Y:S01]  /*1c0d0*/  STS.U16 [R14+0x12600], R26 ;  /* 0x0126001a0e007388 */ /* 0x0007e20000000400 */
[----:B------:R3:W-:Y:S03]  /*1c0e0*/  STS.U16 [R14+0x12e00], R28 ;  /* 0x012e001c0e007388 */ /* 0x0007e60000000400 */
[----:B0-----:R-:W4:Y:S01]  /*1c0f0*/  LDL.LU R12, [R1+0x30b4] ;  /* 0x0030b400010c7983 */ /* 0x001f220000300800 */
[----:B-1----:R-:W4:Y:S02]  /*1c100*/  LDL.LU R11, [R1+0x30b0] ;  /* 0x0030b000010b7983 */ /* 0x002f240000300800 */
[----:B---3--:R-:W3:Y:S01]  /*1c110*/  LDL.LU R16, [R1+0x30ac] ;  /* 0x0030ac0001107983 */ /* 0x008ee20000300800 */
[----:B------:R-:W3:Y:S04]  /*1c120*/  LDL.LU R20, [R1+0x30a8] ;  /* 0x0030a80001147983 */ /* 0x000ee80000300800 */
[----:B------:R-:W3:Y:S01]  /*1c130*/  LDL.LU R26, [R1+0x30a4] ;  /* 0x0030a400011a7983 */ /* 0x000ee20000300800 */
[----:B------:R-:W3:Y:S03]  /*1c140*/  LDL.LU R28, [R1+0x30a0] ;  /* 0x0030a000011c7983 */ /* 0x000ee60000300800 */
[----:B--2---:R-:W-:Y:S01]  /*1c150*/  STS.U16 [R14+0x13600], R2 ;  /* 0x013600020e007388 */ /* 0x004fe20000000400 */
[----:B----4-:R-:W-:Y:S03]  /*1c160*/  STS.U16 [R14+0x13e00], R3 ;  /* 0x013e00030e007388 */ /* 0x010fe60000000400 */
[----:B------:R-:W-:Y:S01]  /*1c170*/  STS.U16 [R14+0x14600], R4 ;  /* 0x014600040e007388 */ /* 0x000fe20000000400 */
[----:B------:R-:W-:Y:S03]  /*1c180*/  STS.U16 [R14+0x14e00], R5 ;  /* 0x014e00050e007388 */ /* 0x000fe60000000400 */
[----:B------:R-:W-:Y:S01]  /*1c190*/  STS.U16 [R14+0x15600], R6 ;  /* 0x015600060e007388 */ /* 0x000fe20000000400 */
[----:B------:R-:W-:Y:S02]  /*1c1a0*/  STS.U16 [R14+0x15e00], R7 ;  /* 0x015e00070e007388 */ /* 0x000fe40000000400 */
[----:B------:R-:W-:Y:S02]  /*1c1b0*/  STS.U16 [R14+0x16600], R8 ;  /* 0x016600080e007388 */ /* 0x000fe40000000400 */
[----:B------:R-:W-:Y:S01]  /*1c1c0*/  STS.U16 [R14+0x16e00], R9 ;  /* 0x016e00090e007388 */ /* 0x000fe20000000400 */
[----:B------:R-:W-:Y:S01]  /*1c1d0*/  STS.U16 [R14+0x17600], R10 ;  /* 0x0176000a0e007388 */ /* 0x000fe20000000400 */
[----:B------:R-:W-:Y:S02]  /*1c1e0*/  STS.U16 [R14+0x17e00], R18 ;  /* 0x017e00120e007388 */ /* 0x000fe40000000400 */
[----:B------:R-:W-:Y:S02]  /*1c1f0*/  STS.U16 [R14+0x18600], R22 ;  /* 0x018600160e007388 */ /* 0x000fe40000000400 */
[----:B------:R-:W-:Y:S01]  /*1c200*/  STS.U16 [R14+0x18e00], R29 ;  /* 0x018e001d0e007388 */ /* 0x000fe20000000400 */
[----:B------:R0:W-:Y:S04]  /*1c210*/  STS.U16 [R14+0x19600], R15 ;  /* 0x0196000f0e007388 */ /* 0x0001e80000000400 */
[----:B0-----:R-:W0:Y:S04]  /*1c220*/  S2R R15, SR_TID.X ;  /* 0x00000000000f7919 */ /* 0x001e280000002100 */
[----:B---3--:R-:W-:Y:S01]  /*1c230*/  STS.U16 [R14+0x19e00], R28 ;  /* 0x019e001c0e007388 */ /* 0x008fe20000000400 */
[----:B------:R-:W-:Y:S02]  /*1c240*/  STS.U16 [R14+0x1a600], R26 ;  /* 0x01a6001a0e007388 */ /* 0x000fe40000000400 */
[----:B------:R-:W-:Y:S02]  /*1c250*/  STS.U16 [R14+0x1ae00], R20 ;  /* 0x01ae00140e007388 */ /* 0x000fe40000000400 */
[----:B------:R-:W-:Y:S01]  /*1c260*/  STS.U16 [R14+0x1b600], R16 ;  /* 0x01b600100e007388 */ /* 0x000fe20000000400 */
[----:B------:R-:W-:Y:S01]  /*1c270*/  STS.U16 [R14+0x1be00], R11 ;  /* 0x01be000b0e007388 */ /* 0x000fe20000000400 */
[----:B------:R-:W-:Y:S02]  /*1c280*/  STS.U16 [R14+0x1c600], R12 ;  /* 0x01c6000c0e007388 */ /* 0x000fe40000000400 */
[----:B------:R-:W-:Y:S02]  /*1c290*/  STS.U16 [R14+0x1ce00], R13 ;  /* 0x01ce000d0e007388 */ /* 0x000fe40000000400 */
[----:B------:R-:W-:Y:S01]  /*1c2a0*/  STS.U16 [R14+0x1d600], R17 ;  /* 0x01d600110e007388 */ /* 0x000fe20000000400 */
[----:B------:R-:W-:Y:S01]  /*1c2b0*/  LOP3.LUT R29, R0, 0x7, RZ, 0xc0, !PT ;  /* 0x00000007001d7812 */ /* 0x000fe200078ec0ff */
[----:B------:R-:W-:Y:S01]  /*1c2c0*/  STS.U16 [R14+0x1de00], R19 ;  /* 0x01de00130e007388 */ /* 0x000fe20000000400 */
[----:B------:R-:W-:Y:S02]  /*1c2d0*/  STS.U16 [R14+0x1e600], R21 ;  /* 0x01e600150e007388 */ /* 0x000fe40000000400 */
[----:B------:R-:W-:Y:S02]  /*1c2e0*/  STS.U16 [R14+0x1ee00], R23 ;  /* 0x01ee00170e007388 */ /* 0x000fe40000000400 */
[----:B------:R-:W-:Y:S02]  /*1c2f0*/  STS.U16 [R14+0x1f600], R24 ;  /* 0x01f600180e007388 */ /* 0x000fe40000000400 */
[----:B------:R-:W-:Y:S01]  /*1c300*/  IMAD R29, R29, 0x210, RZ ;  /* 0x000002101d1d7824 */ /* 0x000fe200078e02ff */
[----:B------:R-:W-:Y:S01]  /*1c310*/  STS.U16 [R14+0x1fe00], R25 ;  /* 0x01fe00190e007388 */ /* 0x000fe20000000400 */
[----:B------:R-:W-:Y:S02]  /*1c320*/  BAR.SYNC.DEFER_BLOCKING 0x0 ;  /* 0x0000000000007b1d */ /* 0x000fe40000010000 */
[----:B0-----:R-:W-:-:S05]  /*1c330*/  IMAD.SHL.U32 R15, R15, 0x2, RZ ;  /* 0x000000020f0f7824 */ /* 0x001fca00078e00ff */
[----:B------:R-:W-:Y:S01]  /*1c340*/  LOP3.LUT R22, R15, 0x10, RZ, 0xc0, !PT ;  /* 0x000000100f167812 */ /* 0x000fe200078ec0ff */
[----:B------:R-:W-:-:S03]  /*1c350*/  IMAD.SHL.U32 R15, R0, 0x100, RZ ;  /* 0x00000100000f7824 */ /* 0x000fc600078e00ff */
[----:B------:R-:W-:-:S04]  /*1c360*/  LEA.HI R22, R27, R22, RZ, 0x1e ;  /* 0x000000161b167211 */ /* 0x000fc800078ff0ff */
[----:B------:R-:W-:Y:S01]  /*1c370*/  LOP3.LUT R22, R29, R22, RZ, 0x3c, !PT ;  /* 0x000000161d167212 */ /* 0x000fe200078e3cff */
[----:B------:R-:W-:-:S03]  /*1c380*/  LOP3.LUT R29, R0, 0x7, RZ, 0xc0, !PT ;  /* 0x00000007001d7812 */ /* 0x000fc600078ec0ff */
[----:B------:R-:W-:Y:S01]  /*1c390*/  LOP3.LUT R22, R22, 0x1000, R15, 0xf8, !PT ;  /* 0x0000100016167812 */ /* 0x000fe200078ef80f */
[C---:B------:R-:W-:Y:S02]  /*1c3a0*/  IMAD.SHL.U32 R15, R0.reuse, 0x40, RZ ;  /* 0x00000040000f7824 */ /* 0x040fe400078e00ff */
[----:B------:R-:W-:Y:S02]  /*1c3b0*/  IMAD.SHL.U32 R29, R29, 0x10, RZ ;  /* 0x000000101d1d7824 */ /* 0x000fe400078e00ff */
[C---:B------:R-:W-:Y:S01]  /*1c3c0*/  IMAD.SHL.U32 R27, R0.reuse, 0x2, RZ ;  /* 0x00000002001b7824 */ /* 0x040fe200078e00ff */
[----:B------:R-:W-:Y:S01]  /*1c3d0*/  LOP3.LUT R0, R0, 0x7, RZ, 0xc0, !PT ;  /* 0x0000000700007812 */ /* 0x000fe200078ec0ff */
[----:B------:R-:W0:Y:S01]  /*1c3e0*/  LDSM.16.MT88.4 R4, [R22] ;  /* 0x000000001604783b */ /* 0x000e220000004200 */
[----:B------:R-:W-:Y:S02]  /*1c3f0*/  LOP3.LUT R15, R15, 0x1800, RZ, 0xc0, !PT ;  /* 0x000018000f0f7812 */ /* 0x000fe400078ec0ff */
[----:B------:R-:W-:-:S03]  /*1c400*/  LOP3.LUT R2, R29, 0x30, R27, 0x78, !PT ;  /* 0x000000301d027812 */ /* 0x000fc600078e781b */
[----:B------:R-:W-:-:S04]  /*1c410*/  IMAD R0, R0, 0x100, R15 ;  /* 0x0000010000007824 */ /* 0x000fc800078e020f */
[----:B------:R-:W-:-:S05]  /*1c420*/  IMAD.IADD R0, R0, 0x1, R2 ;  /* 0x0000000100007824 */ /* 0x000fca00078e0202 */
[----:B------:R-:W1:Y:S04]  /*1c430*/  LDSM.16.M88.4 R8, [R0+0x12000] ;  /* 0x012000000008783b */ /* 0x000e680000000200 */
[----:B------:R-:W-:Y:S04]  /*1c440*/  LDSM.16.M88.4 R12, [R0+0x10000] ;  /* 0x01000000000c783b */ /* 0x000fe80000000200 */
[----:B------:R-:W-:Y:S04]  /*1c450*/  LDSM.16.M88.4 R16, [R0+0x18000] ;  /* 0x018000000010783b */ /* 0x000fe80000000200 */
[----:B0-----:R-:W-:Y:S01]  /*1c460*/  STL.64 [R1+0x3098], R6 ;  /* 0x0030980601007387 */ /* 0x001fe20000100a00 */
[----:B------:R-:W-:Y:S02]  /*1c470*/  STL.64 [R1+0x3090], R4 ;  /* 0x0030900401007387 */ /* 0x000fe40000100a00 */
[----:B------:R-:W0:Y:S01]  /*1c480*/  LDSM.16.M88.4 R4, [R0+0x14000] ;  /* 0x014000000004783b */ /* 0x000e220000000200 */
[----:B-1----:R-:W-:Y:S03]  /*1c490*/  STL.64 [R1+0x10], R8 ;  /* 0x0000100801007387 */ /* 0x002fe60000100a00 */
[----:B------:R-:W-:-:S02]  /*1c4a0*/  IMAD.MOV.U32 R3, RZ, RZ, R8 ;  /* 0x000000ffff037224 */ /* 0x000fc400078e0008 */
[----:B------:R-:W-:Y:S02]  /*1c4b0*/  STL.64 [R1+0x18], R10 ;  /* 0x0000180a01007387 */ /* 0x000fe40000100a00 */
[----:B------:R-:W-:Y:S01]  /*1c4c0*/  IMAD.MOV.U32 R2, RZ, RZ, R9 ;  /* 0x000000ffff027224 */ /* 0x000fe200078e0009 */
[----:B------:R-:W2:Y:S04]  /*1c4d0*/  LDL.LU.64 R24, [R1+0x6d0] ;  /* 0x0006d00001187983 */ /* 0x000ea80000300a00 */
[----:B------:R-:W1:Y:S01]  /*1c4e0*/  LDSM.16.M88.4 R8, [R0+0x16000] ;  /* 0x016000000008783b */ /* 0x000e620000000200 */
[----:B------:R-:W2:Y:S03]  /*1c4f0*/  LDL.LU.64 R26, [R1+0x6d8] ;  /* 0x0006d800011a7983 */ /* 0x000ea60000300a00 */
[----:B0-----:R-:W-:Y:S01]  /*1c500*/  STL.64 [R1], R4 ;  /* 0x0000000401007387 */ /* 0x001fe20000100a00 */
[----:B------:R-:W-:Y:S02]  /*1c510*/  STL.64 [R1+0x8], R6 ;  /* 0x0000080601007387 */ /* 0x000fe40000100a00 */
[----:B------:R-:W-:Y:S02]  /*1c520*/  STL.64 [R1+0x20], R12 ;  /* 0x0000200c01007387 */ /* 0x000fe40000100a00 */
[----:B------:R-:W-:Y:S01]  /*1c530*/  STL.64 [R1+0x28], R14 ;  /* 0x0000280e01007387 */ /* 0x000fe20000100a00 */
[----:B------:R-:W0:Y:S04]  /*1c540*/  LDSM.16.M88.4 R4, [R0+0x1a000] ;  /* 0x01a000000004783b */ /* 0x000e280000000200 */
[----:B-1----:R-:W-:Y:S01]  /*1c550*/  STL [R1+0x2d5c], R10 ;  /* 0x002d5c0a01007387 */ /* 0x002fe20000100800 */
[----:B------:R-:W-:Y:S02]  /*1c560*/  STL [R1+0x2d58], R11 ;  /* 0x002d580b01007387 */ /* 0x000fe40000100800 */
[----:B------:R1:W-:Y:S02]  /*1c570*/  STL.64 [R1+0x3070], R8 ;  /* 0x0030700801007387 */ /* 0x0003e40000100a00 */
[----:B-1----:R-:W3:Y:S01]  /*1c580*/  LDL.64 R8, [R1] ;  /* 0x0000000001087983 */ /* 0x002ee20000100a00 */
[----:B0-----:R-:W-:-:S03]  /*1c590*/  IMAD.MOV.U32 R20, RZ, RZ, R4 ;  /* 0x000000ffff147224 */ /* 0x001fc600078e0004 */
[----:B---3--:R0:W-:Y:S01]  /*1c5a0*/  STL.64 [R1+0x3078], R8 ;  /* 0x0030780801007387 */ /* 0x0081e20000100a00 */
[----:B------:R-:W-:Y:S02]  /*1c5b0*/  STL.64 [R1+0x50], R4 ;  /* 0x0000500401007387 */ /* 0x000fe40000100a00 */
[----:B------:R1:W-:Y:S02]  /*1c5c0*/  STL.64 [R1+0x58], R6 ;  /* 0x0000580601007387 */ /* 0x0003e40000100a00 */
[----:B0-----:R-:W-:Y:S02]  /*1c5d0*/  IMAD.MOV.U32 R8, RZ, RZ, R3 ;  /* 0x000000ffff087224 */ /* 0x001fe400078e0003 */
[----:B------:R-:W-:Y:S01]  /*1c5e0*/  IMAD.MOV.U32 R3, RZ, RZ, R5 ;  /* 0x000000ffff037224 */ /* 0x000fe200078e0005 */
[----:B-1----:R-:W2:Y:S01]  /*1c5f0*/  LDL.LU.64 R6, [R1+0x3098] ;  /* 0x0030980001067983 */ /* 0x002ea20000300a00 */
[----:B------:R-:W2:Y:S02]  /*1c600*/  LDL.LU.64 R4, [R1+0x3090] ;  /* 0x0030900001047983 */ /* 0x000ea40000300a00 */
[----:B------:R-:W-:Y:S02]  /*1c610*/  STL [R1+0x306c], R22 ;  /* 0x00306c1601007387 */ /* 0x000fe40000100800 */
[----:B------:R0:W-:Y:S02]  /*1c620*/  STL [R1+0x3068], R20 ;  /* 0x0030681401007387 */ /* 0x0001e40000100800 */
[----:B0-----:R-:W3:Y:S01]  /*1c630*/  LDL.LU.64 R20, [R1+0x730] ;  /* 0x0007300001147983 */ /* 0x001ee20000300a00 */
[----:B------:R-:W4:Y:S02]  /*1c640*/  LDL.LU.64 R22, [R1+0x738] ;  /* 0x0007380001167983 */ /* 0x000f240000300a00 */
[----:B------:R-:W-:Y:S01]  /*1c650*/  IMAD.MOV.U32 R9, RZ, RZ, R2 ;  /* 0x000000ffff097224 */ /* 0x000fe200078e0002 */
[----:B----4-:R-:W-:Y:S01]  /*1c660*/  STL.64 [R1+0x3088], R22 ;  /* 0x0030881601007387 */ /* 0x010fe20000100a00 */
[----:B---3--:R0:W-:Y:S03]  /*1c670*/  STL.64 [R1+0x3080], R20 ;  /* 0x0030801401007387 */ /* 0x0081e60000100a00 */
[----:B0-----:R-:W3:Y:S01]  /*1c680*/  LDL.LU.64 R20, [R1+0x6c0] ;  /* 0x0006c00001147983 */ /* 0x001ee20000300a00 */
[----:B------:R-:W3:Y:S01]  /*1c690*/  LDL.LU.64 R22, [R1+0x6c8] ;  /* 0x0006c80001167983 */ /* 0x000ee20000300a00 */
[C---:B--2---:R-:W-:Y:S01]  /*1c6a0*/  HMMA.16816.F32.BF16 R24, R4.reuse, R12, R24 ;  /* 0x0000000c0418723c */ /* 0x044fe20000041818 */
[----:B------:R-:W2:Y:S01]  /*1c6b0*/  LDL.LU.64 R12, [R1+0x720] ;  /* 0x00072000010c7983 */ /* 0x000ea20000300a00 */
[----:B------:R-:W2:Y:S11]  /*1c6c0*/  LDL.LU.64 R14, [R1+0x728] ;  /* 0x00072800010e7983 */ /* 0x000eb60000300a00 */
[----:B------:R-:W-:Y:S10]  /*1c6d0*/  @!UPT UIADD3 URZ, URZ, URZ, URZ ;  /* 0x0000003f3f3ff290 */ /* 0x000ff4000fffe03f */
[----:B------:R-:W-:Y:S01]  /*1c6e0*/  STL.64 [R1+0x320], R24 ;  /* 0x0003201801007387 */ /* 0x000fe20000100a00 */
[----:B------:R-:W-:Y:S02]  /*1c6f0*/  STL.64 [R1+0x328], R26 ;  /* 0x0003281a01007387 */ /* 0x000fe40000100a00 */
[----:B------:R-:W-:Y:S02]  /*1c700*/  STL.64 [R1+0x30], R16 ;  /* 0x0000301001007387 */ /* 0x000fe40000100a00 */
[----:B------:R-:W-:Y:S01]  /*1c710*/  STL.64 [R1+0x38], R18 ;  /* 0x0000381201007387 */ /* 0x000fe20000100a00 */
[----:B------:R-:W-:Y:S01]  /*1c720*/  LDSM.16.M88.4 R24, [R0+0x1c000] ;  /* 0x01c000000018783b */ /* 0x000fe20000000200 */
[C---:B---3--:R-:W-:Y:S03]  /*1c730*/  HMMA.16816.F32.BF16 R8, R4.reuse, R8, R20 ;  /* 0x000000080408723c */ /* 0x048fe60000041814 */
[----:B------:R-:W3:Y:S01]  /*1c740*/  LDL.LU.64 R22, [R1+0x3088] ;  /* 0x0030880001167983 */ /* 0x000ee20000300a00 */
[----:B------:R-:W3:Y:S11]  /*1c750*/  LDL.LU.64 R20, [R1+0x3080] ;  /* 0x0030800001147983 */ /* 0x000ef60000300a00 */
[----:B------:R-:W-:Y:S08]  /*1c760*/  @!UPT UIADD3 URZ, URZ, URZ, URZ ;  /* 0x0000003f3f3ff290 */ /* 0x000ff0000fffe03f */
[----:B------:R-:W-:Y:S01]  /*1c770*/  STL.64 [R1+0x310], R8 ;  /* 0x0003100801007387 */ /* 0x000fe20000100a00 */
[----:B------:R-:W-:Y:S02]  /*1c780*/  STL.64 [R1+0x318], R10 ;  /* 0x0003180a01007387 */ /* 0x000fe40000100a00 */
[----:B------:R-:W0:Y:S02]  /*1c790*/  LDSM.16.M88.4 R8, [R0+0x1e000] ;  /* 0x01e000000008783b */ /* 0x000e240000000200 */
[----:B0-----:R0:W-:Y:S02]  /*1c7a0*/  STL.64 [R1+0x70], R8 ;  /* 0x0000700801007387 */ /* 0x0011e40000100a00 */
[----:B------:R1:W-:Y:S02]  /*1c7b0*/  STL.64 [R1+0x78], R10 ;  /* 0x0000780a01007387 */ /* 0x0003e40000100a00 */
[----:B0-----:R-:W3:Y:S02]  /*1c7c0*/  LDL.LU.64 R8, [R1+0x3078] ;  /* 0x0030780001087983 */ /* 0x001ee40000300a00 */
[----:B---3--:R-:W-:Y:S01]  /*1c7d0*/  HMMA.16816.F32.BF16 R20, R4, R8, R20 ;  /* 0x000000080414723c */ /* 0x008fe20000041814 */
[----:B------:R-:W-:-:S02]  /*1c7e0*/  IMAD.MOV.U32 R2, RZ, RZ, R8 ;  /* 0x000000ffff027224 */ /* 0x000fc400078e0008 */
[----:B------:R-:W-:Y:S02]  /*1c7f0*/  IMAD.MOV.U32 R0, RZ, RZ, R9 ;  /* 0x000000ffff007224 */ /* 0x000fe400078e0009 */
[----:B------:R-:W2:Y:S11]  /*1c800*/  LDL.LU.64 R8, [R1+0x3070] ;  /* 0x0030700001087983 */ /* 0x000eb60000300a00 */
[----:B------:R-:W-:Y:S07]  /*1c810*/  @!UPT UIADD3 URZ, URZ, URZ, URZ ;  /* 0x0000003f3f3ff290 */ /* 0x000fee000fffe03f */
[----:B------:R0:W-:Y:S01]  /*1c820*/  STL.64 [R1+0x300], R20 ;  /* 0x0003001401007387 */ /* 0x0001e20000100a00 */
[----:B-1----:R-:W-:Y:S02]  /*1c830*/  IMAD.MOV.U32 R10, RZ, RZ, R22 ;  /* 0x000000ffff0a7224 */ /* 0x002fe400078e0016 */
[----:B------:R-:W3:Y:S01]  /*1c840*/  LDL.LU R22, [R1+0x306c] ;  /* 0x00306c0001167983 */ /* 0x000ee20000300800 */
[----:B0-----:R-:W4:Y:S01]  /*1c850*/  LDL.LU R20, [R1+0x3068] ;  /* 0x0030680001147983 */ /* 0x001f220000300800 */
[----:B------:R-:W-:Y:S02]  /*1c860*/  STL.64 [R1+0x60], R24 ;  /* 0x0000601801007387 */ /* 0x000fe40000100a00 */
[----:B------:R-:W-:Y:S02]  /*1c870*/  STL.64 [R1+0x68], R26 ;  /* 0x0000681a01007387 */ /* 0x000fe40000100a00 */
[----:B------:R0:W-:Y:S02]  /*1c880*/  STL.64 [R1+0x3050], R24 ;  /* 0x0030501801007387 */ /* 0x0001e40000100a00 */
[----:B0-----:R-:W-:-:S02]  /*1c890*/  IMAD.MOV.U32 R25, RZ, RZ, R3 ;  /* 0x000000ffff197224 */ /* 0x001fc400078e0003 */
[----:B------:R-:W-:Y:S01]  /*1c8a0*/  IMAD.MOV.U32 R11, RZ, RZ, R23 ;  /* 0x000000ffff0b7224 */ /* 0x000fe200078e0017 */
[----:B--2---:R-:W-:Y:S01]  /*1c8b0*/  HMMA.16816.F32.BF16 R12, R4, R8, R12 ;  /* 0x00000008040c723c */ /* 0x004fe2000004180c */
[----:B----4-:R-:W-:-:S05]  /*1c8c0*/  IMAD.MOV.U32 R24, RZ, RZ, R20 ;  /* 0x000000ffff187224 */ /* 0x010fca00078e0014 */
[----:B------:R0:W-:Y:S04]  /*1c8d0*/  STL.64 [R1+0x3060], R24 ;  /* 0x0030601801007387 */ /* 0x0001e80000100a00 */
[----:B0-----:R-:W2:Y:S01]  /*1c8e0*/  LDL.LU.64 R24, [R1+0x490] ;  /* 0x0004900001187983 */ /* 0x001ea20000300a00 */
[----:B------:R-:W2:Y:S02]  /*1c8f0*/  LDL.LU.64 R26, [R1+0x498] ;  /* 0x00049800011a7983 */ /* 0x000ea40000300a00 */
[----:B------:R-:W-:Y:S02]  /*1c900*/  STL.64 [R1+0x3038], R10 ;  /* 0x0030380a01007387 */ /* 0x000fe40000100a00 */
[----:B------:R0:W-:Y:S08]  /*1c910*/  STL.64 [R1+0x3030], R8 ;  /* 0x0030300801007387 */ /* 0x0001f00000100a00 */
[----:B------:R-:W-:Y:S01]  /*1c920*/  STL.64 [R1+0x2f0], R12 ;  /* 0x0002f00c01007387 */ /* 0x000fe20000100a00 */
[----:B------:R-:W-:Y:S02]  /*1c930*/  STL.64 [R1+0x2f8], R14 ;  /* 0x0002f80e01007387 */ /* 0x000fe40000100a00 */
[----:B------:R-:W-:-:S02]  /*1c940*/  IMAD.MOV.U32 R28, RZ, RZ, R16 ;  /* 0x000000ffff1c7224 */ /* 0x000fc400078e0010 */
[----:B------:R-:W-:Y:S01]  /*1c950*/  IMAD.MOV.U32 R3, RZ, RZ, R17 ;  /* 0x000000ffff037224 */ /* 0x000fe200078e0011 */
[----:B---3--:R-:W-:Y:S04]  /*1c960*/  LDSM.16.MT88.4 R12, [R22+0x80] ;  /* 0x00008000160c783b */ /* 0x008fe80000004200 */
[----:B0-----:R-:W3:Y:S01]  /*1c970*/  LDL.64 R8, [R1+0x70] ;  /* 0x0000700001087983 */ /* 0x001ee20000100a00 */
[C---:B--2---:R-:W-:Y:S03]  /*1c980*/  HMMA.16816.F32.BF16 R24, R4.reuse, R16, R24 ;  /* 0x000000100418723c */ /* 0x044fe60000041818 */
[----:B------:R-:W0:Y:S02]  /*1c990*/  LDSM.16.MT88.4 R16, [R22+0x100] ;  /* 0x000100001610783b */ /* 0x000e240000004200 */
[----:B------:R-:W1:Y:S02]  /*1c9a0*/  LDSM.16.MT88.4 R20, [R22+0x180] ;  /* 0x000180001614783b */ /* 0x000e640000004200 */
[----:B---3--:R2:W-:Y:S04]  /*1c9b0*/  STL.64 [R1+0x3058], R8 ;  /* 0x0030580801007387 */ /* 0x0085e80000100a00 */
[----:B--2---:R-:W2:Y:S01]  /*1c9c0*/  LDL.LU.64 R8, [R1+0x360] ;  /* 0x0003600001087983 */ /* 0x004ea20000300a00 */
[----:B------:R-:W2:Y:S11]  /*1c9d0*/  LDL.LU.64 R10, [R1+0x368] ;  /* 0x00036800010a7983 */ /* 0x000eb60000300a00 */
[----:B------:R3:W-:Y:S02]  /*1c9e0*/  STL.64 [R1+0x2e0], R24 ;  /* 0x0002e01801007387 */ /* 0x0007e40000100a00 */
[----:B------:R-:W-:Y:S01]  /*1c9f0*/  STL.64 [R1+0x2e8], R26 ;  /* 0x0002e81a01007387 */ /* 0x000fe20000100a00 */
[----:B---3--:R-:W2:Y:S01]  /*1ca00*/  LDL.LU.64 R24, [R1+0x3060] ;  /* 0x0030600001187983 */ /* 0x008ea20000300a00 */
[----:B0-----:R-:W-:Y:S02]  /*1ca10*/  STL.64 [R1+0x2ff8], R18 ;  /* 0x002ff81201007387 */ /* 0x001fe40000100a00 */
[----:B------:R0:W-:Y:S02]  /*1ca20*/  STL.64 [R1+0x2ff0], R16 ;  /* 0x002ff01001007387 */ /* 0x0001e40000100a00 */
[----:B0-----:R-:W3:Y:S01]  /*1ca30*/  LDL.LU.64 R16, [R1+0x510] ;  /* 0x0005100001107983 */ /* 0x001ee20000300a00 */
[----:B------:R-:W3:Y:S01]  /*1ca40*/  LDL.LU.64 R18, [R1+0x518] ;  /* 0x0005180001127983 */ /* 0x000ee20000300a00 */
[----:B--2---:R-:W-:Y:S02]  /*1ca50*/  HMMA.16816.F32.BF16 R24, R4, R24, R8 ;  /* 0x000000180418723c */ /* 0x004fe40000041808 */
[----:B------:R-:W2:Y:S11]  /*1ca60*/  LDL.LU.64 R8, [R1+0x3058] ;  /* 0x0030580001087983 */ /* 0x000eb60000300a00 */
[----:B------:R-:W-:Y:S10]  /*1ca70*/  @!UPT UIADD3 URZ, URZ, URZ, URZ ;  /* 0x0000003f3f3ff290 */ /* 0x000ff4000fffe03f */
[----:B------:R0:W-:Y:S01]  /*1ca80*/  STL.64 [R1+0x2d0], R24 ;  /* 0x0002d01801007387 */ /* 0x0001e20000100a00 */
[----:B------:R-:W-:Y:S03]  /*1ca90*/  STL.64 [R1+0x2d8], R26 ;  /* 0x0002d81a01007387 */ /* 0x000fe60000100a00 */
[----:B0-----:R-:W3:Y:S01]  /*1caa0*/  LDL.LU.64 R24, [R1+0x3050] ;  /* 0x0030500001187983 */ /* 0x001ee20000300a00 */
[----:B-1----:R-:W-:Y:S02]  /*1cab0*/  STL.64 [R1+0x2fa0], R22 ;  /* 0x002fa01601007387 */ /* 0x002fe40000100a00 */
[----:B------:R0:W-:Y:S02]  /*1cac0*/  STL.64 [R1+0x2f98], R20 ;  /* 0x002f981401007387 */ /* 0x0001e40000100a00 */
[----:B0-----:R-:W2:Y:S01]  /*1cad0*/  LDL.LU.64 R20, [R1+0x500] ;  /* 0x0005000001147983 */ /* 0x001ea20000300a00 */
[----:B------:R-:W2:Y:S03]  /*1cae0*/  LDL.LU.64 R22, [R1+0x508] ;  /* 0x0005080001167983 */ /* 0x000ea60000300a00 */
[----:B------:R-:W0:Y:S04]  /*1caf0*/  S2R R29, SR_TID.X ;  /* 0x00000000001d7919 */ /* 0x000e280000002100 */
[----:B------:R-:W1:Y:S01]  /*1cb00*/  S2R R27, SR_TID.X ;  /* 0x00000000001b7919 */ /* 0x000e620000002100 */
[----:B0-----:R-:W-:Y:S01]  /*1cb10*/  IMAD.SHL.U32 R11, R29, 0x2, RZ ;  /* 0x000000021d0b7824 */ /* 0x001fe200078e00ff */
[----:B-1----:R-:W-:-:S02]  /*1cb20*/  LOP3.LUT R26, R27, 0x7, RZ, 0xc0, !PT ;  /* 0x000000071b1a7812 */ /* 0x002fc400078ec0ff */
[----:B------:R-:W-:Y:S02]  /*1cb30*/  LOP3.LUT R29, R27, 0x80, RZ, 0xc0, !PT ;  /* 0x000000801b1d7812 */ /* 0x000fe400078ec0ff */
[----:B------:R-:W-:Y:S01]  /*1cb40*/  LOP3.LUT R11, R11, 0x10, RZ, 0xc0, !PT ;  /* 0x000000100b0b7812 */ /* 0x000fe200078ec0ff */
[----:B------:R-:W-:-:S03]  /*1cb50*/  IMAD R26, R26, 0x210, RZ ;  /* 0x000002101a1a7824 */ /* 0x000fc600078e02ff */
[----:B------:R-:W-:Y:S01]  /*1cb60*/  LEA.HI R29, R29, R11, RZ, 0x1e ;  /* 0x0000000b1d1d7211 */ /* 0x000fe200078ff0ff */
[----:B------:R-:W-:-:S03]  /*1cb70*/  IMAD.SHL.U32 R27, R27, 0x100, RZ ;  /* 0x000001001b1b7824 */ /* 0x000fc600078e00ff */
[----:B------:R-:W-:-:S04]  /*1cb80*/  LOP3.LUT R29, R26, R29, RZ, 0x3c, !PT ;  /* 0x0000001d1a1d7212 */ /* 0x000fc800078e3cff */
[----:B------:R-:W-:-:S04]  /*1cb90*/  LOP3.LUT R29, R29, 0x1000, R27, 0xf8, !PT ;  /* 0x000010001d1d7812 */ /* 0x000fc800078ef81b */
[----:B------:R-:W-:Y:S01]  /*1cba0*/  LOP3.LUT R29, R29, 0x40, RZ, 0x3c, !PT ;  /* 0x000000401d1d7812 */ /* 0x000fe200078e3cff */
[C---:B---3--:R-:W-:Y:S11]  /*1cbb0*/  HMMA.16816.F32.BF16 R16, R4.reuse, R24, R16 ;  /* 0x000000180410723c */ /* 0x048ff60000041810 */
[----:B------:R-:W-:Y:S11]  /*1cbc0*/  @!UPT UIADD3 URZ, URZ, URZ, URZ ;  /* 0x0000003f3f3ff290 */ /* 0x000ff6000fffe03f */
[----:B------:R-:W-:Y:S01]  /*1cbd0*/  @!UPT UIADD3 URZ, URZ, URZ, URZ ;  /* 0x0000003f3f3ff290 */ /* 0x000fe2000fffe03f */
[----:B------:R0:W-:Y:S02]  /*1cbe0*/  STL.64 [R1+0x2c0], R16 ;  /* 0x0002c01001007387 */ /* 0x0001e40000100a00 */
[----:B0-----:R-:W-:Y:S02]  /*1cbf0*/  IMAD.MOV.U32 R17, RZ, RZ, R24 ;  /* 0x000000ffff117224 */ /* 0x001fe400078e0018 */
[----:B------:R-:W-:Y:S02]  /*1cc00*/  IMAD.MOV.U32 R16, RZ, RZ, R25 ;  /* 0x000000ffff107224 */ /* 0x000fe400078e0019 */
[----:B------:R-:W0:Y:S01]  /*1cc10*/  LDSM.16.MT88.4 R24, [R29] ;  /* 0x000000001d18783b */ /* 0x000e220000004200 */
[----:B--2---:R-:W-:Y:S03]  /*1cc20*/  HMMA.16816.F32.BF16 R4, R4, R8, R20 ;  /* 0x000000080404723c */ /* 0x004fe60000041814 */
[----:B------:R1:W-:Y:S04]  /*1cc30*/  STL.64 [R1+0x2c8], R18 ;  /* 0x0002c81201007387 */ /* 0x0003e80000100a00 */
[----:B0-----:R-:W-:Y:S01]  /*1cc40*/  STL.64 [R1+0x2f38], R26 ;  /* 0x002f381a01007387 */ /* 0x001fe20000100a00 */
[----:B------:R0:W-:Y:S11]  /*1cc50*/  STL.64 [R1+0x2f30], R24 ;  /* 0x002f301801007387 */ /* 0x0001f60000100a00 */
[----:B------:R-:W-:Y:S04]  /*1cc60*/  @!UPT UIADD3 URZ, URZ, URZ, URZ ;  /* 0x0000003f3f3ff290 */ /* 0x000fe8000fffe03f */
[----:B------:R-:W-:Y:S02]  /*1cc70*/  STL.64 [R1+0x210], R4 ;  /* 0x0002100401007387 */ /* 0x000fe40000100a00 */
[----:B------:R-:W-:Y:S02]  /*1cc80*/  STL.64 [R1+0x218], R6 ;  /* 0x0002180601007387 */ /* 0x000fe40000100a00 */
[----:B------:R-:W2:Y:S01]  /*1cc90*/  LDSM.16.MT88.4 R4, [R29+0x80] ;  /* 0x000080001d04783b */ /* 0x000ea20000004200 */
[----:B-1----:R-:W-:Y:S02]  /*1cca0*/  IMAD.MOV.U32 R19, RZ, RZ, R8 ;  /* 0x000000ffff137224 */ /* 0x002fe400078e0008 */
[----:B------:R-:W-:Y:S02]  /*1ccb0*/  IMAD.MOV.U32 R18, RZ, RZ, R9 ;  /* 0x000000ffff127224 */ /* 0x000fe400078e0009 */
[----:B------:R-:W3:Y:S01]  /*1ccc0*/  LDL.LU.64 R8, [R1+0x740] ;  /* 0x0007400001087983 */ /* 0x000ee20000300a00 */
[----:B------:R-:W3:Y:S02]  /*1ccd0*/  LDL.LU.64 R10, [R1+0x748] ;  /* 0x00074800010a7983 */ /* 0x000ee40000300a00 */
[----:B------:R-:W-:-:S02]  /*1cce0*/  IMAD.MOV.U32 R20, RZ, RZ, R28 ;  /* 0x000000ffff147224 */ /* 0x000fc400078e001c */
[----:B------:R-:W-:Y:S02]  /*1ccf0*/  IMAD.MOV.U32 R21, RZ, RZ, R3 ;  /* 0x000000ffff157224 */ /* 0x000fe400078e0003 */
[----:B0-----:R-:W-:Y:S02]  /*1cd00*/  IMAD.MOV.U32 R24, RZ, RZ, R17 ;  /* 0x000000ffff187224 */ /* 0x001fe400078e0011 */
[----:B------:R-:W-:Y:S01]  /*1cd10*/  IMAD.MOV.U32 R25, RZ, RZ, R16 ;  /* 0x000000ffff197224 */ /* 0x000fe200078e0010 */
[----:B--2---:R-:W-:Y:S01]  /*1cd20*/  STL.64 [R1+0x2eb0], R6 ;  /* 0x002eb00601007387 */ /* 0x004fe20000100a00 */
[----:B------:R0:W-:Y:S02]  /*1cd30*/  STL.64 [R1+0x2ea8], R4 ;  /* 0x002ea80401007387 */ /* 0x0001e40000100a00 */
[----:B0-----:R-:W-:Y:S02]  /*1cd40*/  IMAD.MOV.U32 R4, RZ, RZ, R19 ;  /* 0x000000ffff047224 */ /* 0x001fe400078e0013 */
[----:B------:R-:W-:-:S05]  /*1cd50*/  IMAD.MOV.U32 R5, RZ, RZ, R18 ;  /* 0x000000ffff057224 */ /* 0x000fca00078e0012 */
[----:B------:R0:W-:Y:S04]  /*1cd60*/  STL.64 [R1+0x3048], R4 ;  /* 0x0030480401007387 */ /* 0x0001e80000100a00 */
[----:B0-----:R-:W3:Y:S01]  /*1cd70*/  LDL.64 R4, [R1+0x20] ;  /* 0x0000200001047983 */ /* 0x001ee20000100a00 */
[----:B------:R0:W-:Y:S03]  /*1cd80*/  STL.64 [R1+0x3028], R20 ;  /* 0x0030281401007387 */ /* 0x0001e60000100a00 */
[----:B0-----:R-:W2:Y:S01]  /*1cd90*/  LDL.LU.64 R20, [R1+0x700] ;  /* 0x0007000001147983 */ /* 0x001ea20000300a00 */
[----:B------:R-:W2:Y:S02]  /*1cda0*/  LDL.LU.64 R22, [R1+0x708] ;  /* 0x0007080001167983 */ /* 0x000ea40000300a00 */
[----:B------:R0:W-:Y:S02]  /*1cdb0*/  STL.64 [R1+0x3010], R24 ;  /* 0x0030101801007387 */ /* 0x0001e40000100a00 */
[----:B0-----:R-:W-:-:S02]  /*1cdc0*/  IMAD.MOV.U32 R24, RZ, RZ, R2 ;  /* 0x000000ffff187224 */ /* 0x001fc400078e0002 */
[----:B------:R-:W-:-:S05]  /*1cdd0*/  IMAD.MOV.U32 R25, RZ, RZ, R0 ;  /* 0x000000ffff197224 */ /* 0x000fca00078e0000 */
[----:B------:R0:W-:Y:S04]  /*1cde0*/  STL.64 [R1+0x3040], R24 ;  /* 0x0030401801007387 */ /* 0x0001e80000100a00 */
[----:B0-----:R-:W2:Y:S01]  /*1cdf0*/  LDL.64 R24, [R1+0x10] ;  /* 0x0000100001187983 */ /* 0x001ea20000100a00 */
[C---:B---3--:R-:W-:Y:S01]  /*1ce00*/  HMMA.16816.F32.BF16 R8, R12.reuse, R4, R8 ;  /* 0x000000040c08723c */ /* 0x048fe20000041808 */
[----:B------:R-:W-:Y:S02]  /*1ce10*/  IMAD.MOV.U32 R17, RZ, RZ, R4 ;  /* 0x000000ffff117224 */ /* 0x000fe400078e0004 */
[----:B------:R-:W-:Y:S02]  /*1ce20*/  IMAD.MOV.U32 R16, RZ, RZ, R5 ;  /* 0x000000ffff107224 */ /* 0x000fe400078e0005 */
[----:B------:R-:W3:Y:S11]  /*1ce30*/  LDL.LU.64 R4, [R1+0x3048] ;  /* 0x0030480001047983 */ /* 0x000ef60000300a00 */
[----:B------:R-:W-:Y:S08]  /*1ce40*/  @!UPT UIADD3 URZ, URZ, URZ, URZ ;  /* 0x0000003f3f3ff290 */ /* 0x000ff0000fffe03f */
[----:B------:R-:W-:Y:S02]  /*1ce50*/  IMAD.MOV.U32 R2, RZ, RZ, R11 ;  /* 0x000000ffff027224 */ /* 0x000fe400078e000b */
[----:B------:R-:W-:Y:S02]  /*1ce60*/  IMAD.MOV.U32 R3, RZ, RZ, R10 ;  /* 0x000000ffff037224 */ /* 0x000fe400078e000a */
[----:B------:R-:W-:Y:S02]  /*1ce70*/  IMAD.MOV.U32 R29, RZ, RZ, R8 ;  /* 0x000000ffff1d7224 */ /* 0x000fe400078e0008 */
[----:B------:R-:W-:Y:S02]  /*1ce80*/  IMAD.MOV.U32 R28, RZ, RZ, R9 ;  /* 0x000000ffff1c7224 */ /* 0x000fe400078e0009 */
[----:B------:R-:W4:Y:S01]  /*1ce90*/  LDL.LU.64 R8, [R1+0x6f0] ;  /* 0x0006f00001087983 */ /* 0x000f220000300a00 */
[----:B------:R-:W4:Y:S02]  /*1cea0*/  LDL.LU.64 R10, [R1+0x6f8] ;  /* 0x0006f800010a7983 */ /* 0x000f240000300a00 */
[----:B------:R-:W-:Y:S02]  /*1ceb0*/  STL [R1+0x2d04], R2 ;  /* 0x002d040201007387 */ /* 0x000fe40000100800 */
[----:B------:R-:W-:Y:S01]  /*1cec0*/  STL [R1+0x2d00], R3 ;  /* 0x002d000301007387 */ /* 0x000fe20000100800 */
[----:B------:R-:W-:Y:S01]  /*1ced0*/  STL [R1+0x2cfc], R28 ;  /* 0x002cfc1c01007387 */ /* 0x000fe20000100800 */
[----:B------:R-:W-:Y:S01]  /*1cee0*/  STL [R1+0x2cf8], R29 ;  /* 0x002cf81d01007387 */ /* 0x000fe20000100800 */
[----:B--2---:R-:W-:Y:S01]  /*1cef0*/  HMMA.16816.F32.BF16 R20, R12, R24, R20 ;  /* 0x000000180c14723c */ /* 0x004fe20000041814 */
[----:B------:R-:W-:-:S02]  /*1cf00*/  IMAD.MOV.U32 R7, RZ, RZ, R24 ;  /* 0x000000ffff077224 */ /* 0x000fc400078e0018 */
[----:B------:R-:W-:Y:S02]  /*1cf10*/  IMAD.MOV.U32 R6, RZ, RZ, R25 ;  /* 0x000000ffff067224 */ /* 0x000fe400078e0019 */
[----:B------:R-:W4:Y:S11]  /*1cf20*/  LDL.LU.64 R24, [R1+0x3040] ;  /* 0x0030400001187983 */ /* 0x000f360000300a00 */
[----:B------:R-:W-:Y:S07]  /*1cf30*/  @!UPT UIADD3 URZ, URZ, URZ, URZ ;  /* 0x0000003f3f3ff290 */ /* 0x000fee000fffe03f */
[----:B------:R0:W-:Y:S01]  /*1cf40*/  STL.64 [R1+0x1f0], R20 ;  /* 0x0001f01401007387 */ /* 0x0001e20000100a00 */
[----:B------:R1:W-:Y:S02]  /*1cf50*/  STL [R1+0x1f8], R22 ;  /* 0x0001f81601007387 */ /* 0x0003e40000100800 */
[----:B------:R-:W-:Y:S01]  /*1cf60*/  IMAD.MOV.U32 R0, RZ, RZ, R23 ;  /* 0x000000ffff007224 */ /* 0x000fe200078e0017 */
[----:B0-----:R-:W2:Y:S01]  /*1cf70*/  LDL.LU.64 R20, [R1+0x6e0] ;  /* 0x0006e00001147983 */ /* 0x001ea20000300a00 */
[----:B-1----:R-:W2:Y:S02]  /*1cf80*/  LDL.LU.64 R22, [R1+0x6e8] ;  /* 0x0006e80001167983 */ /* 0x002ea40000300a00 */
[----:B------:R-:W-:Y:S01]  /*1cf90*/  STL.64 [R1+0x3008], R6 ;  /* 0x0030080601007387 */ /* 0x000fe20000100a00 */
[----:B---3--:R0:W-:Y:S04]  /*1cfa0*/  STL.64 [R1+0x3000], R4 ;  /* 0x0030000401007387 */ /* 0x0081e80000100a00 */
[----:B0-----:R-:W3:Y:S01]  /*1cfb0*/  LDL.LU.64 R4, [R1+0x570] ;  /* 0x0005700001047983 */ /* 0x001ee20000300a00 */
[----:B------:R-:W3:Y:S02]  /*1cfc0*/  LDL.LU.64 R6, [R1+0x578] ;  /* 0x0005780001067983 */ /* 0x000ee40000300a00 */
[----:B------:R-:W-:Y:S01]  /*1cfd0*/  STL [R1+0x2d10], R0 ;  /* 0x002d100001007387 */ /* 0x000fe20000100800 */
[C---:B----4-:R-:W-:Y:S01]  /*1cfe0*/  HMMA.16816.F32.BF16 R24, R12.reuse, R24, R8 ;  /* 0x000000180c18723c */ /* 0x050fe20000041808 */
[----:B------:R-:W4:Y:S01]  /*1cff0*/  LDL.LU.64 R10, [R1+0x3038] ;  /* 0x00303800010a7983 */ /* 0x000f220000300a00 */
[----:B------:R-:W2:Y:S11]  /*1d000*/  LDL.LU.64 R8, [R1+0x3030] ;  /* 0x0030300001087983 */ /* 0x000eb60000300a00 */
[----:B------:R-:W-:Y:S11]  /*1d010*/  @!UPT UIADD3 URZ, URZ, URZ, URZ ;  /* 0x0000003f3f3ff290 */ /* 0x000ff6000fffe03f */
[----:B------:R-:W-:Y:S02]  /*1d020*/  IMAD.MOV.U32 R29, RZ, RZ, R27 ;  /* 0x000000ffff1d7224 */ /* 0x000fe400078e001b */
[----:B------:R-:W-:Y:S02]  /*1d030*/  IMAD.MOV.U32 R28, RZ, RZ, R26 ;  /* 0x000000ffff1c7224 */ /* 0x000fe400078e001a */
[----:B------:R-:W-:Y:S02]  /*1d040*/  IMAD.MOV.U32 R3, RZ, RZ, R25 ;  /* 0x000000ffff037224 */ /* 0x000fe400078e0019 */
[----:B------:R-:W-:Y:S02]  /*1d050*/  IMAD.MOV.U32 R2, RZ, RZ, R24 ;  /* 0x000000ffff027224 */ /* 0x000fe400078e0018 */
[----:B------:R-:W3:Y:S01]  /*1d060*/  LDL.64 R24, [R1+0x50] ;  /* 0x0000500001187983 */ /* 0x000ee20000100a00 */
[----:B------:R-:W-:Y:S02]  /*1d070*/  STL [R1+0x2d20], R29 ;  /* 0x002d201d01007387 */ /* 0x000fe40000100800 */
[----:B------:R-:W-:Y:S02]  /*1d080*/  STL [R1+0x2d1c], R28 ;  /* 0x002d1c1c01007387 */ /* 0x000fe40000100800 */
[----:B------:R-:W-:Y:S01]  /*1d090*/  STL [R1+0x2d18], R3 ;  /* 0x002d180301007387 */ /* 0x000fe20000100800 */
[----:B------:R-:W-:Y:S01]  /*1d0a0*/  STL [R1+0x2d14], R2 ;  /* 0x002d140201007387 */ /* 0x000fe20000100800 */
[C---:B--2---:R-:W-:Y:S11]  /*1d0b0*/  HMMA.16816.F32.BF16 R20, R12.reuse, R8, R20 ;  /* 0x000000080c14723c */ /* 0x044ff60000041814 */
[----:B------:R-:W-:Y:S11]  /*1d0c0*/  @!UPT UIADD3 URZ, URZ, URZ, URZ ;  /* 0x0000003f3f3ff290 */ /* 0x000ff6000fffe03f */
[----:B------:R-:W-:Y:S01]  /*1d0d0*/  @!UPT UIADD3 URZ, URZ, URZ, URZ ;  /* 0x0000003f3f3ff290 */ /* 0x000fe2000fffe03f */
[----:B------:R0:W-:Y:S01]  /*1d0e0*/  STL.64 [R1+0x1d0], R20 ;  /* 0x0001d01401007387 */ /* 0x0001e20000100a00 */
[----:B------:R-:W-:Y:S03]  /*1d0f0*/  STL.64 [R1+0x1d8], R22 ;  /* 0x0001d81601007387 */ /* 0x000fe60000100a00 */
[----:B0-----:R-:W3:Y:S01]  /*1d100*/  LDL.LU.64 R20, [R1+0x3028] ;  /* 0x0030280001147983 */ /* 0x001ee20000300a00 */
[----:B----4-:R-:W-:Y:S02]  /*1d110*/  STL.64 [R1+0x2fc8], R10 ;  /* 0x002fc80a01007387 */ /* 0x010fe40000100a00 */
[----:B------:R-:W-:Y:S01]  /*1d120*/  STL.64 [R1+0x2fc0], R8 ;  /* 0x002fc00801007387 */ /* 0x000fe20000100a00 */
[----:B---3--:R-:W-:Y:S11]  /*1d130*/  HMMA.16816.F32.BF16 R4, R12, R20, R4 ;  /* 0x000000140c04723c */ /* 0x008ff60000041804 */
[----:B------:R-:W-:Y:S11]  /*1d140*/  @!UPT UIADD3 URZ, URZ, URZ, URZ ;  /* 0x0000003f3f3ff290 */ /* 0x000ff6000fffe03f */
[----:B------:R-:W-:Y:S02]  /*1d150*/  @!UPT UIADD3 URZ, URZ, URZ, URZ ;  /* 0x0000003f3f3ff290 */ /* 0x000fe4000fffe03f */
[----:B------:R-:W-:Y:S02]  /*1d160*/  IMAD.MOV.U32 R29, RZ, RZ, R4 ;  /* 0x000000ffff1d7224 */ /* 0x000fe400078e0004 */
[----:B------:R-:W-:Y:S02]  /*1d170*/  IMAD.MOV.U32 R28, RZ, RZ, R5 ;  /* 0x000000ffff1c7224 */ /* 0x000fe400078e0005 */
[----:B------:R-:W-:Y:S02]  /*1d180*/  IMAD.MOV.U32 R3, RZ, RZ, R6 ;  /* 0x000000ffff037224 */ /* 0x000fe400078e0006 */
[----:B------:R-:W-:Y:S01]  /*1d190*/  IMAD.MOV.U32 R2, RZ, RZ, R7 ;  /* 0x000000ffff027224 */ /* 0x000fe200078e0007 */
[----:B------:R-:W2:Y:S01]  /*1d1a0*/  LDL.LU.64 R4, [R1+0x550] ;  /* 0x0005500001047983 */ /* 0x000ea20000300a00 */
[----:B------:R-:W3:Y:S03]  /*1d1b0*/  LDL.LU.64 R6, [R1+0x558] ;  /* 0x0005580001067983 */ /* 0x000ee60000300a00 */
[----:B---3--:R-:W-:Y:S01]  /*1d1c0*/  STL.64 [R1+0x3020], R6 ;  /* 0x0030200601007387 */ /* 0x008fe20000100a00 */
[----:B--2---:R0:W-:Y:S03]  /*1d1d0*/  STL.64 [R1+0x3018], R4 ;  /* 0x0030180401007387 */ /* 0x0041e60000100a00 */
[----:B0-----:R-:W2:Y:S01]  /*1d1e0*/  LDL.LU.64 R4, [R1+0x560] ;  /* 0x0005600001047983 */ /* 0x001ea20000300a00 */
[----:B------:R-:W2:Y:S02]  /*1d1f0*/  LDL.LU.64 R6, [R1+0x568] ;  /* 0x0005680001067983 */ /* 0x000ea40000300a00 */
[----:B------:R-:W3:Y:S02]  /*1d200*/  LDL.LU.64 R8, [R1+0x670] ;  /* 0x0006700001087983 */ /* 0x000ee40000300a00 */
[----:B------:R-:W4:Y:S02]  /*1d210*/  LDL.LU.64 R10, [R1+0x678] ;  /* 0x00067800010a7983 */ /* 0x000f240000300a00 */
[----:B----4-:R-:W-:Y:S01]  /*1d220*/  STL.64 [R1+0x2fd8], R10 ;  /* 0x002fd80a01007387 */ /* 0x010fe20000100a00 */
[----:B---3--:R0:W-:Y:S02]  /*1d230*/  STL.64 [R1+0x2fd0], R8 ;  /* 0x002fd00801007387 */ /* 0x0081e40000100a00 */
[----:B0-----:R-:W-:-:S02]  /*1d240*/  IMAD.MOV.U32 R8, RZ, RZ, R17 ;  /* 0x000000ffff087224 */ /* 0x001fc400078e0011 */
[----:B------:R-:W-:Y:S02]  /*1d250*/  IMAD.MOV.U32 R9, RZ, RZ, R16 ;  /* 0x000000ffff097224 */ /* 0x000fe400078e0010 */
[----:B------:R-:W3:Y:S01]  /*1d260*/  LDL.LU.64 R16, [R1+0x4f0] ;  /* 0x0004f00001107983 */ /* 0x000ee20000300a00 */
[----:B------:R-:W3:Y:S02]  /*1d270*/  LDL.LU.64 R18, [R1+0x4f8] ;  /* 0x0004f80001127983 */ /* 0x000ee40000300a00 */
[----:B------:R-:W4:Y:S02]  /*1d280*/  LDL.LU.64 R20, [R1+0x650] ;  /* 0x0006500001147983 */ /* 0x000f240000300a00 */
[----:B------:R-:W3:Y:S01]  /*1d290*/  LDL.LU.64 R22, [R1+0x658] ;  /* 0x0006580001167983 */ /* 0x000ee20000300a00 */
[C---:B--2---:R-:W-:Y:S01]  /*1d2a0*/  HMMA.16816.F32.BF16 R4, R12.reuse, R24, R4 ;  /* 0x000000180c04723c */ /* 0x044fe20000041804 */
[----:B------:R-:W-:Y:S01]  /*1d2b0*/  IMAD.MOV.U32 R0, RZ, RZ, R25 ;  /* 0x000000ffff007224 */ /* 0x000fe200078e0019 */
[----:B---3--:R-:W-:Y:S01]  /*1d2c0*/  STL.64 [R1+0x2fe8], R22 ;  /* 0x002fe81601007387 */ /* 0x008fe20000100a00 */
[----:B----4-:R0:W-:Y:S03]  /*1d2d0*/  STL.64 [R1+0x2fe0], R20 ;  /* 0x002fe01401007387 */ /* 0x0101e60000100a00 */
[----:B0-----:R-:W2:Y:S01]  /*1d2e0*/  LDL.LU.64 R20, [R1+0x690] ;  /* 0x0006900001147983 */ /* 0x001ea20000300a00 */
[----:B------:R-:W2:Y:S02]  /*1d2f0*/  LDL.LU.64 R22, [R1+0x698] ;  /* 0x0006980001167983 */ /* 0x000ea40000300a00 */
[----:B------:R0:W-:Y:S02]  /*1d300*/  STL [R1+0x2dd8], R3 ;  /* 0x002dd80301007387 */ /* 0x0001e40000100800 */
[----:B------:R-:W-:Y:S01]  /*1d310*/  STL [R1+0x2dd4], R28 ;  /* 0x002dd41c01007387 */ /* 0x000fe20000100800 */
[----:B------:R-:W-:Y:S11]  /*1d320*/  STL [R1+0x2dd0], R29 ;  /* 0x002dd01d01007387 */ /* 0x000ff60000100800 */
[----:B------:R-:W-:Y:S02]  /*1d330*/  STL.64 [R1+0x1b0], R4 ;  /* 0x0001b00401007387 */ /* 0x000fe40000100a00 */
[----:B------:R1:W-:Y:S02]  /*1d340*/  STL.64 [R1+0x1b8], R6 ;  /* 0x0001b80601007387 */ /* 0x0003e40000100a00 */
[----:B0-----:R-:W-:Y:S01]  /*1d350*/  IMAD.MOV.U32 R3, RZ, RZ, R24 ;  /* 0x000000ffff037224 */ /* 0x001fe200078e0018 */
[----:B-1----:R-:W3:Y:S01]  /*1d360*/  LDL.LU.64 R6, [R1+0x3020] ;  /* 0x0030200001067983 */ /* 0x002ee20000300a00 */
[----:B------:R-:W3:Y:S02]  /*1d370*/  LDL.LU.64 R4, [R1+0x3018] ;  /* 0x0030180001047983 */ /* 0x000ee40000300a00 */
[----:B------:R-:W3:Y:S02]  /*1d380*/  LDL.LU.64 R24, [R1+0x3010] ;  /* 0x0030100001187983 */ /* 0x000ee40000300a00 */
[----:B---3--:R-:W-:Y:S11]  /*1d390*/  HMMA.16816.F32.BF16 R4, R12, R24, R4 ;  /* 0x000000180c04723c */ /* 0x008ff60000041804 */
[----:B------:R-:W-:Y:S11]  /*1d3a0*/  @!UPT UIADD3 URZ, URZ, URZ, URZ ;  /* 0x0000003f3f3ff290 */ /* 0x000ff6000fffe03f */
[----:B------:R-:W-:Y:S01]  /*1d3b0*/  @!UPT UIADD3 URZ, URZ, URZ, URZ ;  /* 0x0000003f3f3ff290 */ /* 0x000fe2000fffe03f */
[----:B------:R-:W-:Y:S01]  /*1d3c0*/  STL.64 [R1+0x1a0], R4 ;  /* 0x0001a00401007387 */ /* 0x000fe20000100a00 */
[----:B------:R0:W-:Y:S03]  /*1d3d0*/  STL.64 [R1+0x1a8], R6 ;  /* 0x0001a80601007387 */ /* 0x0001e60000100a00 */
[----:B0-----:R-:W3:Y:S01]  /*1d3e0*/  LDL.LU.64 R6, [R1+0x3008] ;  /* 0x0030080001067983 */ /* 0x001ee20000300a00 */
[----:B------:R-:W4:Y:S02]  /*1d3f0*/  LDL.LU.64 R4, [R1+0x3000] ;  /* 0x0030000001047983 */ /* 0x000f240000300a00 */
[----:B------:R0:W-:Y:S02]  /*1d400*/  STL.64 [R1+0x2fa8], R24 ;  /* 0x002fa81801007387 */ /* 0x0001e40000100a00 */
[----:B0-----:R-:W-:Y:S02]  /*1d410*/  IMAD.MOV.U32 R24, RZ, RZ, R3 ;  /* 0x000000ffff187224 */ /* 0x001fe400078e0003 */
[----:B------:R-:W-:-:S05]  /*1d420*/  IMAD.MOV.U32 R25, RZ, RZ, R0 ;  /* 0x000000ffff197224 */ /* 0x000fca00078e0000 */
[----:B------:R0:W-:Y:S04]  /*1d430*/  STL.64 [R1+0x2fb8], R24 ;  /* 0x002fb81801007387 */ /* 0x0001e80000100a00 */
[----:B0-----:R-:W2:Y:S01]  /*1d440*/  LDL.64 R24, [R1] ;  /* 0x0000000001187983 */ /* 0x001ea20000100a00 */
[----:B----4-:R-:W-:Y:S03]  /*1d450*/  HMMA.16816.F32.BF16 R12, R12, R4, R16 ;  /* 0x000000040c0c723c */ /* 0x010fe60000041810 */
[----:B------:R-:W2:Y:S01]  /*1d460*/  LDL.LU.64 R18, [R1+0x2ff8] ;  /* 0x002ff80001127983 */ /* 0x000ea20000300a00 */
[----:B------:R-:W2:Y:S11]  /*1d470*/  LDL.LU.64 R16, [R1+0x2ff0] ;  /* 0x002ff00001107983 */ /* 0x000eb60000300a00 */
[----:B------:R-:W-:Y:S08]  /*1d480*/  @!UPT UIADD3 URZ, URZ, URZ, URZ ;  /* 0x0000003f3f3ff290 */ /* 0x000ff0000fffe03f */
[----:B------:R0:W-:Y:S01]  /*1d490*/  STL.64 [R1+0x100], R12 ;  /* 0x0001000c01007387 */ /* 0x0001e20000100a00 */
[----:B------:R1:W-:Y:S03]  /*1d4a0*/  STL.64 [R1+0x108], R14 ;  /* 0x0001080e01007387 */ /* 0x0003e60000100a00 */
[----:B0-----:R-:W4:Y:S01]  /*1d4b0*/  LDL.LU.64 R12, [R1+0x660] ;  /* 0x00066000010c7983 */ /* 0x001f220000300a00 */
[----:B-1----:R-:W4:Y:S02]  /*1d4c0*/  LDL.LU.64 R14, [R1+0x668] ;  /* 0x00066800010e7983 */ /* 0x002f240000300a00 */
[----:B------:R-:W-:Y:S01]  /*1d4d0*/  STL.64 [R1+0x2fb0], R4 ;  /* 0x002fb00401007387 */ /* 0x000fe20000100a00 */
[----:B--2---:R-:W-:Y:S01]  /*1d4e0*/  HMMA.16816.F32.BF16 R8, R16, R8, R20 ;  /* 0x000000081008723c */ /* 0x004fe20000041814 */
[----:B------:R-:W2:Y:S01]  /*1d4f0*/  LDL.LU.64 R22, [R1+0x2fe8] ;  /* 0x002fe80001167983 */ /* 0x000ea20000300a00 */
[----:B------:R-:W2:Y:S11]  /*1d500*/  LDL.LU.64 R20, [R1+0x2fe0] ;  /* 0x002fe00001147983 */ /* 0x000eb60000300a00 */
[----:B------:R-:W-:Y:S10]  /*1d510*/  @!UPT UIADD3 URZ, URZ, URZ, URZ ;  /* 0x0000003f3f3ff290 */ /* 0x000ff4000fffe03f */
[----:B------:R-:W-:Y:S01]  /*1d520*/  STL.64 [R1+0xf0], R8 ;  /* 0x0000f00801007387 */ /* 0x000fe20000100a00 */
[----:B------:R0:W-:Y:S03]  /*1d530*/  STL.64 [R1+0xf8], R10 ;  /* 0x0000f80a01007387 */ /* 0x0001e60000100a00 */
[----:B0-----:R-:W2:Y:S01]  /*1d540*/  LDL.LU.64 R10, [R1+0x2fd8] ;  /* 0x002fd800010a7983 */ /* 0x001ea20000300a00 */
[----:B------:R-:W2:Y:S02]  /*1d550*/  LDL.LU.64 R8, [R1+0x2fd0] ;  /* 0x002fd00001087983 */ /* 0x000ea40000300a00 */
[----:B---3--:R-:W-:Y:S02]  /*1d560*/  IMAD.MOV.U32 R4, RZ, RZ, R7 ;  /* 0x000000ffff047224 */ /* 0x008fe400078e0007 */
[----:B------:R-:W-:-:S07]  /*1d570*/  IMAD.MOV.U32 R5, RZ, RZ, R6 ;  /* 0x000000ffff057224 */ /* 0x000fce00078e0006 */
[C---:B--2---:R-:W-:Y:S01]  /*1d580*/  HMMA.16816.F32.BF16 R4, R16.reuse, R4, R8 ;  /* 0x000000041004723c */ /* 0x044fe20000041808 */
[----:B------:R-:W2:Y:S01]  /*1d590*/  LDL.LU.64 R10, [R1+0x2fc8] ;  /* 0x002fc800010a7983 */ /* 0x000ea20000300a00 */
[----:B------:R-:W3:Y:S11]  /*1d5a0*/  LDL.LU.64 R8, [R1+0x2fc0] ;  /* 0x002fc00001087983 */ /* 0x000ef60000300a00 */
[----:B------:R-:W-:Y:S10]  /*1d5b0*/  @!UPT UIADD3 URZ, URZ, URZ, URZ ;  /* 0x0000003f3f3ff290 */ /* 0x000ff4000fffe03f */
[----:B------:R-:W-:Y:S01]  /*1d5c0*/  STL.64 [R1+0xe0], R4 ;  /* 0x0000e00401007387 */ /* 0x000fe20000100a00 */
[----:B------:R4:W-:Y:S02]  /*1d5d0*/  STL.64 [R1+0xe8], R6 ;  /* 0x0000e80601007387 */ /* 0x0009e40000100a00 */
[C---:B----4-:R-:W-:Y:S01]  /*1d5e0*/  HMMA.16816.F32.BF16 R4, R16.reuse, R24, R12 ;  /* 0x000000181004723c */ /* 0x050fe2000004180c */
[----:B------:R-:W-:Y:S02]  /*1d5f0*/  IMAD.MOV.U32 R3, RZ, RZ, R24 ;  /* 0x000000ffff037224 */ /* 0x000fe400078e0018 */
[----:B------:R-:W-:Y:S11]  /*1d600*/  IMAD.MOV.U32 R0, RZ, RZ, R25 ;  /* 0x000000ffff007224 */ /* 0x000ff600078e0019 */
[----:B------:R-:W-:Y:S09]  /*1d610*/  @!UPT UIADD3 URZ, URZ, URZ, URZ ;  /* 0x0000003f3f3ff290 */ /* 0x000ff2000fffe03f */
[----:B------:R0:W-:Y:S01]  /*1d620*/  STL.64 [R1+0xd0], R4 ;  /* 0x0000d00401007387 */ /* 0x0001e20000100a00 */
[----:B------:R1:W-:Y:S02]  /*1d630*/  STL.64 [R1+0xd8], R6 ;  /* 0x0000d80601007387 */ /* 0x0003e40000100a00 */
[----:B------:R-:W4:Y:S02]  /*1d640*/  LDL.LU.64 R24, [R1+0x4c0] ;  /* 0x0004c00001187983 */ /* 0x000f240000300a00 */
[----:B------:R-:W4:Y:S01]  /*1d650*/  LDL.LU.64 R26, [R1+0x4c8] ;  /* 0x0004c800011a7983 */ /* 0x000f220000300a00 */
[----:B0-----:R-:W4:Y:S01]  /*1d660*/  LDL.LU.64 R4, [R1+0x230] ;  /* 0x0002300001047983 */ /* 0x001f220000300a00 */
[----:B-1----:R-:W4:Y:S01]  /*1d670*/  LDL.LU.64 R6, [R1+0x238] ;  /* 0x0002380001067983 */ /* 0x002f220000300a00 */
[C---:B---3--:R-:W-:Y:S11]  /*1d680*/  HMMA.16816.F32.BF16 R12, R16.reuse, R8, R20 ;  /* 0x00000008100c723c */ /* 0x048ff60000041814 */
[----:B------:R-:W-:Y:S11]  /*1d690*/  @!UPT UIADD3 URZ, URZ, URZ, URZ ;  /* 0x0000003f3f3ff290 */ /* 0x000ff6000fffe03f */
[----:B------:R-:W-:Y:S01]  /*1d6a0*/  @!UPT UIADD3 URZ, URZ, URZ, URZ ;  /* 0x0000003f3f3ff290 */ /* 0x000fe2000fffe03f */
[----:B------:R-:W-:Y:S01]  /*1d6b0*/  STL.64 [R1+0xc0], R12 ;  /* 0x0000c00c01007387 */ /* 0x000fe20000100a00 */
[----:B------:R-:W-:Y:S02]  /*1d6c0*/  STL.64 [R1+0xc8], R14 ;  /* 0x0000c80e01007387 */ /* 0x000fe40000100a00 */
[----:B------:R-:W3:Y:S02]  /*1d6d0*/  LDL.LU.64 R20, [R1+0x390] ;  /* 0x0003900001147983 */ /* 0x000ee40000300a00 */
[----:B------:R-:W3:Y:S01]  /*1d6e0*/  LDL.LU.64 R22, [R1+0x398] ;  /* 0x0003980001167983 */ /* 0x000ee20000300a00 */
[----:B--2---:R-:W-:Y:S01]  /*1d6f0*/  STL.64 [R1+0x2f68], R10 ;  /* 0x002f680a01007387 */ /* 0x004fe20000100a00 */
[----:B------:R0:W-:Y:S03]  /*1d700*/  STL.64 [R1+0x2f60], R8 ;  /* 0x002f600801007387 */ /* 0x0001e60000100a00 */
[----:B0-----:R-:W4:Y:S04]  /*1d710*/  LDL R8, [R1+0x30] ;  /* 0x0000300001087983 */ /* 0x001f280000100800 */
[----:B------:R-:W4:Y:S01]  /*1d720*/  LDL R9, [R1+0x34] ;  /* 0x0000340001097983 */ /* 0x000f220000100800 */
[----:B------:R-:W2:Y:S02]  /*1d730*/  LDL.LU.64 R12, [R1+0x5a0] ;  /* 0x0005a000010c7983 */ /* 0x000ea40000300a00 */
[----:B------:R-:W2:Y:S02]  /*1d740*/  LDL.LU.64 R14, [R1+0x5a8] ;  /* 0x0005a800010e7983 */ /* 0x000ea40000300a00 */
[----:B--2---:R-:W-:Y:S01]  /*1d750*/  STL.64 [R1+0x2f78], R14 ;  /* 0x002f780e01007387 */ /* 0x004fe20000100a00 */
[----:B------:R0:W-:Y:S03]  /*1d760*/  STL.64 [R1+0x2f70], R12 ;  /* 0x002f700c01007387 */ /* 0x0001e60000100a00 */
[----:B0-----:R-:W2:Y:S01]  /*1d770*/  LDL.64 R12, [R1+0x10] ;  /* 0x00001000010c7983 */ /* 0x001ea20000100a00 */
[C---:B----4-:R-:W-:Y:S03]  /*1d780*/  HMMA.16816.F32.BF16 R8, R16.reuse, R8, R24 ;  /* 0x000000081008723c */ /* 0x050fe60000041818 */
[----:B--2---:R0:W-:Y:S04]  /*1d790*/  STL.64 [R1+0x2f80], R12 ;  /* 0x002f800c01007387 */ /* 0x0041e80000100a00 */
[----:B0-----:R-:W2:Y:S01]  /*1d7a0*/  LDL.64 R12, [R1+0x20] ;  /* 0x00002000010c7983 */ /* 0x001ea20000100a00 */
[----:B------:R-:W4:Y:S11]  /*1d7b0*/  LDL.LU.64 R24, [R1+0x2fb8] ;  /* 0x002fb80001187983 */ /* 0x000f360000300a00 */
[----:B------:R-:W-:Y:S04]  /*1d7c0*/  @!UPT UIADD3 URZ, URZ, URZ, URZ ;  /* 0x0000003f3f3ff290 */ /* 0x000fe8000fffe03f */
[----:B------:R0:W-:Y:S02]  /*1d7d0*/  STL.64 [R1+0x180], R8 ;  /* 0x0001800801007387 */ /* 0x0001e40000100a00 */
[----:B------:R1:W-:Y:S01]  /*1d7e0*/  STL.64 [R1+0x188], R10 ;  /* 0x0001880a01007387 */ /* 0x0003e20000100a00 */
[----:B0-----:R-:W2:Y:S01]  /*1d7f0*/  LDL.LU.64 R8, [R1+0x5b0] ;  /* 0x0005b00001087983 */ /* 0x001ea20000300a00 */
[----:B-1----:R-:W2:Y:S01]  /*1d800*/  LDL.LU.64 R10, [R1+0x5b8] ;  /* 0x0005b800010a7983 */ /* 0x002ea20000300a00 */
[C---:B----4-:R-:W-:Y:S02]  /*1d810*/  HMMA.16816.F32.BF16 R24, R16.reuse, R24, R4 ;  /* 0x000000181018723c */ /* 0x050fe40000041804 */
[----:B--2---:R-:W-:Y:S01]  /*1d820*/  STL.64 [R1+0x2f90], R10 ;  /* 0x002f900a01007387 */ /* 0x004fe20000100a00 */
[----:B------:R0:W-:Y:S03]  /*1d830*/  STL.64 [R1+0x2f88], R8 ;  /* 0x002f880801007387 */ /* 0x0001e60000100a00 */
[----:B0-----:R-:W2:Y:S01]  /*1d840*/  LDL.LU.64 R8, [R1+0x5d0] ;  /* 0x0005d00001087983 */ /* 0x001ea20000300a00 */
[----:B------:R-:W2:Y:S02]  /*1d850*/  LDL.LU.64 R10, [R1+0x5d8] ;  /* 0x0005d800010a7983 */ /* 0x000ea40000300a00 */
[----:B------:R-:W4:Y:S11]  /*1d860*/  LDL.LU.64 R4, [R1+0x2fb0] ;  /* 0x002fb00001047983 */ /* 0x000f360000300a00 */
[----:B------:R-:W-:Y:S03]  /*1d870*/  @!UPT UIADD3 URZ, URZ, URZ, URZ ;  /* 0x0000003f3f3ff290 */ /* 0x000fe6000fffe03f */
[----:B------:R0:W-:Y:S01]  /*1d880*/  STL.64 [R1+0x230], R24 ;  /* 0x0002301801007387 */ /* 0x0001e20000100a00 */
[----:B------:R-:W-:Y:S04]  /*1d890*/  STL.64 [R1+0x238], R26 ;  /* 0x0002381a01007387 */ /* 0x000fe80000100a00 */
[----:B0-----:R-:W3:Y:S02]  /*1d8a0*/  LDL.LU.64 R24, [R1+0x2fa8] ;  /* 0x002fa80001187983 */ /* 0x001ee40000300a00 */
[C---:B---3--:R-:W-:Y:S11]  /*1d8b0*/  HMMA.16816.F32.BF16 R20, R16.reuse, R24, R20 ;  /* 0x000000181014723c */ /* 0x048ff60000041814 */
[----:B------:R-:W-:Y:S11]  /*1d8c0*/  @!UPT UIADD3 URZ, URZ, URZ, URZ ;  /* 0x0000003f3f3ff290 */ /* 0x000ff6000fffe03f */
[----:B------:R-:W-:Y:S01]  /*1d8d0*/  @!UPT UIADD3 URZ, URZ, URZ, URZ ;  /* 0x0000003f3f3ff290 */ /* 0x000fe2000fffe03f */
[----:B------:R-:W-:Y:S01]  /*1d8e0*/  STL.64 [R1+0x360], R20 ;  /* 0x0003601401007387 */ /* 0x000fe20000100a00 */
[----:B------:R0:W-:Y:S03]  /*1d8f0*/  STL.64 [R1+0x368], R22 ;  /* 0x0003681601007387 */ /* 0x0001e60000100a00 */
[----:B0-----:R-:W2:Y:S01]  /*1d900*/  LDL.LU.64 R22, [R1+0x2fa0] ;  /* 0x002fa00001167983 */ /* 0x001ea20000300a00 */
[----:B------:R-:W2:Y:S02]  /*1d910*/  LDL.LU.64 R20, [R1+0x2f98] ;  /* 0x002f980001147983 */ /* 0x000ea40000300a00 */
[----:B------:R0:W-:Y:S02]  /*1d920*/  STL.64 [R1+0x2f48], R24 ;  /* 0x002f481801007387 */ /* 0x0001e40000100a00 */
[----:B0-----:R-:W4:Y:S01]  /*1d930*/  LDL.LU.64 R24, [R1+0x350] ;  /* 0x0003500001187983 */ /* 0x001f220000300a00 */
[----:B------:R-:W4:Y:S02]  /*1d940*/  LDL.LU.64 R26, [R1+0x358] ;  /* 0x00035800011a7983 */ /* 0x000f240000300a00 */
[----:B----4-:R-:W-:Y:S01]  /*1d950*/  HMMA.16816.F32.BF16 R16, R16, R4, R24 ;  /* 0x000000041010723c */ /* 0x010fe20000041818 */
[----:B------:R-:W3:Y:S07]  /*1d960*/  LDL.64 R24, [R1+0x50] ;  /* 0x0000500001187983 */ /* 0x000eee0000100a00 */
[----:B--2---:R-:W-:Y:S01]  /*1d970*/  HMMA.16816.F32.BF16 R8, R20, R12, R8 ;  /* 0x0000000c1408723c */ /* 0x004fe20000041808 */
[----:B---3--:R-:W-:Y:S11]  /*1d980*/  STL.64 [R1+0x2f58], R24 ;  /* 0x002f581801007387 */ /* 0x008ff60000100a00 */
[----:B------:R-:W-:Y:S03]  /*1d990*/  @!UPT UIADD3 URZ, URZ, URZ, URZ ;  /* 0x0000003f3f3ff290 */ /* 0x000fe6000fffe03f */
[----:B------:R-:W-:Y:S02]  /*1d9a0*/  STL.64 [R1+0x350], R16 ;  /* 0x0003501001007387 */ /* 0x000fe40000100a00 */
[----:B------:R-:W-:Y:S02]  /*1d9b0*/  STL.64 [R1+0x358], R18 ;  /* 0x0003581201007387 */ /* 0x000fe40000100a00 */
[----:B------:R0:W-:Y:S02]  /*1d9c0*/  STL.64 [R1+0x2f40], R4 ;  /* 0x002f400401007387 */ /* 0x0001e40000100a00 */
[----:B0-----:R-:W2:Y:S01]  /*1d9d0*/  LDL.LU.64 R4, [R1+0x5c0] ;  /* 0x0005c00001047983 */ /* 0x001ea20000300a00 */
[----:B------:R-:W2:Y:S02]  /*1d9e0*/  LDL.LU.64 R6, [R1+0x5c8] ;  /* 0x0005c80001067983 */ /* 0x000ea40000300a00 */
[----:B------:R-:W3:Y:S02]  /*1d9f0*/  LDL.64 R16, [R1+0x30] ;  /* 0x0000300001107983 */ /* 0x000ee40000100a00 */
[----:B------:R-:W-:Y:S01]  /*1da00*/  STL.64 [R1+0x440], R8 ;  /* 0x0004400801007387 */ /* 0x000fe20000100a00 */
[----:B------:R0:W-:Y:S01]  /*1da10*/  STL.64 [R1+0x448], R10 ;  /* 0x0004480a01007387 */ /* 0x0001e20000100a00 */
[----:B------:R-:W-:-:S02]  /*1da20*/  IMAD.MOV.U32 R24, RZ, RZ, R3 ;  /* 0x000000ffff187224 */ /* 0x000fc400078e0003 */
[----:B------:R-:W-:Y:S02]  /*1da30*/  IMAD.MOV.U32 R25, RZ, RZ, R0 ;  /* 0x000000ffff197224 */ /* 0x000fe400078e0000 */
[----:B------:R-:W-:Y:S02]  /*1da40*/  IMAD.MOV.U32 R3, RZ, RZ, R12 ;  /* 0x000000ffff037224 */ /* 0x000fe400078e000c */
[----:B------:R-:W-:Y:S01]  /*1da50*/  IMAD.MOV.U32 R0, RZ, RZ, R13 ;  /* 0x000000ffff007224 */ /* 0x000fe200078e000d */
[----:B0-----:R-:W4:Y:S01]  /*1da60*/  LDL.LU.64 R10, [R1+0x2f90] ;  /* 0x002f9000010a7983 */ /* 0x001f220000300a00 */
[----:B------:R-:W4:Y:S02]  /*1da70*/  LDL.LU.64 R8, [R1+0x2f88] ;  /* 0x002f880001087983 */ /* 0x000f240000300a00 */
[----:B------:R-:W2:Y:S02]  /*1da80*/  LDL.LU.64 R12, [R1+0x2f80] ;  /* 0x002f8000010c7983 */ /* 0x000ea40000300a00 */
[C---:B--2---:R-:W-:Y:S08]  /*1da90*/  HMMA.16816.F32.BF16 R4, R20.reuse, R12, R4 ;  /* 0x0000000c1404723c */ /* 0x044ff00000041804 */
[C---:B----4-:R-:W-:Y:S11]  /*1daa0*/  HMMA.16816.F32.BF16 R24, R20.reuse, R24, R8 ;  /* 0x000000181418723c */ /* 0x050ff60000041808 */
[----:B------:R-:W-:Y:S04]  /*1dab0*/  @!UPT UIADD3 URZ, URZ, URZ, URZ ;  /* 0x0000003f3f3ff290 */ /* 0x000fe8000fffe03f */
[----:B------:R0:W-:Y:S01]  /*1dac0*/  STL.64 [R1+0x430], R4 ;  /* 0x0004300401007387 */ /* 0x0001e20000100a00 */
[----:B------:R-:W-:Y:S02]  /*1dad0*/  STL.64 [R1+0x438], R6 ;  /* 0x0004380601007387 */ /* 0x000fe40000100a00 */
[----:B------:R-:W2:Y:S02]  /*1dae0*/  LDL.LU.64 R14, [R1+0x2f78] ;  /* 0x002f7800010e7983 */ /* 0x000ea40000300a00 */
[----:B0-----:R-:W-:Y:S02]  /*1daf0*/  IMAD.MOV.U32 R5, RZ, RZ, R12 ;  /* 0x000000ffff057224 */ /* 0x001fe400078e000c */
[----:B------:R-:W-:Y:S02]  /*1db00*/  IMAD.MOV.U32 R4, RZ, RZ, R13 ;  /* 0x000000ffff047224 */ /* 0x000fe400078e000d */
[----:B------:R-:W2:Y:S01]  /*1db10*/  LDL.LU.64 R12, [R1+0x2f70] ;  /* 0x002f7000010c7983 */ /* 0x000ea20000300a00 */
[----:B------:R-:W4:Y:S02]  /*1db20*/  LDL.LU.64 R10, [R1+0x2f68] ;  /* 0x002f6800010a7983 */ /* 0x000f240000300a00 */
[----:B------:R-:W2:Y:S02]  /*1db30*/  LDL.LU.64 R8, [R1+0x2f60] ;  /* 0x002f600001087983 */ /* 0x000ea40000300a00 */
[----:B------:R0:W-:Y:S01]  /*1db40*/  STL.64 [R1+0x420], R24 ;  /* 0x0004201801007387 */ /* 0x0001e20000100a00 */
[----:B------:R1:W-:Y:S04]  /*1db50*/  STL.64 [R1+0x428], R26 ;  /* 0x0004281a01007387 */ /* 0x0003e80000100a00 */
[----:B0-----:R-:W3:Y:S01]  /*1db60*/  LDL.LU.64 R24, [R1+0x380] ;  /* 0x0003800001187983 */ /* 0x001ee20000300a00 */
[----:B-1----:R-:W3:Y:S01]  /*1db70*/  LDL.LU.64 R26, [R1+0x388] ;  /* 0x00038800011a7983 */ /* 0x002ee20000300a00 */
[C---:B--2---:R-:W-:Y:S11]  /*1db80*/  HMMA.16816.F32.BF16 R12, R20.reuse, R8, R12 ;  /* 0x00000008140c723c */ /* 0x044ff6000004180c */
[----:B------:R-:W-:Y:S11]  /*1db90*/  @!UPT UIADD3 URZ, URZ, URZ, URZ ;  /* 0x0000003f3f3ff290 */ /* 0x000ff6000fffe03f */
[----:B------:R-:W-:Y:S01]  /*1dba0*/  @!UPT UIADD3 URZ, URZ, URZ, URZ ;  /* 0x0000003f3f3ff290 */ /* 0x000fe2000fffe03f */
[----:B------:R-:W-:Y:S01]  /*1dbb0*/  STL.64 [R1+0x410], R12 ;  /* 0x0004100c01007387 */ /* 0x000fe20000100a00 */
[----:B------:R-:W-:Y:S02]  /*1dbc0*/  STL.64 [R1+0x418], R14 ;  /* 0x0004180e01007387 */ /* 0x000fe40000100a00 */
[----:B----4-:R-:W-:Y:S02]  /*1dbd0*/  STL.64 [R1+0x2ef0], R10 ;  /* 0x002ef00a01007387 */ /* 0x010fe40000100a00 */
[----:B------:R0:W-:Y:S02]  /*1dbe0*/  STL.64 [R1+0x2ee8], R8 ;  /* 0x002ee80801007387 */ /* 0x0001e40000100a00 */
[----:B0-----:R-:W2:Y:S01]  /*1dbf0*/  LDL.64 R8, [R1] ;  /* 0x0000000001087983 */ /* 0x001ea20000100a00 */
[----:B---3--:R-:W-:Y:S03]  /*1dc00*/  HMMA.16816.F32.BF16 R24, R20, R16, R24 ;  /* 0x000000101418723c */ /* 0x008fe60000041818 */
[----:B--2---:R0:W-:Y:S02]  /*1dc10*/  STL.64 [R1+0x2f00], R8 ;  /* 0x002f000801007387 */ /* 0x0041e40000100a00 */
[----:B0-----:R-:W-:-:S02]  /*1dc20*/  IMAD.MOV.U32 R8, RZ, RZ, R5 ;  /* 0x000000ffff087224 */ /* 0x001fc400078e0005 */
[----:B------:R-:W-:-:S05]  /*1dc30*/  IMAD.MOV.U32 R9, RZ, RZ, R4 ;  /* 0x000000ffff097224 */ /* 0x000fca00078e0004 */
[----:B------:R0:W-:Y:S02]  /*1dc40*/  STL.64 [R1+0x2f18], R8 ;  /* 0x002f180801007387 */ /* 0x0001e40000100a00 */
[----:B0-----:R-:W-:Y:S02]  /*1dc50*/  IMAD.MOV.U32 R8, RZ, RZ, R3 ;  /* 0x000000ffff087224 */ /* 0x001fe400078e0003 */
[----:B------:R-:W-:-:S05]  /*1dc60*/  IMAD.MOV.U32 R9, RZ, RZ, R0 ;  /* 0x000000ffff097224 */ /* 0x000fca00078e0000 */
[----:B------:R0:W-:Y:S04]  /*1dc70*/  STL.64 [R1+0x2f50], R8 ;  /* 0x002f500801007387 */ /* 0x0001e80000100a00 */
[----:B0-----:R-:W2:Y:S01]  /*1dc80*/  LDL.LU.64 R8, [R1+0x340] ;  /* 0x0003400001087983 */ /* 0x001ea20000300a00 */
[----:B------:R-:W2:Y:S02]  /*1dc90*/  LDL.LU.64 R10, [R1+0x348] ;  /* 0x00034800010a7983 */ /* 0x000ea40000300a00 */
[----:B------:R-:W3:Y:S02]  /*1dca0*/  LDL.LU.64 R4, [R1+0x260] ;  /* 0x0002600001047983 */ /* 0x000ee40000300a00 */
[----:B------:R-:W3:Y:S01]  /*1dcb0*/  LDL.LU.64 R6, [R1+0x268] ;  /* 0x0002680001067983 */ /* 0x000ee20000300a00 */
[----:B------:R-:W4:Y:S01]  /*1dcc0*/  LDL.LU.64 R12, [R1+0x120] ;  /* 0x00012000010c7983 */ /* 0x000f220000300a00 */
[----:B------:R-:W4:Y:S02]  /*1dcd0*/  LDL.LU.64 R14, [R1+0x128] ;  /* 0x00012800010e7983 */ /* 0x000f240000300a00 */
[----:B------:R0:W-:Y:S02]  /*1dce0*/  STL.64 [R1+0x400], R24 ;  /* 0x0004001801007387 */ /* 0x0001e40000100a00 */
[----:B------:R-:W-:Y:S01]  /*1dcf0*/  STL.64 [R1+0x408], R26 ;  /* 0x0004081a01007387 */ /* 0x000fe20000100a00 */
[----:B0-----:R-:W2:Y:S01]  /*1dd00*/  LDL.LU.64 R24, [R1+0x2f58] ;  /* 0x002f580001187983 */ /* 0x001ea20000300a00 */
[----:B------:R0:W-:Y:S03]  /*1dd10*/  STL.64 [R1+0x2ef8], R16 ;  /* 0x002ef81001007387 */ /* 0x0001e60000100a00 */
[----:B0-----:R-:W2:Y:S01]  /*1dd20*/  LDL.LU.64 R16, [R1+0x6a0] ;  /* 0x0006a00001107983 */ /* 0x001ea20000300a00 */
[----:B------:R-:W2:Y:S03]  /*1dd30*/  LDL.LU.64 R18, [R1+0x6a8] ;  /* 0x0006a80001127983 */ /* 0x000ea60000300a00 */
[----:B--2---:R-:W-:Y:S01]  /*1dd40*/  STL.64 [R1+0x2f10], R18 ;  /* 0x002f101201007387 */ /* 0x004fe20000100a00 */
[----:B------:R0:W-:Y:S03]  /*1dd50*/  STL.64 [R1+0x2f08], R16 ;  /* 0x002f081001007387 */ /* 0x0001e60000100a00 */
[----:B0-----:R-:W2:Y:S01]  /*1dd60*/  LDL.LU.64 R16, [R1+0x6b0] ;  /* 0x0006b00001107983 */ /* 0x001ea20000300a00 */
[----:B------:R-:W2:Y:S01]  /*1dd70*/  LDL.LU.64 R18, [R1+0x6b8] ;  /* 0x0006b80001127983 */ /* 0x000ea20000300a00 */
[----:B------:R-:W-:Y:S01]  /*1dd80*/  HMMA.16816.F32.BF16 R8, R20, R24, R8 ;  /* 0x000000181408723c */ /* 0x000fe20000041808 */
[----:B------:R-:W-:-:S02]  /*1dd90*/  IMAD.MOV.U32 R3, RZ, RZ, R24 ;  /* 0x000000ffff037224 */ /* 0x000fc400078e0018 */
[----:B------:R-:W-:Y:S01]  /*1dda0*/  IMAD.MOV.U32 R0, RZ, RZ, R25 ;  /* 0x000000ffff007224 */ /* 0x000fe200078e0019 */
[----:B--2---:R-:W-:Y:S01]  /*1ddb0*/  STL.64 [R1+0x2f28], R18 ;  /* 0x002f281201007387 */ /* 0x004fe20000100a00 */
[----:B------:R0:W-:Y:S03]  /*1ddc0*/  STL.64 [R1+0x2f20], R16 ;  /* 0x002f201001007387 */ /* 0x0001e60000100a00 */
[----:B0-----:R-:W2:Y:S01]  /*1ddd0*/  LDL.LU.64 R16, [R1+0x710] ;  /* 0x0007100001107983 */ /* 0x001ea20000300a00 */
[----:B------:R-:W2:Y:S11]  /*1dde0*/  LDL.LU.64 R18, [R1+0x718] ;  /* 0x0007180001127983 */ /* 0x000eb60000300a00 */
[----:B------:R-:W-:Y:S03]  /*1ddf0*/  @!UPT UIADD3 URZ, URZ, URZ, URZ ;  /* 0x0000003f3f3ff290 */ /* 0x000fe6000fffe03f */
[----:B------:R0:W-:Y:S02]  /*1de00*/  STL.64 [R1+0x3f0], R8 ;  /* 0x0003f00801007387 */ /* 0x0001e40000100a00 */
[----:B------:R-:W-:Y:S01]  /*1de10*/  STL.64 [R1+0x3f8], R10 ;  /* 0x0003f80a01007387 */ /* 0x000fe20000100a00 */
[----:B0-----:R-:W2:Y:S01]  /*1de20*/  LDL.LU.64 R8, [R1+0x2f50] ;  /* 0x002f500001087983 */ /* 0x001ea20000300a00 */
[----:B------:R-:W3:Y:S02]  /*1de30*/  LDL.LU.64 R24, [R1+0x2f48] ;  /* 0x002f480001187983 */ /* 0x000ee40000300a00 */
[C---:B---3--:R-:W-:Y:S01]  /*1de40*/  HMMA.16816.F32.BF16 R24, R20.reuse, R24, R4 ;  /* 0x000000181418723c */ /* 0x048fe20000041804 */
[----:B------:R-:W4:Y:S11]  /*1de50*/  LDL.LU.64 R4, [R1+0x2f40] ;  /* 0x002f400001047983 */ /* 0x000f360000300a00 */
[----:B------:R-:W-:Y:S11]  /*1de60*/  @!UPT UIADD3 URZ, URZ, URZ, URZ ;  /* 0x0000003f3f3ff290 */ /* 0x000ff6000fffe03f */
[----:B------:R-:W-:Y:S01]  /*1de70*/  STL.64 [R1+0x3e0], R24 ;  /* 0x0003e01801007387 */ /* 0x000fe20000100a00 */
[----:B------:R0:W-:Y:S03]  /*1de80*/  STL.64 [R1+0x3e8], R26 ;  /* 0x0003e81a01007387 */ /* 0x0001e60000100a00 */
[----:B0-----:R-:W2:Y:S01]  /*1de90*/  LDL.LU.64 R26, [R1+0x2f38] ;  /* 0x002f3800011a7983 */ /* 0x001ea20000300a00 */
[----:B------:R-:W2:Y:S01]  /*1dea0*/  LDL.LU.64 R24, [R1+0x2f30] ;  /* 0x002f300001187983 */ /* 0x000ea20000300a00 */
[----:B----4-:R-:W-:Y:S02]  /*1deb0*/  HMMA.16816.F32.BF16 R20, R20, R4, R12 ;  /* 0x000000041414723c */ /* 0x010fe4000004180c */
[----:B------:R-:W3:Y:S01]  /*1dec0*/  LDL.LU.64 R12, [R1+0x250] ;  /* 0x00025000010c7983 */ /* 0x000ee20000300a00 */
[----:B------:R-:W3:Y:S05]  /*1ded0*/  LDL.LU.64 R14, [R1+0x258] ;  /* 0x00025800010e7983 */ /* 0x000eea0000300a00 */
[C---:B--2---:R-:W-:Y:S11]  /*1dee0*/  HMMA.16816.F32.BF16 R8, R24.reuse, R8, R16 ;  /* 0x000000081808723c */ /* 0x044ff60000041810 */
[----:B------:R-:W-:Y:S04]  /*1def0*/  @!UPT UIADD3 URZ, URZ, URZ, URZ ;  /* 0x0000003f3f3ff290 */ /* 0x000fe8000fffe03f */
[----:B------:R-:W-:Y:S01]  /*1df00*/  STL.64 [R1+0x340], R20 ;  /* 0x0003401401007387 */ /* 0x000fe20000100a00 */
[----:B------:R-:W-:Y:S02]  /*1df10*/  STL.64 [R1+0x348], R22 ;  /* 0x0003481601007387 */ /* 0x000fe40000100a00 */
[----:B------:R0:W-:Y:S02]  /*1df20*/  STL.64 [R1+0x2ec8], R4 ;  /* 0x002ec80401007387 */ /* 0x0001e40000100a00 */
[----:B0-----:R-:W2:Y:S01]  /*1df30*/  LDL.64 R4, [R1+0x60] ;  /* 0x0000600001047983 */ /* 0x001ea20000100a00 */
[----:B------:R-:W4:Y:S02]  /*1df40*/  LDL.LU.64 R18, [R1+0x2f28] ;  /* 0x002f280001127983 */ /* 0x000f240000300a00 */
[----:B------:R-:W4:Y:S01]  /*1df50*/  LDL.LU.64 R16, [R1+0x2f20] ;  /* 0x002f200001107983 */ /* 0x000f220000300a00 */
[----:B------:R0:W-:Y:S01]  /*1df60*/  STL.64 [R1+0x3d0], R8 ;  /* 0x0003d00801007387 */ /* 0x0001e20000100a00 */
[----:B------:R4:W-:Y:S03]  /*1df70*/  STL.64 [R1+0x3d8], R10 ;  /* 0x0003d80a01007387 */ /* 0x0009e60000100a00 */
[----:B0-----:R-:W4:Y:S02]  /*1df80*/  LDL.LU.64 R8, [R1+0x2f18] ;  /* 0x002f180001087983 */ /* 0x001f240000300a00 */
[C---:B----4-:R-:W-:Y:S02]  /*1df90*/  HMMA.16816.F32.BF16 R8, R24.reuse, R8, R16 ;  /* 0x000000081808723c */ /* 0x050fe40000041810 */
[----:B------:R-:W4:Y:S01]  /*1dfa0*/  LDL.LU.64 R18, [R1+0x2f10] ;  /* 0x002f100001127983 */ /* 0x000f220000300a00 */
[----:B------:R-:W4:Y:S11]  /*1dfb0*/  LDL.LU.64 R16, [R1+0x2f08] ;  /* 0x002f080001107983 */ /* 0x000f360000300a00 */
[----:B------:R-:W-:Y:S09]  /*1dfc0*/  @!UPT UIADD3 URZ, URZ, URZ, URZ ;  /* 0x0000003f3f3ff290 */ /* 0x000ff2000fffe03f */
[----:B------:R0:W-:Y:S01]  /*1dfd0*/  STL.64 [R1+0x3c0], R8 ;  /* 0x0003c00801007387 */ /* 0x0001e20000100a00 */
[----:B------:R-:W-:Y:S03]  /*1dfe0*/  STL.64 [R1+0x3c8], R10 ;  /* 0x0003c80a01007387 */ /* 0x000fe60000100a00 */
[----:B0-----:R-:W4:Y:S01]  /*1dff0*/  LDL.LU.64 R8, [R1+0x2f00] ;  /* 0x002f000001087983 */ /* 0x001f220000300a00 */
[----:B------:R-:W-:Y:S01]  /*1e000*/  IMAD.MOV.U32 R20, RZ, RZ, R3 ;  /* 0x000000ffff147224 */ /* 0x000fe200078e0003 */
[C---:B----4-:R-:W-:Y:S01]  /*1e010*/  HMMA.16816.F32.BF16 R16, R24.reuse, R8, R16 ;  /* 0x000000081810723c */ /* 0x050fe20000041810 */
[----:B------:R-:W-:Y:S02]  /*1e020*/  IMAD.MOV.U32 R6, RZ, RZ, R8 ;  /* 0x000000ffff067224 */ /* 0x000fe400078e0008 */
[----:B------:R-:W-:Y:S11]  /*1e030*/  IMAD.MOV.U32 R3, RZ, RZ, R9 ;  /* 0x000000ffff037224 */ /* 0x000ff600078e0009 */
[----:B------:R-:W-:Y:S09]  /*1e040*/  @!UPT UIADD3 URZ, URZ, URZ, URZ ;  /* 0x0000003f3f3ff290 */ /* 0x000ff2000fffe03f */
[----:B------:R0:W-:Y:S01]  /*1e050*/  STL.64 [R1+0x3b0], R16 ;  /* 0x0003b01001007387 */ /* 0x0001e20000100a00 */
[----:B------:R-:W-:Y:S03]  /*1e060*/  STL.64 [R1+0x3b8], R18 ;  /* 0x0003b81201007387 */ /* 0x000fe60000100a00 */
[----:B0-----:R-:W3:Y:S01]  /*1e070*/  LDL.LU.64 R16, [R1+0x2ef8] ;  /* 0x002ef80001107983 */ /* 0x001ee20000300a00 */
[----:B------:R-:W4:Y:S02]  /*1e080*/  LDL.LU.64 R10, [R1+0x2ef0] ;  /* 0x002ef000010a7983 */ /* 0x000f240000300a00 */
[----:B------:R-:W3:Y:S02]  /*1e090*/  LDL.LU.64 R8, [R1+0x2ee8] ;  /* 0x002ee80001087983 */ /* 0x000ee40000300a00 */
[----:B------:R-:W-:Y:S01]  /*1e0a0*/  STL [R1+0x2ee0], R6 ;  /* 0x002ee00601007387 */ /* 0x000fe20000100800 */
[----:B--2---:R0:W-:Y:S04]  /*1e0b0*/  STL.64 [R1+0x2ed8], R4 ;  /* 0x002ed80401007387 */ /* 0x0041e80000100a00 */
[----:B0-----:R-:W3:Y:S01]  /*1e0c0*/  LDL.LU.64 R4, [R1+0x370] ;  /* 0x0003700001047983 */ /* 0x001ee20000300a00 */
[----:B------:R-:W3:Y:S02]  /*1e0d0*/  LDL.LU.64 R6, [R1+0x378] ;  /* 0x0003780001067983 */ /* 0x000ee40000300a00 */
[C---:B---3--:R-:W-:Y:S01]  /*1e0e0*/  HMMA.16816.F32.BF16 R4, R24.reuse, R8, R4 ;  /* 0x000000081804723c */ /* 0x048fe20000041804 */
[----:B----4-:R-:W-:Y:S01]  /*1e0f0*/  STL.64 [R1+0x2e80], R10 ;  /* 0x002e800a01007387 */ /* 0x010fe20000100a00 */
[----:B------:R0:W-:Y:S11]  /*1e100*/  STL.64 [R1+0x2e78], R8 ;  /* 0x002e780801007387 */ /* 0x0001f60000100a00 */
[----:B------:R-:W-:Y:S10]  /*1e110*/  @!UPT UIADD3 URZ, URZ, URZ, URZ ;  /* 0x0000003f3f3ff290 */ /* 0x000ff4000fffe03f */
[----:B------:R-:W-:Y:S01]  /*1e120*/  STL.64 [R1+0x3a0], R4 ;  /* 0x0003a00401007387 */ /* 0x000fe20000100a00 */
[----:B------:R1:W-:Y:S02]  /*1e130*/  STL.64 [R1+0x3a8], R6 ;  /* 0x0003a80601007387 */ /* 0x0003e40000100a00 */
[----:B0-----:R-:W2:Y:S01]  /*1e140*/  LDL.64 R8, [R1+0x10] ;  /* 0x0000100001087983 */ /* 0x001ea20000100a00 */
[----:B-1----:R-:W-:Y:S01]  /*1e150*/  HMMA.16816.F32.BF16 R4, R24, R16, R12 ;  /* 0x000000101804723c */ /* 0x002fe2000004180c */
[----:B--2---:R0:W-:Y:S04]  /*1e160*/  STL.64 [R1+0x2e90], R8 ;  /* 0x002e900801007387 */ /* 0x0041e80000100a00 */
[----:B0-----:R-:W2:Y:S02]  /*1e170*/  LDL.LU.64 R8, [R1+0x20] ;  /* 0x0000200001087983 */ /* 0x001ea40000300a00 */
[----:B------:R-:W-:-:S02]  /*1e180*/  IMAD.MOV.U32 R12, RZ, RZ, R16 ;  /* 0x000000ffff0c7224 */ /* 0x000fc400078e0010 */
[----:B--2---:R-:W-:Y:S11]  /*1e190*/  STL.64 [R1+0x2ed0], R8 ;  /* 0x002ed00801007387 */ /* 0x004ff60000100a00 */
[----:B------:R-:W-:Y:S03]  /*1e1a0*/  @!UPT UIADD3 URZ, URZ, URZ, URZ ;  /* 0x0000003f3f3ff290 */ /* 0x000fe6000fffe03f */
[----:B------:R0:W-:Y:S02]  /*1e1b0*/  STL.64 [R1+0x390], R4 ;  /* 0x0003900401007387 */ /* 0x0001e40000100a00 */
[----:B------:R1:W-:Y:S01]  /*1e1c0*/  STL.64 [R1+0x398], R6 ;  /* 0x0003980601007387 */ /* 0x0003e20000100a00 */
[----:B0-----:R-:W2:Y:S01]  /*1e1d0*/  LDL.LU.64 R4, [R1+0x240] ;  /* 0x0002400001047983 */ /* 0x001ea20000300a00 */
[----:B-1----:R-:W2:Y:S02]  /*1e1e0*/  LDL.LU.64 R6, [R1+0x248] ;  /* 0x0002480001067983 */ /* 0x002ea40000300a00 */
[----:B------:R-:W3:Y:S02]  /*1e1f0*/  LDL.LU.64 R8, [R1+0x140] ;  /* 0x0001400001087983 */ /* 0x000ee40000300a00 */
[----:B------:R-:W3:Y:S01]  /*1e200*/  LDL.LU.64 R10, [R1+0x148] ;  /* 0x00014800010a7983 */ /* 0x000ee20000300a00 */
[----:B------:R0:W-:Y:S04]  /*1e210*/  STL [R1+0x2e88], R12 ;  /* 0x002e880c01007387 */ /* 0x0001e80000100800 */
[----:B0-----:R-:W4:Y:S01]  /*1e220*/  LDL.LU.64 R12, [R1+0x630] ;  /* 0x00063000010c7983 */ /* 0x001f220000300a00 */
[----:B------:R-:W2:Y:S02]  /*1e230*/  LDL.LU.64 R14, [R1+0x638] ;  /* 0x00063800010e7983 */ /* 0x000ea40000300a00 */
[----:B------:R-:W-:Y:S01]  /*1e240*/  IMAD.MOV.U32 R21, RZ, RZ, R0 ;  /* 0x000000ffff157224 */ /* 0x000fe200078e0000 */
[----:B--2---:R-:W-:Y:S01]  /*1e250*/  STL.64 [R1+0x2ea0], R14 ;  /* 0x002ea00e01007387 */ /* 0x004fe20000100a00 */
[----:B----4-:R0:W-:Y:S03]  /*1e260*/  STL.64 [R1+0x2e98], R12 ;  /* 0x002e980c01007387 */ /* 0x0101e60000100a00 */
[----:B0-----:R-:W2:Y:S01]  /*1e270*/  LDL.LU.64 R12, [R1+0x680] ;  /* 0x00068000010c7983 */ /* 0x001ea20000300a00 */
[----:B------:R-:W4:Y:S01]  /*1e280*/  LDL.LU.64 R14, [R1+0x688] ;  /* 0x00068800010e7983 */ /* 0x000f220000300a00 */
[C---:B------:R-:W-:Y:S01]  /*1e290*/  HMMA.16816.F32.BF16 R4, R24.reuse, R20, R4 ;  /* 0x000000141804723c */ /* 0x040fe20000041804 */
[----:B------:R-:W-:Y:S01]  /*1e2a0*/  IMAD.MOV.U32 R0, RZ, RZ, R17 ;  /* 0x000000ffff007224 */ /* 0x000fe200078e0011 */
[----:B----4-:R-:W-:Y:S01]  /*1e2b0*/  STL.64 [R1+0x2ec0], R14 ;  /* 0x002ec00e01007387 */ /* 0x010fe20000100a00 */
[----:B--2---:R0:W-:Y:S03]  /*1e2c0*/  STL.64 [R1+0x2eb8], R12 ;  /* 0x002eb80c01007387 */ /* 0x0041e60000100a00 */
[----:B0-----:R-:W2:Y:S01]  /*1e2d0*/  LDL.LU.64 R12, [R1+0x110] ;  /* 0x00011000010c7983 */ /* 0x001ea20000300a00 */
[----:B------:R-:W2:Y:S02]  /*1e2e0*/  LDL.LU.64 R14, [R1+0x118] ;  /* 0x00011800010e7983 */ /* 0x000ea40000300a00 */
[----:B------:R-:W4:Y:S02]  /*1e2f0*/  LDL.LU.64 R16, [R1+0x610] ;  /* 0x0006100001107983 */ /* 0x000f240000300a00 */
[----:B------:R-:W4:Y:S11]  /*1e300*/  LDL.LU.64 R18, [R1+0x618] ;  /* 0x0006180001127983 */ /* 0x000f360000300a00 */
[----:B------:R-:W-:Y:S01]  /*1e310*/  @!UPT UIADD3 URZ, URZ, URZ, URZ ;  /* 0x0000003f3f3ff290 */ /* 0x000fe2000fffe03f */
[----:B------:R-:W-:Y:S01]  /*1e320*/  STL.64 [R1+0x380], R4 ;  /* 0x0003800401007387 */ /* 0x000fe20000100a00 */
[----:B------:R0:W-:Y:S03]  /*1e330*/  STL.64 [R1+0x388], R6 ;  /* 0x0003880601007387 */ /* 0x0001e60000100a00 */
[----:B0-----:R-:W2:Y:S01]  /*1e340*/  LDL.LU R6, [R1+0x2ee0] ;  /* 0x002ee00001067983 */ /* 0x001ea20000300800 */
[----:B------:R-:W3:Y:S02]  /*1e350*/  LDL.LU.64 R4, [R1+0x2ed8] ;  /* 0x002ed80001047983 */ /* 0x000ee40000300a00 */
[----:B------:R0:W-:Y:S02]  /*1e360*/  STL.64 [R1+0x2e70], R20 ;  /* 0x002e701401007387 */ /* 0x0001e40000100a00 */
[----:B0-----:R-:W-:Y:S01]  /*1e370*/  IMAD.MOV.U32 R21, RZ, RZ, R3 ;  /* 0x000000ffff157224 */ /* 0x001fe200078e0003 */
[C---:B---3--:R-:W-:Y:S01]  /*1e380*/  HMMA.16816.F32.BF16 R8, R24.reuse, R4, R8 ;  /* 0x000000041808723c */ /* 0x048fe20000041808 */
[----:B------:R-:W-:Y:S11]  /*1e390*/  IMAD.MOV.U32 R3, RZ, RZ, R5 ;  /* 0x000000ffff037224 */ /* 0x000ff600078e0005 */
[----:B------:R-:W-:Y:S11]  /*1e3a0*/  @!UPT UIADD3 URZ, URZ, URZ, URZ ;  /* 0x0000003f3f3ff290 */ /* 0x000ff6000fffe03f */
[----:B------:R0:W-:Y:S01]  /*1e3b0*/  STL.64 [R1+0x370], R8 ;  /* 0x0003700801007387 */ /* 0x0001e20000100a00 */
[----:B------:R1:W-:Y:S03]  /*1e3c0*/  STL.64 [R1+0x378], R10 ;  /* 0x0003780a01007387 */ /* 0x0003e60000100a00 */
[----:B0-----:R-:W3:Y:S01]  /*1e3d0*/  LDL.LU.64 R8, [R1+0x2ed0] ;  /* 0x002ed00001087983 */ /* 0x001ee20000300a00 */
[----:B-1----:R-:W-:Y:S02]  /*1e3e0*/  IMAD.MOV.U32 R10, RZ, RZ, R4 ;  /* 0x000000ffff0a7224 */ /* 0x002fe400078e0004 */
[----:B------:R-:W3:Y:S02]  /*1e3f0*/  LDL.LU.64 R4, [R1+0x2ec8] ;  /* 0x002ec80001047983 */ /* 0x000ee40000300a00 */
[----:B--2---:R-:W-:Y:S01]  /*1e400*/  IMAD.MOV.U32 R20, RZ, RZ, R6 ;  /* 0x000000ffff147224 */ /* 0x004fe200078e0006 */
[----:B---3--:R-:W-:Y:S01]  /*1e410*/  HMMA.16816.F32.BF16 R24, R24, R4, R12 ;  /* 0x000000041818723c */ /* 0x008fe2000004180c */
[----:B------:R-:W2:Y:S01]  /*1e420*/  LDL.LU.64 R14, [R1+0x2ec0] ;  /* 0x002ec000010e7983 */ /* 0x000ea20000300a00 */
[----:B------:R-:W2:Y:S02]  /*1e430*/  LDL.LU.64 R12, [R1+0x2eb8] ;  /* 0x002eb800010c7983 */ /* 0x000ea40000300a00 */
[----:B------:R-:W2:Y:S02]  /*1e440*/  LDL.LU.64 R6, [R1+0x2eb0] ;  /* 0x002eb00001067983 */ /* 0x000ea40000300a00 */
[----:B------:R-:W2:Y:S11]  /*1e450*/  LDL.LU.64 R4, [R1+0x2ea8] ;  /* 0x002ea80001047983 */ /* 0x000eb60000300a00 */
[----:B------:R-:W-:Y:S06]  /*1e460*/  @!UPT UIADD3 URZ, URZ, URZ, URZ ;  /* 0x0000003f3f3ff290 */ /* 0x000fec000fffe03f */
[----:B------:R0:W-:Y:S01]  /*1e470*/  STL.64 [R1+0x2b0], R24 ;  /* 0x0002b01801007387 */ /* 0x0001e20000100a00 */
[----:B------:R1:W-:Y:S02]  /*1e480*/  STL.64 [R1+0x2b8], R26 ;  /* 0x0002b81a01007387 */ /* 0x0003e40000100a00 */
[----:B0-----:R-:W-:Y:S02]  /*1e490*/  IMAD.MOV.U32 R25, RZ, RZ, R3 ;  /* 0x000000ffff197224 */ /* 0x001fe400078e0003 */
[----:B-1----:R-:W-:Y:S02]  /*1e4a0*/  IMAD.MOV.U32 R26, RZ, RZ, R8 ;  /* 0x000000ffff1a7224 */ /* 0x002fe400078e0008 */
[----:B------:R-:W-:Y:S02]  /*1e4b0*/  IMAD.MOV.U32 R3, RZ, RZ, R9 ;  /* 0x000000ffff037224 */ /* 0x000fe400078e0009 */
[----:B------:R-:W-:Y:S01]  /*1e4c0*/  IMAD.MOV.U32 R24, RZ, RZ, R10 ;  /* 0x000000ffff187224 */ /* 0x000fe200078e000a */
[C---:B--2---:R-:W-:Y:S11]  /*1e4d0*/  HMMA.16816.F32.BF16 R12, R4.reuse, R8, R12 ;  /* 0x00000008040c723c */ /* 0x044ff6000004180c */
[----:B------:R-:W-:Y:S11]  /*1e4e0*/  @!UPT UIADD3 URZ, URZ, URZ, URZ ;  /* 0x0000003f3f3ff290 */ /* 0x000ff6000fffe03f */
[----:B------:R-:W-:Y:S01]  /*1e4f0*/  @!UPT UIADD3 URZ, URZ, URZ, URZ ;  /* 0x0000003f3f3ff290 */ /* 0x000fe2000fffe03f */
[----:B------:R-:W-:Y:S01]  /*1e500*/  STL.64 [R1+0x2a0], R12 ;  /* 0x0002a00c01007387 */ /* 0x000fe20000100a00 */
[----:B------:R0:W-:Y:S03]  /*1e510*/  STL.64 [R1+0x2a8], R14 ;  /* 0x0002a80e01007387 */ /* 0x0001e60000100a00 */
[----:B0-----:R-:W2:Y:S01]  /*1e520*/  LDL.LU.64 R14, [R1+0x2ea0] ;  /* 0x002ea000010e7983 */ /* 0x001ea20000300a00 */
[----:B------:R-:W2:Y:S02]  /*1e530*/  LDL.LU.64 R12, [R1+0x2e98] ;  /* 0x002e9800010c7983 */ /* 0x000ea40000300a00 */
[----:B------:R-:W2:Y:S02]  /*1e540*/  LDL.LU.64 R8, [R1+0x2e90] ;  /* 0x002e900001087983 */ /* 0x000ea40000300a00 */
[----:B------:R-:W-:Y:S01]  /*1e550*/  STL [R1+0x2e68], R26 ;  /* 0x002e681a01007387 */ /* 0x000fe20000100800 */
[----:B------:R0:W-:Y:S04]  /*1e560*/  STL.64 [R1+0x2e60], R24 ;  /* 0x002e601801007387 */ /* 0x0001e80000100a00 */
[----:B0-----:R-:W3:Y:S01]  /*1e570*/  LDL.LU.64 R24, [R1+0x620] ;  /* 0x0006200001187983 */ /* 0x001ee20000300a00 */
[----:B------:R-:W3:Y:S01]  /*1e580*/  LDL.LU.64 R26, [R1+0x628] ;  /* 0x00062800011a7983 */ /* 0x000ee20000300a00 */
[C---:B--2---:R-:W-:Y:S11]  /*1e590*/  HMMA.16816.F32.BF16 R12, R4.reuse, R8, R12 ;  /* 0x00000008040c723c */ /* 0x044ff6000004180c */
[----:B------:R-:W-:Y:S11]  /*1e5a0*/  @!UPT UIADD3 URZ, URZ, URZ, URZ ;  /* 0x0000003f3f3ff290 */ /* 0x000ff6000fffe03f */
[----:B------:R-:W-:Y:S01]  /*1e5b0*/  @!UPT UIADD3 URZ, URZ, URZ, URZ ;  /* 0x0000003f3f3ff290 */ /* 0x000fe2000fffe03f */
[----:B------:R0:W-:Y:S01]  /*1e5c0*/  STL.64 [R1+0x290], R12 ;  /* 0x0002900c01007387 */ /* 0x0001e20000100a00 */
[----:B------:R1:W-:Y:S03]  /*1e5d0*/  STL.64 [R1+0x298], R14 ;  /* 0x0002980e01007387 */ /* 0x0003e60000100a00 */
[----:B0-----:R-:W2:Y:S01]  /*1e5e0*/  LDL.LU R12, [R1+0x2e88] ;  /* 0x002e8800010c7983 */ /* 0x001ea20000300800 */
[----:B-1----:R-:W-:Y:S02]  /*1e5f0*/  IMAD.MOV.U32 R15, RZ, RZ, R8 ;  /* 0x000000ffff0f7224 */ /* 0x002fe400078e0008 */
[----:B------:R-:W-:Y:S02]  /*1e600*/  IMAD.MOV.U32 R13, RZ, RZ, R9 ;  /* 0x000000ffff0d7224 */ /* 0x000fe400078e0009 */
[----:B------:R-:W2:Y:S01]  /*1e610*/  LDL.LU.64 R10, [R1+0x2e80] ;  /* 0x002e8000010a7983 */ /* 0x000ea20000300a00 */
[----:B------:R-:W4:Y:S01]  /*1e620*/  LDL.LU.64 R8, [R1+0x2e78] ;  /* 0x002e780001087983 */ /* 0x000f220000300a00 */
[----:B---3--:R-:W-:Y:S01]  /*1e630*/  HMMA.16816.F32.BF16 R24, R4, R20, R24 ;  /* 0x000000140418723c */ /* 0x008fe20000041818 */
[----:B------:R-:W3:Y:S11]  /*1e640*/  LDL.LU.64 R20, [R1+0x130] ;  /* 0x0001300001147983 */ /* 0x000ef60000300a00 */
[----:B------:R-:W-:Y:S11]  /*1e650*/  @!UPT UIADD3 URZ, URZ, URZ, URZ ;  /* 0x0000003f3f3ff290 */ /* 0x000ff6000fffe03f */
[----:B------:R0:W-:Y:S01]  /*1e660*/  STL.64 [R1+0x280], R24 ;  /* 0x0002801801007387 */ /* 0x0001e20000100a00 */
[----:B------:R1:W-:Y:S02]  /*1e670*/  STL.64 [R1+0x288], R26 ;  /* 0x0002881a01007387 */ /* 0x0003e40000100a00 */
[----:B------:R-:W3:Y:S01]  /*1e680*/  LDL.LU.64 R22, [R1+0x138] ;  /* 0x0001380001167983 */ /* 0x000ee20000300a00 */
[----:B------:R-:W0:Y:S04]  /*1e690*/  S2R R29, SR_TID.X ;  /* 0x00000000001d7919 */ /* 0x000e280000002100 */
[----:B------:R-:W1:Y:S01]  /*1e6a0*/  S2R R28, SR_TID.X ;  /* 0x00000000001c7919 */ /* 0x000e620000002100 */
[----:B0-----:R-:W-:Y:S01]  /*1e6b0*/  IMAD.SHL.U32 R14, R29, 0x2, RZ ;  /* 0x000000021d0e7824 */ /* 0x001fe200078e00ff */
[----:B-1----:R-:W-:-:S04]  /*1e6c0*/  LOP3.LUT R29, R28, 0x7, RZ, 0xc0, !PT ;  /* 0x000000071c1d7812 */ /* 0x002fc800078ec0ff */
[----:B------:R-:W-:Y:S01]  /*1e6d0*/  LOP3.LUT R14, R14, 0x10, RZ, 0xc0, !PT ;  /* 0x000000100e0e7812 */ /* 0x000fe200078ec0ff */
[----:B------:R-:W-:Y:S01]  /*1e6e0*/  IMAD R29, R29, 0x210, RZ ;  /* 0x000002101d1d7824 */ /* 0x000fe200078e02ff */
[----:B----4-:R-:W-:Y:S11]  /*1e6f0*/  HMMA.16816.F32.BF16 R16, R4, R8, R16 ;  /* 0x000000080410723c */ /* 0x010ff60000041810 */
[----:B------:R-:W-:Y:S11]  /*1e700*/  @!UPT UIADD3 URZ, URZ, URZ, URZ ;  /* 0x0000003f3f3ff290 */ /* 0x000ff6000fffe03f */
[----:B------:R-:W-:Y:S01]  /*1e710*/  @!UPT UIADD3 URZ, URZ, URZ, URZ ;  /* 0x0000003f3f3ff290 */ /* 0x000fe2000fffe03f */
[----:B------:R-:W-:Y:S01]  /*1e720*/  STL.64 [R1+0x270], R16 ;  /* 0x0002701001007387 */ /* 0x000fe20000100a00 */
[----:B------:R-:W-:Y:S02]  /*1e730*/  STL.64 [R1+0x278], R18 ;  /* 0x0002781201007387 */ /* 0x000fe40000100a00 */
[----:B--2---:R-:W-:Y:S02]  /*1e740*/  STL.64 [R1+0x2e40], R10 ;  /* 0x002e400a01007387 */ /* 0x004fe40000100a00 */
[----:B------:R0:W-:Y:S01]  /*1e750*/  STL.64 [R1+0x2e38], R8 ;  /* 0x002e380801007387 */ /* 0x0001e20000100a00 */
[----:B------:R-:W2:Y:S01]  /*1e760*/  LDL.LU.64 R24, [R1+0x480] ;  /* 0x0004800001187983 */ /* 0x000ea20000300a00 */
[----:B------:R-:W2:Y:S02]  /*1e770*/  LDL.LU.64 R26, [R1+0x488] ;  /* 0x00048800011a7983 */ /* 0x000ea40000300a00 */
[----:B0-----:R-:W-:Y:S01]  /*1e780*/  IMAD.MOV.U32 R8, RZ, RZ, R15 ;  /* 0x000000ffff087224 */ /* 0x001fe200078e000f */
[C---:B------:R-:W-:Y:S01]  /*1e790*/  LOP3.LUT R15, R28.reuse, 0x80, RZ, 0xc0, !PT ;  /* 0x000000801c0f7812 */ /* 0x040fe200078ec0ff */
[----:B------:R-:W-:-:S03]  /*1e7a0*/  IMAD.SHL.U32 R28, R28, 0x100, RZ ;  /* 0x000001001c1c7824 */ /* 0x000fc600078e00ff */
[----:B------:R-:W-:-:S04]  /*1e7b0*/  LEA.HI R19, R15, R14, RZ, 0x1e ;  /* 0x0000000e0f137211 */ /* 0x000fc800078ff0ff */
[----:B------:R-:W-:Y:S01]  /*1e7c0*/  LOP3.LUT R19, R29, R19, RZ, 0x3c, !PT ;  /* 0x000000131d137212 */ /* 0x000fe200078e3cff */
[----:B------:R-:W-:-:S03]  /*1e7d0*/  IMAD.MOV.U32 R9, RZ, RZ, R13 ;  /* 0x000000ffff097224 */ /* 0x000fc600078e000d */
[----:B------:R-:W-:-:S04]  /*1e7e0*/  LOP3.LUT R19, R19, 0x1000, R28, 0xf8, !PT ;  /* 0x0000100013137812 */ /* 0x000fc800078ef81c */
[----:B------:R-:W-:Y:S01]  /*1e7f0*/  LOP3.LUT R19, R19, 0x40, RZ, 0x3c, !PT ;  /* 0x0000004013137812 */ /* 0x000fe200078e3cff */
[----:B------:R0:W-:Y:S02]  /*1e800*/  STL.64 [R1+0x2e48], R8 ;  /* 0x002e480801007387 */ /* 0x0001e40000100a00 */
[----:B0-----:R-:W-:Y:S02]  /*1e810*/  IMAD.MOV.U32 R8, RZ, RZ, R12 ;  /* 0x000000ffff087224 */ /* 0x001fe400078e000c */
[----:B------:R-:W0:Y:S01]  /*1e820*/  LDSM.16.MT88.4 R12, [R19+0x100] ;  /* 0x00010000130c783b */ /* 0x000e220000004200 */
[----:B------:R-:W-:Y:S02]  /*1e830*/  IMAD.MOV.U32 R9, RZ, RZ, R0 ;  /* 0x000000ffff097224 */ /* 0x000fe400078e0000 */
[----:B------:R-:W1:Y:S05]  /*1e840*/  LDSM.16.MT88.4 R16, [R19+0x180] ;  /* 0x000180001310783b */ /* 0x000e6a0000004200 */
[----:B---3--:R-:W-:Y:S01]  /*1e850*/  HMMA.16816.F32.BF16 R8, R4, R8, R20 ;  /* 0x000000080408723c */ /* 0x008fe20000041814 */
[----:B0-----:R-:W-:Y:S01]  /*1e860*/  STL.64 [R1+0x2e58], R14 ;  /* 0x002e580e01007387 */ /* 0x001fe20000100a00 */
[----:B------:R0:W-:Y:S03]  /*1e870*/  STL.64 [R1+0x2e50], R12 ;  /* 0x002e500c01007387 */ /* 0x0001e60000100a00 */
[----:B0-----:R-:W3:Y:S01]  /*1e880*/  LDL.LU.64 R12, [R1+0x4e0] ;  /* 0x0004e000010c7983 */ /* 0x001ee20000300a00 */
[----:B------:R-:W3:Y:S02]  /*1e890*/  LDL.LU.64 R14, [R1+0x4e8] ;  /* 0x0004e800010e7983 */ /* 0x000ee40000300a00 */
[----:B------:R-:W2:Y:S11]  /*1e8a0*/  LDL.LU.64 R20, [R1+0x2e70] ;  /* 0x002e700001147983 */ /* 0x000eb60000300a00 */
[----:B------:R-:W-:Y:S04]  /*1e8b0*/  @!UPT UIADD3 URZ, URZ, URZ, URZ ;  /* 0x0000003f3f3ff290 */ /* 0x000fe8000fffe03f */
[----:B------:R0:W-:Y:S01]  /*1e8c0*/  STL.64 [R1+0x260], R8 ;  /* 0x0002600801007387 */ /* 0x0001e20000100a00 */
[----:B------:R4:W-:Y:S01]  /*1e8d0*/  STL.64 [R1+0x268], R10 ;  /* 0x0002680a01007387 */ /* 0x0009e20000100a00 */
[----:B-1----:R-:W-:Y:S03]  /*1e8e0*/  STL.64 [R1+0x2de8], R18 ;  /* 0x002de81201007387 */ /* 0x002fe60000100a00 */
[----:B0-----:R-:W3:Y:S01]  /*1e8f0*/  LDL.LU.64 R8, [R1+0x4d0] ;  /* 0x0004d00001087983 */ /* 0x001ee20000300a00 */
[----:B----4-:R-:W4:Y:S02]  /*1e900*/  LDL.LU.64 R10, [R1+0x4d8] ;  /* 0x0004d800010a7983 */ /* 0x010f240000300a00 */
[----:B------:R0:W-:Y:S02]  /*1e910*/  STL.64 [R1+0x2de0], R16 ;  /* 0x002de01001007387 */ /* 0x0001e40000100a00 */
[----:B0-----:R-:W4:Y:S04]  /*1e920*/  LDL.LU.64 R16, [R1+0x70] ;  /* 0x0000700001107983 */ /* 0x001f280000300a00 */
[----:B------:R-:W0:Y:S02]  /*1e930*/  S2R R0, SR_TID.X ;  /* 0x0000000000007919 */ /* 0x000e240000002100 */
[----:B0-----:R-:W-:-:S05]  /*1e940*/  IMAD.SHL.U32 R28, R0, 0x2, RZ ;  /* 0x00000002001c7824 */ /* 0x001fca00078e00ff */
[----:B------:R-:W-:Y:S02]  /*1e950*/  LOP3.LUT R29, R28, 0x10, RZ, 0xc0, !PT ;  /* 0x000000101c1d7812 */ /* 0x000fe400078ec0ff */
[----:B------:R-:W0:Y:S01]  /*1e960*/  S2R R28, SR_TID.X ;  /* 0x00000000001c7919 */ /* 0x000e220000002100 */
[----:B------:R-:W-:Y:S01]  /*1e970*/  LOP3.LUT R0, R0, 0x80, RZ, 0xc0, !PT ;  /* 0x0000008000007812 */ /* 0x000fe200078ec0ff */
[----:B--2---:R-:W-:Y:S02]  /*1e980*/  HMMA.16816.F32.BF16 R20, R4, R20, R24 ;  /* 0x000000140414723c */ /* 0x004fe40000041818 */
[----:B------:R-:W2:Y:S01]  /*1e990*/  LDL.LU R26, [R1+0x2e68] ;  /* 0x002e6800011a7983 */ /* 0x000ea20000300800 */
[----:B------:R-:W3:Y:S01]  /*1e9a0*/  LDL.LU.64 R24, [R1+0x2e60] ;  /* 0x002e600001187983 */ /* 0x000ee20000300a00 */
[----:B------:R-:W-:Y:S01]  /*1e9b0*/  LEA.HI R0, R0, R29, RZ, 0x1e ;  /* 0x0000001d00007211 */ /* 0x000fe200078ff0ff */
[C---:B0-----:R-:W-:Y:S02]  /*1e9c0*/  LOP3.LUT R29, R28.reuse, 0x7, RZ, 0xc0, !PT ;  /* 0x000000071c1d7812 */ /* 0x041fe400078ec0ff */
[----:B------:R-:W-:-:S03]  /*1e9d0*/  IMAD.SHL.U32 R28, R28, 0x100, RZ ;  /* 0x000001001c1c7824 */ /* 0x000fc600078e00ff */
[----:B------:R-:W-:-:S05]  /*1e9e0*/  IMAD R29, R29, 0x210, RZ ;  /* 0x000002101d1d7824 */ /* 0x000fca00078e02ff */
[----:B------:R-:W-:-:S04]  /*1e9f0*/  LOP3.LUT R0, R29, R0, RZ, 0x3c, !PT ;  /* 0x000000001d007212 */ /* 0x000fc800078e3cff */
[----:B------:R-:W-:-:S04]  /*1ea00*/  LOP3.LUT R0, R0, 0x1000, R28, 0xf8, !PT ;  /* 0x0000100000007812 */ /* 0x000fc800078ef81c */
[----:B------:R-:W-:Y:S01]  /*1ea10*/  STL.64 [R1+0x250], R20 ;  /* 0x0002501401007387 */ /* 0x000fe20000100a00 */
[----:B------:R-:W-:Y:S02]  /*1ea20*/  STL.64 [R1+0x258], R22 ;  /* 0x0002581601007387 */ /* 0x000fe40000100a00 */
[----:B------:R-:W0:Y:S02]  /*1ea30*/  LDSM.16.MT88.4 R20, [R0+0x2000] ;  /* 0x002000000014783b */ /* 0x000e240000004200 */
[----:B0-----:R-:W-:Y:S02]  /*1ea40*/  STL.64 [R1+0x2d68], R22 ;  /* 0x002d681601007387 */ /* 0x001fe40000100a00 */
[----:B------:R2:W-:Y:S02]  /*1ea50*/  STL.64 [R1+0x2d60], R20 ;  /* 0x002d601401007387 */ /* 0x0005e40000100a00 */
[----:B--2---:R-:W-:Y:S02]  /*1ea60*/  IMAD.MOV.U32 R20, RZ, RZ, R26 ;  /* 0x000000ffff147224 */ /* 0x004fe400078e001a */
[C---:B---3--:R-:W-:Y:S01]  /*1ea70*/  HMMA.16816.F32.BF16 R24, R4.reuse, R24, R12 ;  /* 0x000000180418723c */ /* 0x048fe2000004180c */
[----:B------:R-:W2:Y:S01]  /*1ea80*/  LDL.LU.64 R14, [R1+0x2e58] ;  /* 0x002e5800010e7983 */ /* 0x000ea20000300a00 */
[----:B------:R-:W2:Y:S11]  /*1ea90*/  LDL.LU.64 R12, [R1+0x2e50] ;  /* 0x002e5000010c7983 */ /* 0x000eb60000300a00 */
[----:B------:R-:W-:Y:S10]  /*1eaa0*/  @!UPT UIADD3 URZ, URZ, URZ, URZ ;  /* 0x0000003f3f3ff290 */ /* 0x000ff4000fffe03f */
[----:B------:R-:W-:Y:S01]  /*1eab0*/  STL.64 [R1+0x240], R24 ;  /* 0x0002401801007387 */ /* 0x000fe20000100a00 */
[----:B------:R-:W-:Y:S02]  /*1eac0*/  STL.64 [R1+0x248], R26 ;  /* 0x0002481a01007387 */ /* 0x000fe40000100a00 */
[----:B------:R-:W0:Y:S01]  /*1ead0*/  LDSM.16.MT88.4 R24, [R0+0x2080] ;  /* 0x002080000018783b */ /* 0x000e220000004200 */
[----:B----4-:R-:W-:Y:S01]  /*1eae0*/  HMMA.16816.F32.BF16 R4, R4, R16, R8 ;  /* 0x000000100404723c */ /* 0x010fe20000041808 */
[----:B0-----:R-:W-:Y:S02]  /*1eaf0*/  STL.64 [R1+0x2cc0], R26 ;  /* 0x002cc01a01007387 */ /* 0x001fe40000100a00 */
[----:B------:R0:W-:Y:S02]  /*1eb00*/  STL.64 [R1+0x2cb8], R24 ;  /* 0x002cb81801007387 */ /* 0x0001e40000100a00 */
[----:B0-----:R-:W3:Y:S01]  /*1eb10*/  LDL.LU.64 R24, [R1+0x600] ;  /* 0x0006000001187983 */ /* 0x001ee20000300a00 */
[----:B------:R-:W3:Y:S02]  /*1eb20*/  LDL.LU.64 R26, [R1+0x608] ;  /* 0x00060800011a7983 */ /* 0x000ee40000300a00 */
[----:B------:R-:W3:Y:S02]  /*1eb30*/  LDL.LU.64 R8, [R1+0x2e48] ;  /* 0x002e480001087983 */ /* 0x000ee40000300a00 */
[----:B------:R0:W-:Y:S02]  /*1eb40*/  STL.64 [R1+0x2df0], R16 ;  /* 0x002df01001007387 */ /* 0x0001e40000100a00 */
[----:B0-----:R-:W4:Y:S11]  /*1eb50*/  LDL.LU.64 R16, [R1+0x60] ;  /* 0x0000600001107983 */ /* 0x001f360000300a00 */
[----:B------:R-:W-:Y:S02]  /*1eb60*/  STL.64 [R1+0x190], R4 ;  /* 0x0001900401007387 */ /* 0x000fe40000100a00 */
[----:B------:R-:W-:Y:S02]  /*1eb70*/  STL.64 [R1+0x198], R6 ;  /* 0x0001980601007387 */ /* 0x000fe40000100a00 */
[----:B------:R-:W0:Y:S04]  /*1eb80*/  LDSM.16.MT88.4 R4, [R0+0x2100] ;  /* 0x002100000004783b */ /* 0x000e280000004200 */
[----:B----4-:R1:W-:Y:S04]  /*1eb90*/  STL.64 [R1+0x2e08], R16 ;  /* 0x002e081001007387 */ /* 0x0103e80000100a00 */
[----:B-1----:R-:W4:Y:S04]  /*1eba0*/  LDL.LU.64 R16, [R1+0x50] ;  /* 0x0000500001107983 */ /* 0x002f280000300a00 */
[----:B----4-:R1:W-:Y:S04]  /*1ebb0*/  STL.64 [R1+0x2e20], R16 ;  /* 0x002e201001007387 */ /* 0x0103e80000100a00 */
[----:B-1----:R-:W4:Y:S01]  /*1ebc0*/  LDL.LU.64 R16, [R1+0x30] ;  /* 0x0000300001107983 */ /* 0x002f220000300a00 */
[----:B------:R-:W-:-:S03]  /*1ebd0*/  IMAD.MOV.U32 R21, RZ, RZ, R3 ;  /* 0x000000ffff157224 */ /* 0x000fc600078e0003 */
[----:B----4-:R1:W-:Y:S04]  /*1ebe0*/  STL.64 [R1+0x2e30], R16 ;  /* 0x002e301001007387 */ /* 0x0103e80000100a00 */
[----:B-1----:R-:W2:Y:S01]  /*1ebf0*/  LDL.LU.64 R16, [R1+0x640] ;  /* 0x0006400001107983 */ /* 0x002ea20000300a00 */
[----:B------:R-:W2:Y:S02]  /*1ec00*/  LDL.LU.64 R18, [R1+0x648] ;  /* 0x0006480001127983 */ /* 0x000ea40000300a00 */
[----:B0-----:R-:W-:Y:S02]  /*1ec10*/  STL.64 [R1+0x2c40], R6 ;  /* 0x002c400601007387 */ /* 0x001fe40000100a00 */
[----:B------:R0:W-:Y:S02]  /*1ec20*/  STL.64 [R1+0x2c38], R4 ;  /* 0x002c380401007387 */ /* 0x0001e40000100a00 */
[----:B0-----:R-:W4:Y:S01]  /*1ec30*/  LDL.LU.64 R4, [R1] ;  /* 0x0000000001047983 */ /* 0x001f220000300a00 */
[----:B------:R-:W3:Y:S02]  /*1ec40*/  LDL.64 R6, [R1+0x8] ;  /* 0x0000080001067983 */ /* 0x000ee40000100a00 */
[----:B------:R-:W-:Y:S01]  /*1ec50*/  STL.64 [R1+0x2e28], R20 ;  /* 0x002e281401007387 */ /* 0x000fe20000100a00 */
[C---:B--2---:R-:W-:Y:S11]  /*1ec60*/  HMMA.16816.F32.BF16 R16, R12.reuse, R20, R16 ;  /* 0x000000140c10723c */ /* 0x044ff60000041810 */
[----:B------:R-:W-:Y:S11]  /*1ec70*/  @!UPT UIADD3 URZ, URZ, URZ, URZ ;  /* 0x0000003f3f3ff290 */ /* 0x000ff6000fffe03f */
[----:B------:R-:W-:Y:S01]  /*1ec80*/  @!UPT UIADD3 URZ, URZ, URZ, URZ ;  /* 0x0000003f3f3ff290 */ /* 0x000fe2000fffe03f */
[----:B------:R-:W-:Y:S01]  /*1ec90*/  STL.64 [R1+0x170], R16 ;  /* 0x0001701001007387 */ /* 0x000fe20000100a00 */
[----:B------:R3:W-:Y:S02]  /*1eca0*/  STL.64 [R1+0x178], R18 ;  /* 0x0001781201007387 */ /* 0x0007e40000100a00 */
[C---:B---3--:R-:W-:Y:S01]  /*1ecb0*/  HMMA.16816.F32.BF16 R16, R12.reuse, R8, R24 ;  /* 0x000000080c10723c */ /* 0x048fe20000041818 */
[----:B------:R-:W4:Y:S01]  /*1ecc0*/  LDL.LU.64 R8, [R1+0x5f0] ;  /* 0x0005f00001087983 */ /* 0x000f220000300a00 */
[----:B------:R-:W4:Y:S11]  /*1ecd0*/  LDL.LU.64 R10, [R1+0x5f8] ;  /* 0x0005f800010a7983 */ /* 0x000f360000300a00 */
[----:B------:R-:W-:Y:S10]  /*1ece0*/  @!UPT UIADD3 URZ, URZ, URZ, URZ ;  /* 0x0000003f3f3ff290 */ /* 0x000ff4000fffe03f */
[----:B------:R0:W-:Y:S01]  /*1ecf0*/  STL.64 [R1+0x160], R16 ;  /* 0x0001601001007387 */ /* 0x0001e20000100a00 */
[----:B------:R1:W-:Y:S03]  /*1ed00*/  STL.64 [R1+0x168], R18 ;  /* 0x0001681201007387 */ /* 0x0003e60000100a00 */
[----:B0-----:R-:W2:Y:S01]  /*1ed10*/  LDL.LU.64 R16, [R1+0x5e0] ;  /* 0x0005e00001107983 */ /* 0x001ea20000300a00 */
[----:B-1----:R-:W2:Y:S02]  /*1ed20*/  LDL.LU.64 R18, [R1+0x5e8] ;  /* 0x0005e80001127983 */ /* 0x002ea40000300a00 */
[----:B------:R-:W3:Y:S02]  /*1ed30*/  LDL.LU R24, [R1+0x2f0] ;  /* 0x0002f00001187983 */ /* 0x000ee40000300800 */
[----:B------:R-:W3:Y:S01]  /*1ed40*/  LDL.LU R25, [R1+0x2f4] ;  /* 0x0002f40001197983 */ /* 0x000ee20000300800 */
[----:B------:R-:W2:Y:S01]  /*1ed50*/  LDL.LU R26, [R1+0x2f8] ;  /* 0x0002f800011a7983 */ /* 0x000ea20000300800 */
[----:B------:R-:W2:Y:S02]  /*1ed60*/  LDL.LU R27, [R1+0x2fc] ;  /* 0x0002fc00011b7983 */ /* 0x000ea40000300800 */
[----:B------:R-:W3:Y:S02]  /*1ed70*/  LDL.LU.64 R20, [R1+0x540] ;  /* 0x0005400001147983 */ /* 0x000ee40000300a00 */
[----:B------:R-:W4:Y:S01]  /*1ed80*/  LDL.LU.64 R22, [R1+0x548] ;  /* 0x0005480001167983 */ /* 0x000f220000300a00 */
[----:B--2---:R-:W-:Y:S01]  /*1ed90*/  STL.64 [R1+0x2d30], R26 ;  /* 0x002d301a01007387 */ /* 0x004fe20000100a00 */
[----:B---3--:R0:W-:Y:S03]  /*1eda0*/  STL.64 [R1+0x2d28], R24 ;  /* 0x002d281801007387 */ /* 0x0081e60000100a00 */
[----:B0-----:R-:W2:Y:S01]  /*1edb0*/  LDL.LU.64 R24, [R1+0x10] ;  /* 0x0000100001187983 */ /* 0x001ea20000300a00 */
[----:B------:R-:W3:Y:S01]  /*1edc0*/  LDL.64 R26, [R1+0x18] ;  /* 0x00001800011a7983 */ /* 0x000ee20000100a00 */
[C---:B----4-:R-:W-:Y:S02]  /*1edd0*/  HMMA.16816.F32.BF16 R8, R12.reuse, R4, R8 ;  /* 0x000000040c08723c */ /* 0x050fe40000041808 */
[----:B---3--:R-:W-:Y:S01]  /*1ede0*/  STL.64 [R1+0x2e00], R26 ;  /* 0x002e001a01007387 */ /* 0x008fe20000100a00 */
[----:B--2---:R0:W-:Y:S03]  /*1edf0*/  STL.64 [R1+0x2df8], R24 ;  /* 0x002df81801007387 */ /* 0x0041e60000100a00 */
[----:B0-----:R-:W2:Y:S01]  /*1ee00*/  LDL.LU.64 R24, [R1+0x520] ;  /* 0x0005200001187983 */ /* 0x001ea20000300a00 */
[----:B------:R-:W3:Y:S03]  /*1ee10*/  LDL.LU.64 R26, [R1+0x528] ;  /* 0x00052800011a7983 */ /* 0x000ee60000300a00 */
[----:B---3--:R-:W-:Y:S01]  /*1ee20*/  STL.64 [R1+0x2e18], R26 ;  /* 0x002e181a01007387 */ /* 0x008fe20000100a00 */
[----:B--2---:R0:W-:Y:S03]  /*1ee30*/  STL.64 [R1+0x2e10], R24 ;  /* 0x002e101801007387 */ /* 0x0041e60000100a00 */
[----:B0-----:R-:W2:Y:S01]  /*1ee40*/  LDL.LU.64 R24, [R1+0x530] ;  /* 0x0005300001187983 */ /* 0x001ea20000300a00 */
[----:B------:R-:W2:Y:S08]  /*1ee50*/  LDL.LU.64 R26, [R1+0x538] ;  /* 0x00053800011a7983 */ /* 0x000eb00000300a00 */
[----:B------:R-:W-:Y:S02]  /*1ee60*/  STL.64 [R1+0x150], R8 ;  /* 0x0001500801007387 */ /* 0x000fe40000100a00 */
[----:B------:R0:W-:Y:S02]  /*1ee70*/  STL.64 [R1+0x158], R10 ;  /* 0x0001580a01007387 */ /* 0x0001e40000100a00 */
[----:B0-----:R-:W3:Y:S01]  /*1ee80*/  LDL.LU.64 R10, [R1+0x2e40] ;  /* 0x002e4000010a7983 */ /* 0x001ee20000300a00 */
[----:B------:R-:W4:Y:S02]  /*1ee90*/  LDL.LU.64 R8, [R1+0x2e38] ;  /* 0x002e380001087983 */ /* 0x000f240000300a00 */
[C---:B----4-:R-:W-:Y:S11]  /*1eea0*/  HMMA.16816.F32.BF16 R16, R12.reuse, R8, R16 ;  /* 0x000000080c10723c */ /* 0x050ff60000041810 */
[----:B------:R-:W-:Y:S11]  /*1eeb0*/  @!UPT UIADD3 URZ, URZ, URZ, URZ ;  /* 0x0000003f3f3ff290 */ /* 0x000ff6000fffe03f */
[----:B------:R-:W-:Y:S01]  /*1eec0*/  @!UPT UIADD3 URZ, URZ, URZ, URZ ;  /* 0x0000003f3f3ff290 */ /* 0x000fe2000fffe03f */
[----:B------:R0:W-:Y:S01]  /*1eed0*/  STL.64 [R1+0x140], R16 ;  /* 0x0001401001007387 */ /* 0x0001e20000100a00 */
[----:B------:R-:W-:Y:S03]  /*1eee0*/  STL.64 [R1+0x148], R18 ;  /* 0x0001481201007387 */ /* 0x000fe60000100a00 */
[----:B0-----:R-:W4:Y:S01]  /*1eef0*/  LDL.LU.64 R16, [R1+0x2e30] ;  /* 0x002e300001107983 */ /* 0x001f220000300a00 */
[----:B---3--:R-:W-:Y:S02]  /*1ef00*/  STL.64 [R1+0x2dc8], R10 ;  /* 0x002dc80a01007387 */ /* 0x008fe40000100a00 */
[----:B------:R0:W-:Y:S02]  /*1ef10*/  STL.64 [R1+0x2dc0], R8 ;  /* 0x002dc00801007387 */ /* 0x0001e40000100a00 */
[----:B0-----:R-:W3:Y:S01]  /*1ef20*/  LDL.LU.64 R8, [R1+0x4b0] ;  /* 0x0004b00001087983 */ /* 0x001ee20000300a00 */
[----:B------:R-:W3:Y:S01]  /*1ef30*/  LDL.LU.64 R10, [R1+0x4b8] ;  /* 0x0004b800010a7983 */ /* 0x000ee20000300a00 */
[C---:B----4-:R-:W-:Y:S01]  /*1ef40*/  HMMA.16816.F32.BF16 R20, R12.reuse, R16, R20 ;  /* 0x000000100c14723c */ /* 0x050fe20000041814 */
[----:B------:R-:W-:Y:S11]  /*1ef50*/  IMAD.MOV.U32 R0, RZ, RZ, R17 ;  /* 0x000000ffff007224 */ /* 0x000ff600078e0011 */
[----:B------:R-:W-:Y:S11]  /*1ef60*/  @!UPT UIADD3 URZ, URZ, URZ, URZ ;  /* 0x0000003f3f3ff290 */ /* 0x000ff6000fffe03f */
[----:B------:R0:W-:Y:S01]  /*1ef70*/  STL.64 [R1+0x130], R20 ;  /* 0x0001301401007387 */ /* 0x0001e20000100a00 */
[----:B------:R1:W-:Y:S03]  /*1ef80*/  STL.64 [R1+0x138], R22 ;  /* 0x0001381601007387 */ /* 0x0003e60000100a00 */
[----:B0-----:R-:W4:Y:S01]  /*1ef90*/  LDL.LU.64 R20, [R1+0x2e28] ;  /* 0x002e280001147983 */ /* 0x001f220000300a00 */
[----:B-1----:R-:W-:Y:S02]  /*1efa0*/  IMAD.MOV.U32 R22, RZ, RZ, R16 ;  /* 0x000000ffff167224 */ /* 0x002fe400078e0010 */
[----:B------:R-:W2:Y:S02]  /*1efb0*/  LDL.LU.64 R16, [R1+0x2e20] ;  /* 0x002e200001107983 */ /* 0x000ea40000300a00 */
[----:B--2---:R-:W-:Y:S01]  /*1efc0*/  HMMA.16816.F32.BF16 R24, R12, R16, R24 ;  /* 0x000000100c18723c */ /* 0x004fe20000041818 */
[----:B------:R-:W-:-:S02]  /*1efd0*/  IMAD.MOV.U32 R29, RZ, RZ, R16 ;  /* 0x000000ffff1d7224 */ /* 0x000fc400078e0010 */
[----:B------:R-:W-:Y:S11]  /*1efe0*/  IMAD.MOV.U32 R23, RZ, RZ, R17 ;  /* 0x000000ffff177224 */ /* 0x000ff600078e0011 */
[----:B------:R-:W-:Y:S09]  /*1eff0*/  @!UPT UIADD3 URZ, URZ, URZ, URZ ;  /* 0x0000003f3f3ff290 */ /* 0x000ff2000fffe03f */
[----:B------:R-:W-:Y:S01]  /*1f000*/  STL.64 [R1+0x120], R24 ;  /* 0x0001201801007387 */ /* 0x000fe20000100a00 */
[----:B------:R0:W-:Y:S03]  /*1f010*/  STL.64 [R1+0x128], R26 ;  /* 0x0001281a01007387 */ /* 0x0001e60000100a00 */
[----:B0-----:R-:W2:Y:S01]  /*1f020*/  LDL.LU.64 R26, [R1+0x2e18] ;  /* 0x002e1800011a7983 */ /* 0x001ea20000300a00 */
[----:B------:R-:W2:Y:S02]  /*1f030*/  LDL.LU.64 R24, [R1+0x2e10] ;  /* 0x002e100001187983 */ /* 0x000ea40000300a00 */
        /* <DEDUP_REMOVED lines=9> */
[----:B------:R-:W3:Y:S02]  /*1f0d0*/  LDL.LU.64 R16, [R1+0x2df0] ;  /* 0x002df00001107983 */ /* 0x000ee40000300a00 */
[----:B---3--:R-:W-:Y:S07]  /*1f0e0*/  HMMA.16816.F32.BF16 R12, R12, R16, R8 ;  /* 0x000000100c0c723c */ /* 0x008fee0000041808 */
[----:B------:R-:W-:-:S02]  /*1f0f0*/  IMAD.MOV.U32 R9, RZ, RZ, R16 ;  /* 0x000000ffff097224 */ /* 0x000fc400078e0010 */
[----:B------:R-:W-:Y:S11]  /*1f100*/  IMAD.MOV.U32 R8, RZ, RZ, R17 ;  /* 0x000000ffff087224 */ /* 0x000ff600078e0011 */
[----:B------:R-:W-:Y:S03]  /*1f110*/  @!UPT UIADD3 URZ, URZ, URZ, URZ ;  /* 0x0000003f3f3ff290 */ /* 0x000fe6000fffe03f */
[----:B------:R-:W-:Y:S01]  /*1f120*/  STL.64 [R1+0xb0], R12 ;  /* 0x0000b00c01007387 */ /* 0x000fe20000100a00 */
[----:B------:R0:W-:Y:S02]  /*1f130*/  STL.64 [R1+0xb8], R14 ;  /* 0x0000b80e01007387 */ /* 0x0001e40000100a00 */
[----:B------:R-:W4:Y:S02]  /*1f140*/  LDL.LU.64 R18, [R1+0x2de8] ;  /* 0x002de80001127983 */ /* 0x000f240000300a00 */
[----:B------:R-:W4:Y:S02]  /*1f150*/  LDL.LU.64 R16, [R1+0x2de0] ;  /* 0x002de00001107983 */ /* 0x000f240000300a00 */
[----:B0-----:R-:W-:Y:S02]  /*1f160*/  IMAD.MOV.U32 R14, RZ, RZ, R9 ;  /* 0x000000ffff0e7224 */ /* 0x001fe400078e0009 */
[----:B------:R-:W-:Y:S02]  /*1f170*/  IMAD.MOV.U32 R15, RZ, RZ, R8 ;  /* 0x000000ffff0f7224 */ /* 0x000fe400078e0008 */
[----:B------:R-:W2:Y:S01]  /*1f180*/  LDL.LU.64 R8, [R1+0x4a0] ;  /* 0x0004a00001087983 */ /* 0x000ea20000300a00 */
[----:B------:R-:W2:Y:S02]  /*1f190*/  LDL.LU.64 R10, [R1+0x4a8] ;  /* 0x0004a800010a7983 */ /* 0x000ea40000300a00 */
[----:B------:R-:W-:-:S02]  /*1f1a0*/  IMAD.MOV.U32 R12, RZ, RZ, R14 ;  /* 0x000000ffff0c7224 */ /* 0x000fc400078e000e */
[----:B------:R-:W-:Y:S01]  /*1f1b0*/  IMAD.MOV.U32 R13, RZ, RZ, R15 ;  /* 0x000000ffff0d7224 */ /* 0x000fe200078e000f */
[----:B------:R-:W3:Y:S04]  /*1f1c0*/  LDL R14, [R1+0x78] ;  /* 0x00007800010e7983 */ /* 0x000ee80000100800 */
[----:B------:R-:W3:Y:S04]  /*1f1d0*/  LDL R15, [R1+0x7c] ;  /* 0x00007c00010f7983 */ /* 0x000ee80000100800 */
[----:B---3--:R-:W-:Y:S01]  /*1f1e0*/  STL.64 [R1+0x2d78], R14 ;  /* 0x002d780e01007387 */ /* 0x008fe20000100a00 */
[----:B------:R0:W-:Y:S02]  /*1f1f0*/  STL.64 [R1+0x2d70], R12 ;  /* 0x002d700c01007387 */ /* 0x0001e40000100a00 */
[----:B0-----:R-:W-:-:S02]  /*1f200*/  IMAD.MOV.U32 R12, RZ, RZ, R3 ;  /* 0x000000ffff0c7224 */ /* 0x001fc400078e0003 */
[----:B------:R-:W-:Y:S01]  /*1f210*/  IMAD.MOV.U32 R13, RZ, RZ, R28 ;  /* 0x000000ffff0d7224 */ /* 0x000fe200078e001c */
[----:B------:R-:W3:Y:S01]  /*1f220*/  LDL.LU R3, [R1+0x2dd8] ;  /* 0x002dd80001037983 */ /* 0x000ee20000300800 */
[----:B------:R-:W2:Y:S03]  /*1f230*/  LDL.LU R28, [R1+0x2dd4] ;  /* 0x002dd400011c7983 */ /* 0x000ea60000300800 */
[----:B------:R0:W-:Y:S02]  /*1f240*/  STL.64 [R1+0x2d88], R12 ;  /* 0x002d880c01007387 */ /* 0x0001e40000100a00 */
[----:B0-----:R-:W-:Y:S02]  /*1f250*/  IMAD.MOV.U32 R12, RZ, RZ, R29 ;  /* 0x000000ffff0c7224 */ /* 0x001fe400078e001d */
[----:B------:R-:W-:Y:S01]  /*1f260*/  IMAD.MOV.U32 R13, RZ, RZ, R23 ;  /* 0x000000ffff0d7224 */ /* 0x000fe200078e0017 */
[----:B------:R-:W2:Y:S04]  /*1f270*/  LDL.LU R29, [R1+0x2dd0] ;  /* 0x002dd000011d7983 */ /* 0x000ea80000300800 */
[----:B------:R0:W-:Y:S02]  /*1f280*/  STL.64 [R1+0x2da0], R12 ;  /* 0x002da00c01007387 */ /* 0x0001e40000100a00 */
[----:B0-----:R-:W-:-:S02]  /*1f290*/  IMAD.MOV.U32 R12, RZ, RZ, R22 ;  /* 0x000000ffff0c7224 */ /* 0x001fc400078e0016 */
[----:B------:R-:W-:-:S05]  /*1f2a0*/  IMAD.MOV.U32 R13, RZ, RZ, R0 ;  /* 0x000000ffff0d7224 */ /* 0x000fca00078e0000 */
[----:B------:R0:W-:Y:S04]  /*1f2b0*/  STL.64 [R1+0x2db8], R12 ;  /* 0x002db80c01007387 */ /* 0x0001e80000100a00 */
[----:B0-----:R-:W4:Y:S01]  /*1f2c0*/  LDL.LU.64 R12, [R1+0x590] ;  /* 0x00059000010c7983 */ /* 0x001f220000300a00 */
[----:B------:R-:W4:Y:S02]  /*1f2d0*/  LDL.LU.64 R14, [R1+0x598] ;  /* 0x00059800010e7983 */ /* 0x000f240000300a00 */
[C---:B----4-:R-:W-:Y:S08]  /*1f2e0*/  HMMA.16816.F32.BF16 R20, R16.reuse, R20, R12 ;  /* 0x000000141014723c */ /* 0x050ff0000004180c */
[C---:B--2---:R-:W-:Y:S01]  /*1f2f0*/  HMMA.16816.F32.BF16 R12, R16.reuse, R24, R8 ;  /* 0x00000018100c723c */ /* 0x044fe20000041808 */
[----:B------:R-:W2:Y:S11]  /*1f300*/  LDL.LU.64 R8, [R1+0x470] ;  /* 0x0004700001087983 */ /* 0x000eb60000300a00 */
[----:B------:R-:W-:Y:S03]  /*1f310*/  @!UPT UIADD3 URZ, URZ, URZ, URZ ;  /* 0x0000003f3f3ff290 */ /* 0x000fe6000fffe03f */
[----:B------:R-:W-:Y:S01]  /*1f320*/  STL.64 [R1+0xa0], R20 ;  /* 0x0000a01401007387 */ /* 0x000fe20000100a00 */
[----:B------:R-:W-:Y:S02]  /*1f330*/  STL.64 [R1+0xa8], R22 ;  /* 0x0000a81601007387 */ /* 0x000fe40000100a00 */
[----:B------:R-:W2:Y:S05]  /*1f340*/  LDL.LU.64 R10, [R1+0x478] ;  /* 0x00047800010a7983 */ /* 0x000eaa0000300a00 */
[----:B------:R-:W-:Y:S01]  /*1f350*/  STL.64 [R1+0x90], R12 ;  /* 0x0000900c01007387 */ /* 0x000fe20000100a00 */
[----:B------:R-:W-:Y:S01]  /*1f360*/  STL.64 [R1+0x98], R14 ;  /* 0x0000980e01007387 */ /* 0x000fe20000100a00 */
[----:B------:R0:W-:Y:S03]  /*1f370*/  STL.64 [R1+0x2d40], R26 ;  /* 0x002d401a01007387 */ /* 0x0001e60000100a00 */
[----:B0-----:R-:W4:Y:S04]  /*1f380*/  LDL R26, [R1+0x28] ;  /* 0x00002800011a7983 */ /* 0x001f280000100800 */
[----:B------:R-:W4:Y:S01]  /*1f390*/  LDL R27, [R1+0x2c] ;  /* 0x00002c00011b7983 */ /* 0x000f220000100800 */
[----:B------:R-:W2:Y:S02]  /*1f3a0*/  LDL.LU.64 R12, [R1+0x40] ;  /* 0x00004000010c7983 */ /* 0x000ea40000300a00 */
[----:B------:R-:W2:Y:S01]  /*1f3b0*/  LDL.LU.64 R14, [R1+0x48] ;  /* 0x00004800010e7983 */ /* 0x000ea20000300a00 */
[----:B----4-:R0:W-:Y:S01]  /*1f3c0*/  STL.64 [R1+0x2d80], R26 ;  /* 0x002d801a01007387 */ /* 0x0101e20000100a00 */
[----:B------:R-:W4:Y:S03]  /*1f3d0*/  LDL.LU.64 R24, [R1+0x450] ;  /* 0x0004500001187983 */ /* 0x000f260000300a00 */
[----:B0-----:R-:W3:Y:S01]  /*1f3e0*/  LDL.LU.64 R26, [R1+0x458] ;  /* 0x00045800011a7983 */ /* 0x001ee20000300a00 */
[C---:B--2---:R-:W-:Y:S03]  /*1f3f0*/  HMMA.16816.F32.BF16 R8, R16.reuse, R4, R8 ;  /* 0x000000041008723c */ /* 0x044fe60000041808 */
[----:B---3--:R-:W-:Y:S01]  /*1f400*/  STL.64 [R1+0x2d98], R26 ;  /* 0x002d981a01007387 */ /* 0x008fe20000100a00 */
[----:B----4-:R0:W-:Y:S03]  /*1f410*/  STL.64 [R1+0x2d90], R24 ;  /* 0x002d901801007387 */ /* 0x0101e60000100a00 */
[----:B0-----:R-:W2:Y:S01]  /*1f420*/  LDL.LU.64 R24, [R1+0x330] ;  /* 0x0003300001187983 */ /* 0x001ea20000300a00 */
[----:B------:R-:W3:Y:S03]  /*1f430*/  LDL.LU.64 R26, [R1+0x338] ;  /* 0x00033800011a7983 */ /* 0x000ee60000300a00 */
[----:B---3--:R-:W-:Y:S01]  /*1f440*/  STL.64 [R1+0x2db0], R26 ;  /* 0x002db01a01007387 */ /* 0x008fe20000100a00 */
[----:B--2---:R0:W-:Y:S03]  /*1f450*/  STL.64 [R1+0x2da8], R24 ;  /* 0x002da81801007387 */ /* 0x0041e60000100a00 */
[----:B0-----:R-:W2:Y:S01]  /*1f460*/  LDL.LU.64 R24, [R1+0x220] ;  /* 0x0002200001187983 */ /* 0x001ea20000300a00 */
[----:B------:R-:W2:Y:S02]  /*1f470*/  LDL.LU.64 R26, [R1+0x228] ;  /* 0x00022800011a7983 */ /* 0x000ea40000300a00 */
[----:B------:R-:W3:Y:S02]  /*1f480*/  LDL.LU.64 R20, [R1+0x460] ;  /* 0x0004600001147983 */ /* 0x000ee40000300a00 */
[----:B------:R-:W3:Y:S03]  /*1f490*/  LDL.LU.64 R22, [R1+0x468] ;  /* 0x0004680001167983 */ /* 0x000ee60000300a00 */
[----:B------:R-:W-:Y:S01]  /*1f4a0*/  STL.64 [R1+0x80], R8 ;  /* 0x0000800801007387 */ /* 0x000fe20000100a00 */
[----:B------:R0:W-:Y:S03]  /*1f4b0*/  STL.64 [R1+0x88], R10 ;  /* 0x0000880a01007387 */ /* 0x0001e60000100a00 */
[----:B0-----:R-:W4:Y:S01]  /*1f4c0*/  LDL.LU.64 R10, [R1+0x2dc8] ;  /* 0x002dc800010a7983 */ /* 0x001f220000300a00 */
[----:B------:R-:W2:Y:S02]  /*1f4d0*/  LDL.LU.64 R8, [R1+0x2dc0] ;  /* 0x002dc00001087983 */ /* 0x000ea40000300a00 */
[----:B------:R0:W-:Y:S02]  /*1f4e0*/  STL.64 [R1+0x2d38], R6 ;  /* 0x002d380601007387 */ /* 0x0001e40000100a00 */
[----:B------:R-:W3:Y:S01]  /*1f4f0*/  LDL.LU R4, [R1+0x310] ;  /* 0x0003100001047983 */ /* 0x000ee20000300800 */
[----:B------:R-:W3:Y:S04]  /*1f500*/  LDL.LU R5, [R1+0x314] ;  /* 0x0003140001057983 */ /* 0x000ee80000300800 */
[----:B0-----:R-:W3:Y:S01]  /*1f510*/  LDL.LU R6, [R1+0x318] ;  /* 0x0003180001067983 */ /* 0x001ee20000300800 */
[----:B------:R-:W3:Y:S01]  /*1f520*/  LDL.LU R7, [R1+0x31c] ;  /* 0x00031c0001077983 */ /* 0x000ee20000300800 */
[C---:B--2---:R-:W-:Y:S02]  /*1f530*/  HMMA.16816.F32.BF16 R12, R16.reuse, R8, R12 ;  /* 0x00000008100c723c */ /* 0x044fe4000004180c */
[----:B---3--:R-:W-:Y:S01]  /*1f540*/  STL.64 [R1+0x2d50], R6 ;  /* 0x002d500601007387 */ /* 0x008fe20000100a00 */
[----:B------:R0:W-:Y:S03]  /*1f550*/  STL.64 [R1+0x2d48], R4 ;  /* 0x002d480401007387 */ /* 0x0001e60000100a00 */
[----:B0-----:R-:W2:Y:S01]  /*1f560*/  LDL.LU R4, [R1+0x320] ;  /* 0x0003200001047983 */ /* 0x001ea20000300800 */
[----:B------:R-:W2:Y:S02]  /*1f570*/  LDL.LU R5, [R1+0x324] ;  /* 0x0003240001057983 */ /* 0x000ea40000300800 */
[----:B------:R-:W2:Y:S02]  /*1f580*/  LDL.LU R6, [R1+0x328] ;  /* 0x0003280001067983 */ /* 0x000ea40000300800 */
[----:B------:R-:W2:Y:S11]  /*1f590*/  LDL.LU R7, [R1+0x32c] ;  /* 0x00032c0001077983 */ /* 0x000eb60000300800 */
[----:B------:R-:W-:Y:S01]  /*1f5a0*/  @!UPT UIADD3 URZ, URZ, URZ, URZ ;  /* 0x0000003f3f3ff290 */ /* 0x000fe2000fffe03f */
[----:B------:R0:W-:Y:S01]  /*1f5b0*/  STL.64 [R1+0x40], R12 ;  /* 0x0000400c01007387 */ /* 0x0001e20000100a00 */
[----:B------:R1:W-:Y:S03]  /*1f5c0*/  STL.64 [R1+0x48], R14 ;  /* 0x0000480e01007387 */ /* 0x0003e60000100a00 */
[----:B0-----:R-:W1:Y:S02]  /*1f5d0*/  LDL.LU.64 R12, [R1+0x2db8] ;  /* 0x002db800010c7983 */ /* 0x001e640000300a00 */
[C---:B-1----:R-:W-:Y:S02]  /*1f5e0*/  HMMA.16816.F32.BF16 R12, R16.reuse, R12, R24 ;  /* 0x0000000c100c723c */ /* 0x042fe40000041818 */
[----:B------:R-:W3:Y:S01]  /*1f5f0*/  LDL.LU.64 R26, [R1+0x2db0] ;  /* 0x002db000011a7983 */ /* 0x000ee20000300a00 */
[----:B------:R-:W3:Y:S11]  /*1f600*/  LDL.LU.64 R24, [R1+0x2da8] ;  /* 0x002da80001187983 */ /* 0x000ef60000300a00 */
[----:B------:R-:W-:Y:S09]  /*1f610*/  @!UPT UIADD3 URZ, URZ, URZ, URZ ;  /* 0x0000003f3f3ff290 */ /* 0x000ff2000fffe03f */
[----:B------:R0:W-:Y:S01]  /*1f620*/  STL.64 [R1+0x220], R12 ;  /* 0x0002200c01007387 */ /* 0x0001e20000100a00 */
[----:B------:R3:W-:Y:S03]  /*1f630*/  STL.64 [R1+0x228], R14 ;  /* 0x0002280e01007387 */ /* 0x0007e60000100a00 */
[----:B0-----:R-:W3:Y:S02]  /*1f640*/  LDL.LU.64 R12, [R1+0x2da0] ;  /* 0x002da000010c7983 */ /* 0x001ee40000300a00 */
[C---:B---3--:R-:W-:Y:S02]  /*1f650*/  HMMA.16816.F32.BF16 R12, R16.reuse, R12, R24 ;  /* 0x0000000c100c723c */ /* 0x048fe40000041818 */
[----:B------:R-:W3:Y:S01]  /*1f660*/  LDL.LU.64 R26, [R1+0x2d98] ;  /* 0x002d9800011a7983 */ /* 0x000ee20000300a00 */
[----:B------:R-:W3:Y:S11]  /*1f670*/  LDL.LU.64 R24, [R1+0x2d90] ;  /* 0x002d900001187983 */ /* 0x000ef60000300a00 */
[----:B------:R-:W-:Y:S09]  /*1f680*/  @!UPT UIADD3 URZ, URZ, URZ, URZ ;  /* 0x0000003f3f3ff290 */ /* 0x000ff2000fffe03f */
[----:B------:R0:W-:Y:S01]  /*1f690*/  STL.64 [R1+0x330], R12 ;  /* 0x0003300c01007387 */ /* 0x0001e20000100a00 */
[----:B------:R3:W-:Y:S03]  /*1f6a0*/  STL.64 [R1+0x338], R14 ;  /* 0x0003380e01007387 */ /* 0x0007e60000100a00 */
[----:B0-----:R-:W3:Y:S02]  /*1f6b0*/  LDL.LU.64 R12, [R1+0x2d88] ;  /* 0x002d8800010c7983 */ /* 0x001ee40000300a00 */
[C---:B---3--:R-:W-:Y:S02]  /*1f6c0*/  HMMA.16816.F32.BF16 R12, R16.reuse, R12, R24 ;  /* 0x0000000c100c723c */ /* 0x048fe40000041818 */
[----:B------:R-:W2:Y:S11]  /*1f6d0*/  LDL.LU.64 R26, [R1+0x2d80] ;  /* 0x002d8000011a7983 */ /* 0x000eb60000300a00 */
[----:B------:R-:W-:Y:S10]  /*1f6e0*/  @!UPT UIADD3 URZ, URZ, URZ, URZ ;  /* 0x0000003f3f3ff290 */ /* 0x000ff4000fffe03f */
[----:B------:R-:W-:Y:S01]  /*1f6f0*/  STL.64 [R1+0x450], R12 ;  /* 0x0004500c01007387 */ /* 0x000fe20000100a00 */
[----:B------:R0:W-:Y:S03]  /*1f700*/  STL.64 [R1+0x458], R14 ;  /* 0x0004580e01007387 */ /* 0x0001e60000100a00 */
[----:B0-----:R-:W3:Y:S01]  /*1f710*/  LDL.LU.64 R14, [R1+0x2d78] ;  /* 0x002d7800010e7983 */ /* 0x001ee20000300a00 */
[----:B------:R-:W2:Y:S02]  /*1f720*/  LDL.LU.64 R12, [R1+0x2d70] ;  /* 0x002d7000010c7983 */ /* 0x000ea40000300a00 */
[----:B--2---:R-:W-:Y:S01]  /*1f730*/  HMMA.16816.F32.BF16 R16, R16, R12, R20 ;  /* 0x0000000c1010723c */ /* 0x004fe20000041814 */
[----:B------:R-:W2:Y:S01]  /*1f740*/  LDL.LU.64 R22, [R1+0x2d68] ;  /* 0x002d680001167983 */ /* 0x000ea20000300a00 */
[----:B------:R-:W2:Y:S11]  /*1f750*/  LDL.LU.64 R20, [R1+0x2d60] ;  /* 0x002d600001147983 */ /* 0x000eb60000300a00 */
[----:B------:R-:W-:Y:S10]  /*1f760*/  @!UPT UIADD3 URZ, URZ, URZ, URZ ;  /* 0x0000003f3f3ff290 */ /* 0x000ff4000fffe03f */
[----:B------:R-:W-:Y:S01]  /*1f770*/  STL.64 [R1+0x460], R16 ;  /* 0x0004601001007387 */ /* 0x000fe20000100a00 */
[----:B---3--:R4:W-:Y:S02]  /*1f780*/  STL.64 [R1+0x2cc8], R14 ;  /* 0x002cc80e01007387 */ /* 0x0089e40000100a00 */
[----:B------:R-:W-:Y:S02]  /*1f790*/  IMAD.MOV.U32 R9, RZ, RZ, R18 ;  /* 0x000000ffff097224 */ /* 0x000fe400078e0012 */
[----:B------:R-:W3:Y:S01]  /*1f7a0*/  LDL.LU R12, [R1+0x300] ;  /* 0x00030000010c7983 */ /* 0x000ee20000300800 */
[----:B------:R-:W3:Y:S01]  /*1f7b0*/  LDL.LU R13, [R1+0x304] ;  /* 0x00030400010d7983 */ /* 0x000ee20000300800 */
[----:B------:R-:W-:Y:S02]  /*1f7c0*/  IMAD.MOV.U32 R8, RZ, RZ, R19 ;  /* 0x000000ffff087224 */ /* 0x000fe400078e0013 */
[----:B----4-:R-:W-:Y:S02]  /*1f7d0*/  IMAD.MOV.U32 R14, RZ, RZ, R10 ;  /* 0x000000ffff0e7224 */ /* 0x010fe400078e000a */
[----:B------:R-:W-:Y:S01]  /*1f7e0*/  IMAD.MOV.U32 R15, RZ, RZ, R11 ;  /* 0x000000ffff0f7224 */ /* 0x000fe200078e000b */
[----:B------:R-:W4:Y:S01]  /*1f7f0*/  LDL.LU R10, [R1+0x2d5c] ;  /* 0x002d5c00010a7983 */ /* 0x000f220000300800 */
[----:B------:R-:W4:Y:S02]  /*1f800*/  LDL.LU R11, [R1+0x2d58] ;  /* 0x002d5800010b7983 */ /* 0x000f240000300800 */
[----:B------:R-:W3:Y:S02]  /*1f810*/  LDL.64 R18, [R1+0x38] ;  /* 0x0000380001127983 */ /* 0x000ee40000100a00 */
[----:B------:R-:W-:Y:S01]  /*1f820*/  STL [R1+0x2a90], R9 ;  /* 0x002a900901007387 */ /* 0x000fe20000100800 */
[C---:B--2---:R-:W-:Y:S01]  /*1f830*/  HMMA.16816.F32.BF16 R24, R20.reuse, R26, R4 ;  /* 0x0000001a1418723c */ /* 0x044fe20000041804 */
[----:B------:R-:W2:Y:S01]  /*1f840*/  LDL.LU.64 R6, [R1+0x2d50] ;  /* 0x002d500001067983 */ /* 0x000ea20000300a00 */
[----:B------:R-:W2:Y:S11]  /*1f850*/  LDL.LU.64 R4, [R1+0x2d48] ;  /* 0x002d480001047983 */ /* 0x000eb60000300a00 */
[----:B------:R-:W-:Y:S10]  /*1f860*/  @!UPT UIADD3 URZ, URZ, URZ, URZ ;  /* 0x0000003f3f3ff290 */ /* 0x000ff4000fffe03f */
[----:B------:R-:W-:Y:S01]  /*1f870*/  STL.64 [R1+0x320], R24 ;  /* 0x0003201801007387 */ /* 0x000fe20000100a00 */
[----:B------:R0:W-:Y:S03]  /*1f880*/  STL.64 [R1+0x328], R26 ;  /* 0x0003281a01007387 */ /* 0x0001e60000100a00 */
[----:B0-----:R-:W2:Y:S02]  /*1f890*/  LDL.LU.64 R26, [R1+0x2d40] ;  /* 0x002d4000011a7983 */ /* 0x001ea40000300a00 */
[C---:B--2---:R-:W-:Y:S01]  /*1f8a0*/  HMMA.16816.F32.BF16 R4, R20.reuse, R26, R4 ;  /* 0x0000001a1404723c */ /* 0x044fe20000041804 */
[----:B------:R-:W-:Y:S02]  /*1f8b0*/  IMAD.MOV.U32 R16, RZ, RZ, R26 ;  /* 0x000000ffff107224 */ /* 0x000fe400078e001a */
[----:B------:R-:W-:Y:S11]  /*1f8c0*/  IMAD.MOV.U32 R9, RZ, RZ, R27 ;  /* 0x000000ffff097224 */ /* 0x000ff600078e001b */
[----:B------:R-:W-:Y:S09]  /*1f8d0*/  @!UPT UIADD3 URZ, URZ, URZ, URZ ;  /* 0x0000003f3f3ff290 */ /* 0x000ff2000fffe03f */
[----:B------:R-:W-:Y:S01]  /*1f8e0*/  STL.64 [R1+0x310], R4 ;  /* 0x0003100401007387 */ /* 0x000fe20000100a00 */
[----:B------:R0:W-:Y:S03]  /*1f8f0*/  STL.64 [R1+0x318], R6 ;  /* 0x0003180601007387 */ /* 0x0001e60000100a00 */
[----:B0-----:R-:W3:Y:S01]  /*1f900*/  LDL.LU.64 R6, [R1+0x2d38] ;  /* 0x002d380001067983 */ /* 0x001ee20000300a00 */
[----:B------:R-:W4:Y:S02]  /*1f910*/  LDL.LU.64 R26, [R1+0x2d30] ;  /* 0x002d3000011a7983 */ /* 0x000f240000300a00 */
[----:B------:R-:W4:Y:S01]  /*1f920*/  LDL.LU.64 R24, [R1+0x2d28] ;  /* 0x002d280001187983 */ /* 0x000f220000300a00 */
[----:B---3--:R-:W-:Y:S01]  /*1f930*/  HMMA.16816.F32.BF16 R12, R20, R6, R12 ;  /* 0x00000006140c723c */ /* 0x008fe2000004180c */
[----:B------:R-:W-:Y:S02]  /*1f940*/  IMAD.MOV.U32 R0, RZ, RZ, R6 ;  /* 0x000000ffff007224 */ /* 0x000fe400078e0006 */
[----:B------:R-:W-:-:S05]  /*1f950*/  IMAD.MOV.U32 R17, RZ, RZ, R7 ;  /* 0x000000ffff117224 */ /* 0x000fca00078e0007 */
[----:B----4-:R-:W-:Y:S11]  /*1f960*/  HMMA.16816.F32.BF16 R4, R20, R10, R24 ;  /* 0x0000000a1404723c */ /* 0x010ff60000041818 */
[----:B------:R-:W-:Y:S04]  /*1f970*/  @!UPT UIADD3 URZ, URZ, URZ, URZ ;  /* 0x0000003f3f3ff290 */ /* 0x000fe8000fffe03f */
[----:B------:R-:W-:Y:S01]  /*1f980*/  STL.64 [R1+0x300], R12 ;  /* 0x0003000c01007387 */ /* 0x000fe20000100a00 */
[----:B------:R-:W-:Y:S02]  /*1f990*/  STL.64 [R1+0x308], R14 ;  /* 0x0003080e01007387 */ /* 0x000fe40000100a00 */
[----:B------:R-:W-:Y:S02]  /*1f9a0*/  STL.64 [R1+0x2cb0], R10 ;  /* 0x002cb00a01007387 */ /* 0x000fe40000100a00 */
[----:B------:R-:W-:Y:S03]  /*1f9b0*/  STL [R1+0x2ca8], R8 ;  /* 0x002ca80801007387 */ /* 0x000fe60000100800 */
[----:B------:R0:W-:Y:S01]  /*1f9c0*/  STL.64 [R1+0x2f0], R4 ;  /* 0x0002f00401007387 */ /* 0x0001e20000100a00 */
[----:B------:R1:W-:Y:S03]  /*1f9d0*/  STL.64 [R1+0x2f8], R6 ;  /* 0x0002f80601007387 */ /* 0x0003e60000100a00 */
[----:B0-----:R-:W2:Y:S01]  /*1f9e0*/  LDL.LU R4, [R1+0x1b0] ;  /* 0x0001b00001047983 */ /* 0x001ea20000300800 */
[----:B------:R-:W2:Y:S02]  /*1f9f0*/  LDL.LU R5, [R1+0x1b4] ;  /* 0x0001b40001057983 */ /* 0x000ea40000300800 */
[----:B-1----:R-:W3:Y:S02]  /*1fa00*/  LDL.LU R6, [R1+0x1b8] ;  /* 0x0001b80001067983 */ /* 0x002ee40000300800 */
[----:B------:R-:W3:Y:S01]  /*1fa10*/  LDL.LU R7, [R1+0x1bc] ;  /* 0x0001bc0001077983 */ /* 0x000ee20000300800 */
[----:B------:R-:W4:Y:S01]  /*1fa20*/  LDL.LU R24, [R1+0x210] ;  /* 0x0002100001187983 */ /* 0x000f220000300800 */
[----:B------:R-:W4:Y:S02]  /*1fa30*/  LDL.LU R25, [R1+0x214] ;  /* 0x0002140001197983 */ /* 0x000f240000300800 */
[----:B------:R-:W2:Y:S02]  /*1fa40*/  LDL.LU R26, [R1+0x218] ;  /* 0x00021800011a7983 */ /* 0x000ea40000300800 */
[----:B------:R-:W2:Y:S02]  /*1fa50*/  LDL.LU R27, [R1+0x21c] ;  /* 0x00021c00011b7983 */ /* 0x000ea40000300800 */
[----:B--2---:R-:W-:Y:S01]  /*1fa60*/  STL.64 [R1+0x2cd8], R26 ;  /* 0x002cd81a01007387 */ /* 0x004fe20000100a00 */
[----:B----4-:R0:W-:Y:S02]  /*1fa70*/  STL.64 [R1+0x2cd0], R24 ;  /* 0x002cd01801007387 */ /* 0x0101e40000100a00 */
[----:B------:R-:W2:Y:S02]  /*1fa80*/  LDL R14, [R1+0x68] ;  /* 0x00006800010e7983 */ /* 0x000ea40000100800 */
[----:B------:R-:W2:Y:S02]  /*1fa90*/  LDL R15, [R1+0x6c] ;  /* 0x00006c00010f7983 */ /* 0x000ea40000100800 */
[----:B--2---:R1:W-:Y:S01]  /*1faa0*/  STL.64 [R1+0x2ce0], R14 ;  /* 0x002ce00e01007387 */ /* 0x0043e20000100a00 */
[----:B0-----:R-:W2:Y:S02]  /*1fab0*/  LDL.LU R24, [R1+0x2c0] ;  /* 0x0002c00001187983 */ /* 0x001ea40000300800 */
[----:B------:R-:W2:Y:S02]  /*1fac0*/  LDL.LU R25, [R1+0x2c4] ;  /* 0x0002c40001197983 */ /* 0x000ea40000300800 */
[----:B------:R-:W4:Y:S01]  /*1fad0*/  LDL.LU R26, [R1+0x2c8] ;  /* 0x0002c800011a7983 */ /* 0x000f220000300800 */
[----:B------:R-:W4:Y:S04]  /*1fae0*/  LDL.LU R27, [R1+0x2cc] ;  /* 0x0002cc00011b7983 */ /* 0x000f280000300800 */
[----:B----4-:R-:W-:Y:S01]  /*1faf0*/  STL.64 [R1+0x2cf0], R26 ;  /* 0x002cf01a01007387 */ /* 0x010fe20000100a00 */
[----:B--2---:R-:W-:Y:S02]  /*1fb00*/  STL.64 [R1+0x2ce8], R24 ;  /* 0x002ce81801007387 */ /* 0x004fe40000100a00 */
[----:B-1----:R-:W2:Y:S02]  /*1fb10*/  LDL R14, [R1+0x58] ;  /* 0x00005800010e7983 */ /* 0x002ea40000100800 */
[----:B------:R-:W2:Y:S02]  /*1fb20*/  LDL R15, [R1+0x5c] ;  /* 0x00005c00010f7983 */ /* 0x000ea40000100800 */
[----:B--2---:R0:W-:Y:S01]  /*1fb30*/  STL.64 [R1+0x2d08], R14 ;  /* 0x002d080e01007387 */ /* 0x0041e20000100a00 */
[----:B------:R-:W2:Y:S02]  /*1fb40*/  LDL.LU R12, [R1+0x2e0] ;  /* 0x0002e000010c7983 */ /* 0x000ea40000300800 */
[----:B------:R-:W2:Y:S01]  /*1fb50*/  LDL.LU R13, [R1+0x2e4] ;  /* 0x0002e400010d7983 */ /* 0x000ea20000300800 */
[----:B0-----:R-:W2:Y:S01]  /*1fb60*/  LDL.LU R14, [R1+0x2e8] ;  /* 0x0002e800010e7983 */ /* 0x001ea20000300800 */
[----:B------:R-:W2:Y:S02]  /*1fb70*/  LDL.LU R15, [R1+0x2ec] ;  /* 0x0002ec00010f7983 */ /* 0x000ea40000300800 */
[----:B------:R-:W4:Y:S02]  /*1fb80*/  LDL.LU R24, [R1+0x2d0] ;  /* 0x0002d00001187983 */ /* 0x000f240000300800 */
[----:B------:R-:W4:Y:S01]  /*1fb90*/  LDL.LU R25, [R1+0x2d4] ;  /* 0x0002d40001197983 */ /* 0x000f220000300800 */
[----:B------:R-:W4:Y:S01]  /*1fba0*/  LDL.LU R26, [R1+0x2d8] ;  /* 0x0002d800011a7983 */ /* 0x000f220000300800 */
[----:B------:R-:W4:Y:S02]  /*1fbb0*/  LDL.LU R27, [R1+0x2dc] ;  /* 0x0002dc00011b7983 */ /* 0x000f240000300800 */
[----:B---3--:R0:W-:Y:S02]  /*1fbc0*/  STL.64 [R1+0x2c60], R6 ;  /* 0x002c600601007387 */ /* 0x0081e40000100a00 */
[----:B------:R1:W-:Y:S02]  /*1fbd0*/  STL.64 [R1+0x2c58], R4 ;  /* 0x002c580401007387 */ /* 0x0003e40000100a00 */
[----:B0-----:R-:W-:-:S02]  /*1fbe0*/  IMAD.MOV.U32 R6, RZ, RZ, R3 ;  /* 0x000000ffff067224 */ /* 0x001fc400078e0003 */
[----:B-1----:R-:W-:Y:S02]  /*1fbf0*/  IMAD.MOV.U32 R4, RZ, RZ, R29 ;  /* 0x000000ffff047224 */ /* 0x002fe400078e001d */
[----:B------:R-:W-:Y:S01]  /*1fc00*/  IMAD.MOV.U32 R5, RZ, RZ, R28 ;  /* 0x000000ffff057224 */ /* 0x000fe200078e001c */
[----:B------:R-:W3:Y:S01]  /*1fc10*/  LDL.LU R29, [R1+0x2d20] ;  /* 0x002d2000011d7983 */ /* 0x000ee20000300800 */
[----:B------:R-:W-:Y:S02]  /*1fc20*/  IMAD.MOV.U32 R7, RZ, RZ, R2 ;  /* 0x000000ffff077224 */ /* 0x000fe400078e0002 */
[----:B------:R-:W3:Y:S02]  /*1fc30*/  LDL.LU R28, [R1+0x2d1c] ;  /* 0x002d1c00011c7983 */ /* 0x000ee40000300800 */
[----:B------:R-:W3:Y:S01]  /*1fc40*/  LDL.LU R3, [R1+0x2d18] ;  /* 0x002d180001037983 */ /* 0x000ee20000300800 */
[----:B------:R-:W3:Y:S01]  /*1fc50*/  LDL.LU R2, [R1+0x2d14] ;  /* 0x002d140001027983 */ /* 0x000ee20000300800 */
[----:B------:R-:W3:Y:S02]  /*1fc60*/  LDL.64 R10, [R1+0x28] ;  /* 0x00002800010a7983 */ /* 0x000ee40000100a00 */
[----:B------:R-:W-:Y:S02]  /*1fc70*/  STL.64 [R1+0x2c70], R6 ;  /* 0x002c700601007387 */ /* 0x000fe40000100a00 */
[----:B------:R0:W-:Y:S02]  /*1fc80*/  STL.64 [R1+0x2c68], R4 ;  /* 0x002c680401007387 */ /* 0x0001e40000100a00 */
[----:B0-----:R-:W3:Y:S01]  /*1fc90*/  LDL.LU R4, [R1+0x1d0] ;  /* 0x0001d00001047983 */ /* 0x001ee20000300800 */
[----:B------:R-:W3:Y:S02]  /*1fca0*/  LDL.LU R5, [R1+0x1d4] ;  /* 0x0001d40001057983 */ /* 0x000ee40000300800 */
[----:B------:R-:W3:Y:S02]  /*1fcb0*/  LDL.LU R6, [R1+0x1d8] ;  /* 0x0001d80001067983 */ /* 0x000ee40000300800 */
[----:B------:R-:W3:Y:S01]  /*1fcc0*/  LDL.LU R7, [R1+0x1dc] ;  /* 0x0001dc0001077983 */ /* 0x000ee20000300800 */
[----:B--2---:R-:W-:Y:S01]  /*1fcd0*/  HMMA.16816.F32.BF16 R12, R20, R18, R12 ;  /* 0x00000012140c723c */ /* 0x004fe2000004180c */
[----:B---3--:R0:W-:Y:S01]  /*1fce0*/  STL.64 [R1+0x2c80], R6 ;  /* 0x002c800601007387 */ /* 0x0081e20000100a00 */
[----:B------:R-:W-:Y:S02]  /*1fcf0*/  STL.64 [R1+0x2c78], R4 ;  /* 0x002c780401007387 */ /* 0x000fe40000100a00 */
[----:B0-----:R-:W-:-:S02]  /*1fd00*/  IMAD.MOV.U32 R6, RZ, RZ, R0 ;  /* 0x000000ffff067224 */ /* 0x001fc400078e0000 */
[----:B------:R-:W-:Y:S01]  /*1fd10*/  IMAD.MOV.U32 R7, RZ, RZ, R17 ;  /* 0x000000ffff077224 */ /* 0x000fe200078e0011 */
[----:B------:R-:W2:Y:S04]  /*1fd20*/  LDL.LU R0, [R1+0x2d10] ;  /* 0x002d100001007983 */ /* 0x000ea80000300800 */
[----:B------:R-:W-:Y:S11]  /*1fd30*/  STL.64 [R1+0x2c90], R6 ;  /* 0x002c900601007387 */ /* 0x000ff60000100a00 */
[----:B------:R-:W-:Y:S01]  /*1fd40*/  @!UPT UIADD3 URZ, URZ, URZ, URZ ;  /* 0x0000003f3f3ff290 */ /* 0x000fe2000fffe03f */
[----:B------:R-:W-:Y:S02]  /*1fd50*/  STL.64 [R1+0x2e0], R12 ;  /* 0x0002e00c01007387 */ /* 0x000fe40000100a00 */
[----:B------:R0:W-:Y:S02]  /*1fd60*/  STL.64 [R1+0x2e8], R14 ;  /* 0x0002e80e01007387 */ /* 0x0001e40000100a00 */
[----:B0-----:R-:W4:Y:S01]  /*1fd70*/  LDL.LU.64 R14, [R1+0x2d08] ;  /* 0x002d0800010e7983 */ /* 0x001f220000300a00 */
[----:B------:R-:W-:Y:S02]  /*1fd80*/  IMAD.MOV.U32 R6, RZ, RZ, R16 ;  /* 0x000000ffff067224 */ /* 0x000fe400078e0010 */
[----:B------:R0:W-:Y:S02]  /*1fd90*/  STL.64 [R1+0x2c88], R18 ;  /* 0x002c881201007387 */ /* 0x0001e40000100a00 */
[----:B------:R-:W-:Y:S02]  /*1fda0*/  IMAD.MOV.U32 R16, RZ, RZ, R2 ;  /* 0x000000ffff107224 */ /* 0x000fe400078e0002 */
[----:B------:R-:W-:Y:S01]  /*1fdb0*/  IMAD.MOV.U32 R17, RZ, RZ, R3 ;  /* 0x000000ffff117224 */ /* 0x000fe200078e0003 */
[----:B------:R-:W3:Y:S01]  /*1fdc0*/  LDL.LU R2, [R1+0x2d04] ;  /* 0x002d040001027983 */ /* 0x000ee20000300800 */
[----:B------:R-:W3:Y:S02]  /*1fdd0*/  LDL.LU R3, [R1+0x2d00] ;  /* 0x002d000001037983 */ /* 0x000ee40000300800 */
[----:B0-----:R-:W-:-:S02]  /*1fde0*/  IMAD.MOV.U32 R18, RZ, RZ, R28 ;  /* 0x000000ffff127224 */ /* 0x001fc400078e001c */
[----:B------:R-:W-:Y:S01]  /*1fdf0*/  IMAD.MOV.U32 R19, RZ, RZ, R29 ;  /* 0x000000ffff137224 */ /* 0x000fe200078e001d */
[----:B------:R-:W3:Y:S01]  /*1fe00*/  LDL.LU R28, [R1+0x2cfc] ;  /* 0x002cfc00011c7983 */ /* 0x000ee20000300800 */
[----:B------:R-:W3:Y:S03]  /*1fe10*/  LDL.LU R29, [R1+0x2cf8] ;  /* 0x002cf800011d7983 */ /* 0x000ee60000300800 */
[----:B------:R-:W-:Y:S01]  /*1fe20*/  STL.64 [R1+0x2ca0], R18 ;  /* 0x002ca01201007387 */ /* 0x000fe20000100a00 */
[----:B------:R0:W-:Y:S03]  /*1fe30*/  STL.64 [R1+0x2c98], R16 ;  /* 0x002c981001007387 */ /* 0x0001e60000100a00 */
[----:B0-----:R-:W3:Y:S01]  /*1fe40*/  LDL.LU R16, [R1+0x1f0] ;  /* 0x0001f00001107983 */ /* 0x001ee20000300800 */
[----:B------:R-:W3:Y:S02]  /*1fe50*/  LDL.LU R17, [R1+0x1f4] ;  /* 0x0001f40001117983 */ /* 0x000ee40000300800 */
[----:B------:R-:W3:Y:S01]  /*1fe60*/  LDL.LU R18, [R1+0x1f8] ;  /* 0x0001f80001127983 */ /* 0x000ee20000300800 */
[C---:B----4-:R-:W-:Y:S01]  /*1fe70*/  HMMA.16816.F32.BF16 R12, R20.reuse, R14, R24 ;  /* 0x0000000e140c723c */ /* 0x050fe20000041818 */
[----:B------:R-:W4:Y:S01]  /*1fe80*/  LDL.LU.64 R26, [R1+0x2cf0] ;  /* 0x002cf000011a7983 */ /* 0x000f220000300a00 */
[----:B------:R-:W4:Y:S02]  /*1fe90*/  LDL.LU.64 R24, [R1+0x2ce8] ;  /* 0x002ce80001187983 */ /* 0x000f240000300a00 */
[----:B--2---:R-:W-:Y:S11]  /*1fea0*/  IMAD.MOV.U32 R19, RZ, RZ, R0 ;  /* 0x000000ffff137224 */ /* 0x004ff600078e0000 */
[----:B------:R-:W-:Y:S08]  /*1feb0*/  @!UPT UIADD3 URZ, URZ, URZ, URZ ;  /* 0x0000003f3f3ff290 */ /* 0x000ff0000fffe03f */
[----:B------:R-:W-:Y:S01]  /*1fec0*/  STL.64 [R1+0x2d0], R12 ;  /* 0x0002d00c01007387 */ /* 0x000fe20000100a00 */
[----:B------:R0:W-:Y:S02]  /*1fed0*/  STL [R1+0x2d8], R14 ;  /* 0x0002d80e01007387 */ /* 0x0001e40000100800 */
[----:B------:R-:W-:Y:S02]  /*1fee0*/  IMAD.MOV.U32 R0, RZ, RZ, R15 ;  /* 0x000000ffff007224 */ /* 0x000fe400078e000f */
[----:B0-----:R-:W4:Y:S02]  /*1fef0*/  LDL.LU.64 R14, [R1+0x2ce0] ;  /* 0x002ce000010e7983 */ /* 0x001f240000300a00 */
[C---:B----4-:R-:W-:Y:S02]  /*1ff00*/  HMMA.16816.F32.BF16 R12, R20.reuse, R14, R24 ;  /* 0x0000000e140c723c */ /* 0x050fe40000041818 */
[----:B------:R-:W2:Y:S01]  /*1ff10*/  LDL.LU.64 R26, [R1+0x2cd8] ;  /* 0x002cd800011a7983 */ /* 0x000ea20000300a00 */
[----:B------:R-:W2:Y:S11]  /*1ff20*/  LDL.LU.64 R24, [R1+0x2cd0] ;  /* 0x002cd00001187983 */ /* 0x000eb60000300a00 */
[----:B------:R-:W-:Y:S09]  /*1ff30*/  @!UPT UIADD3 URZ, URZ, URZ, URZ ;  /* 0x0000003f3f3ff290 */ /* 0x000ff2000fffe03f */
[----:B------:R-:W-:Y:S01]  /*1ff40*/  STL.64 [R1+0x2c0], R12 ;  /* 0x0002c00c01007387 */ /* 0x000fe20000100a00 */
[----:B------:R0:W-:Y:S03]  /*1ff50*/  STL.64 [R1+0x2c8], R14 ;  /* 0x0002c80e01007387 */ /* 0x0001e60000100a00 */
[----:B0-----:R-:W2:Y:S01]  /*1ff60*/  LDL.LU.64 R14, [R1+0x2cc8] ;  /* 0x002cc800010e7983 */ /* 0x001ea20000300a00 */
[----:B---3--:R-:W-:Y:S02]  /*1ff70*/  IMAD.MOV.U32 R12, RZ, RZ, R29 ;  /* 0x000000ffff0c7224 */ /* 0x008fe400078e001d */
[----:B------:R-:W-:Y:S01]  /*1ff80*/  IMAD.MOV.U32 R13, RZ, RZ, R28 ;  /* 0x000000ffff0d7224 */ /* 0x000fe200078e001c */
[----:B--2---:R-:W-:Y:S01]  /*1ff90*/  HMMA.16816.F32.BF16 R20, R20, R14, R24 ;  /* 0x0000000e1414723c */ /* 0x004fe20000041818 */
[----:B------:R-:W2:Y:S01]  /*1ffa0*/  LDL.LU.64 R26, [R1+0x2cc0] ;  /* 0x002cc000011a7983 */ /* 0x000ea20000300a00 */
[----:B------:R-:W2:Y:S02]  /*1ffb0*/  LDL.LU.64 R24, [R1+0x2cb8] ;  /* 0x002cb80001187983 */ /* 0x000ea40000300a00 */
[----:B------:R0:W-:Y:S02]  /*1ffc0*/  STL.64 [R1+0x2c48], R14 ;  /* 0x002c480e01007387 */ /* 0x0001e40000100a00 */
[----:B------:R-:W-:-:S02]  /*1ffd0*/  IMAD.MOV.U32 R7, RZ, RZ, R9 ;  /* 0x000000ffff077224 */ /* 0x000fc400078e0009 */
[----:B0-----:R-:W-:Y:S02]  /*1ffe0*/  IMAD.MOV.U32 R14, RZ, RZ, R3 ;  /* 0x000000ffff0e7224 */ /* 0x001fe400078e0003 */
[----:B------:R-:W-:Y:S02]  /*1fff0*/  IMAD.MOV.U32 R15, RZ, RZ, R2 ;  /* 0x000000ffff0f7224 */ /* 0x000fe400078e0002 */
[----:B------:R-:W-:-:S11]  /*20000*/  IMAD.MOV.U32 R9, RZ, RZ, R11 ;  /* 0x000000ffff097224 */ /* 0x000fd600078e000b */
[----:B------:R-:W-:Y:S01]  /*20010*/  STL.64 [R1+0x210], R20 ;  /* 0x0002101401007387 */ /* 0x000fe20000100a00 */
[----:B------:R0:W-:Y:S03]  /*20020*/  STL.64 [R1+0x218], R22 ;  /* 0x0002181601007387 */ /* 0x0001e60000100a00 */
[----:B0-----:R-:W3:Y:S01]  /*20030*/  LDL.64 R22, [R1+0x58] ;  /* 0x0000580001167983 */ /* 0x001ee20000100a00 */
[C---:B--2---:R-:W-:Y:S08]  /*20040*/  HMMA.16816.F32.BF16 R12, R24.reuse, R10, R12 ;  /* 0x0000000a180c723c */ /* 0x044ff0000004180c */
[C---:B------:R-:W-:Y:S11]  /*20050*/  HMMA.16816.F32.BF16 R4, R24.reuse, R6, R16 ;  /* 0x000000061804723c */ /* 0x040ff60000041810 */
[----:B------:R-:W-:Y:S04]  /*20060*/  @!UPT UIADD3 URZ, URZ, URZ, URZ ;  /* 0x0000003f3f3ff290 */ /* 0x000fe8000fffe03f */
[----:B------:R0:W-:Y:S01]  /*20070*/  STL.64 [R1+0x200], R12 ;  /* 0x0002000c01007387 */ /* 0x0001e20000100a00 */
[----:B------:R-:W-:Y:S02]  /*20080*/  STL.64 [R1+0x208], R14 ;  /* 0x0002080e01007387 */ /* 0x000fe40000100a00 */
[----:B0-----:R-:W-:Y:S02]  /*20090*/  IMAD.MOV.U32 R12, RZ, RZ, R10 ;  /* 0x000000ffff0c7224 */ /* 0x001fe400078e000a */
[----:B------:R-:W2:Y:S01]  /*200a0*/  LDL.LU.64 R10, [R1+0x2cb0] ;  /* 0x002cb000010a7983 */ /* 0x000ea20000300a00 */
[----:B------:R-:W4:Y:S02]  /*200b0*/  LDL.LU R8, [R1+0x2ca8] ;  /* 0x002ca80001087983 */ /* 0x000f240000300800 */
[----:B------:R-:W2:Y:S02]  /*200c0*/  LDL.LU.64 R18, [R1+0x2ca0] ;  /* 0x002ca00001127983 */ /* 0x000ea40000300a00 */
[----:B------:R-:W2:Y:S01]  /*200d0*/  LDL.LU.64 R16, [R1+0x2c98] ;  /* 0x002c980001107983 */ /* 0x000ea20000300a00 */
[----:B------:R-:W-:Y:S01]  /*200e0*/  STL.64 [R1+0x1f0], R4 ;  /* 0x0001f00401007387 */ /* 0x000fe20000100a00 */
[----:B------:R0:W-:Y:S03]  /*200f0*/  STL.64 [R1+0x1f8], R6 ;  /* 0x0001f80601007387 */ /* 0x0001e60000100a00 */
[----:B0-----:R-:W2:Y:S02]  /*20100*/  LDL.LU.64 R6, [R1+0x2c90] ;  /* 0x002c900001067983 */ /* 0x001ea40000300a00 */
[C---:B--2---:R-:W-:Y:S02]  /*20110*/  HMMA.16816.F32.BF16 R4, R24.reuse, R6, R16 ;  /* 0x000000061804723c */ /* 0x044fe40000041810 */
[----:B------:R-:W2:Y:S11]  /*20120*/  LDL.LU.64 R18, [R1+0x2c88] ;  /* 0x002c880001127983 */ /* 0x000eb60000300a00 */
[----:B------:R-:W-:Y:S10]  /*20130*/  @!UPT UIADD3 URZ, URZ, URZ, URZ ;  /* 0x0000003f3f3ff290 */ /* 0x000ff4000fffe03f */
[----:B------:R-:W-:Y:S01]  /*20140*/  STL.64 [R1+0x1e0], R4 ;  /* 0x0001e00401007387 */ /* 0x000fe20000100a00 */
[----:B------:R0:W-:Y:S03]  /*20150*/  STL.64 [R1+0x1e8], R6 ;  /* 0x0001e80601007387 */ /* 0x0001e60000100a00 */
[----:B0-----:R-:W2:Y:S01]  /*20160*/  LDL.LU.64 R6, [R1+0x2c80] ;  /* 0x002c800001067983 */ /* 0x001ea20000300a00 */
[----:B------:R-:W2:Y:S02]  /*20170*/  LDL.LU.64 R4, [R1+0x2c78] ;  /* 0x002c780001047983 */ /* 0x000ea40000300a00 */
[C---:B--2---:R-:W-:Y:S11]  /*20180*/  HMMA.16816.F32.BF16 R4, R24.reuse, R10, R4 ;  /* 0x0000000a1804723c */ /* 0x044ff60000041804 */
[----:B------:R-:W-:Y:S11]  /*20190*/  @!UPT UIADD3 URZ, URZ, URZ, URZ ;  /* 0x0000003f3f3ff290 */ /* 0x000ff6000fffe03f */
[----:B------:R-:W-:Y:S02]  /*201a0*/  @!UPT UIADD3 URZ, URZ, URZ, URZ ;  /* 0x0000003f3f3ff290 */ /* 0x000fe4000fffe03f */
[----:B------:R-:W-:Y:S02]  /*201b0*/  IMAD.MOV.U32 R3, RZ, RZ, R6 ;  /* 0x000000ffff037224 */ /* 0x000fe400078e0006 */
[----:B------:R-:W-:Y:S02]  /*201c0*/  IMAD.MOV.U32 R2, RZ, RZ, R7 ;  /* 0x000000ffff027224 */ /* 0x000fe400078e0007 */
[----:B------:R-:W-:Y:S02]  /*201d0*/  IMAD.MOV.U32 R29, RZ, RZ, R4 ;  /* 0x000000ffff1d7224 */ /* 0x000fe400078e0004 */
[----:B------:R-:W-:Y:S01]  /*201e0*/  IMAD.MOV.U32 R28, RZ, RZ, R5 ;  /* 0x000000ffff1c7224 */ /* 0x000fe200078e0005 */
[----:B------:R-:W2:Y:S01]  /*201f0*/  LDL.LU.64 R6, [R1+0x2c70] ;  /* 0x002c700001067983 */ /* 0x000ea20000300a00 */
[----:B------:R-:W2:Y:S02]  /*20200*/  LDL.LU.64 R4, [R1+0x2c68] ;  /* 0x002c680001047983 */ /* 0x000ea40000300a00 */
[----:B------:R-:W3:Y:S02]  /*20210*/  LDL.64 R14, [R1+0x68] ;  /* 0x00006800010e7983 */ /* 0x000ee40000100a00 */
[----:B------:R-:W-:Y:S01]  /*20220*/  STL.64 [R1+0x2c20], R10 ;  /* 0x002c200a01007387 */ /* 0x000fe20000100a00 */
[----:B----4-:R-:W-:Y:S01]  /*20230*/  STL [R1+0x2c18], R8 ;  /* 0x002c180801007387 */ /* 0x010fe20000100800 */
[----:B------:R-:W-:Y:S02]  /*20240*/  STL [R1+0x28d4], R2 ;  /* 0x0028d40201007387 */ /* 0x000fe40000100800 */
[----:B------:R-:W-:Y:S02]  /*20250*/  STL [R1+0x28d0], R3 ;  /* 0x0028d00301007387 */ /* 0x000fe40000100800 */
[----:B------:R-:W-:Y:S01]  /*20260*/  STL [R1+0x28cc], R28 ;  /* 0x0028cc1c01007387 */ /* 0x000fe20000100800 */
[----:B------:R-:W-:Y:S01]  /*20270*/  STL [R1+0x28c8], R29 ;  /* 0x0028c81d01007387 */ /* 0x000fe20000100800 */
[C---:B--2---:R-:W-:Y:S11]  /*20280*/  HMMA.16816.F32.BF16 R4, R24.reuse, R18, R4 ;  /* 0x000000121804723c */ /* 0x044ff60000041804 */
[----:B------:R-:W-:Y:S11]  /*20290*/  @!UPT UIADD3 URZ, URZ, URZ, URZ ;  /* 0x0000003f3f3ff290 */ /* 0x000ff6000fffe03f */
[----:B------:R-:W-:Y:S01]  /*202a0*/  @!UPT UIADD3 URZ, URZ, URZ, URZ ;  /* 0x0000003f3f3ff290 */ /* 0x000fe2000fffe03f */
[----:B------:R-:W-:Y:S01]  /*202b0*/  STL.64 [R1+0x1c0], R4 ;  /* 0x0001c00401007387 */ /* 0x000fe20000100a00 */
[----:B------:R0:W-:Y:S03]  /*202c0*/  STL.64 [R1+0x1c8], R6 ;  /* 0x0001c80601007387 */ /* 0x0001e60000100a00 */
[----:B0-----:R-:W3:Y:S01]  /*202d0*/  LDL.LU.64 R6, [R1+0x2c60] ;  /* 0x002c600001067983 */ /* 0x001ee20000300a00 */
[----:B------:R-:W3:Y:S02]  /*202e0*/  LDL.LU.64 R4, [R1+0x2c58] ;  /* 0x002c580001047983 */ /* 0x000ee40000300a00 */
[----:B------:R0:W-:Y:S02]  /*202f0*/  STL.64 [R1+0x2c50], R18 ;  /* 0x002c501201007387 */ /* 0x0001e40000100a00 */
[----:B------:R-:W2:Y:S01]  /*20300*/  LDL.LU R16, [R1+0x1a0] ;  /* 0x0001a00001107983 */ /* 0x000ea20000300800 */
[----:B------:R-:W2:Y:S04]  /*20310*/  LDL.LU R17, [R1+0x1a4] ;  /* 0x0001a40001117983 */ /* 0x000ea80000300800 */
[----:B0-----:R-:W2:Y:S01]  /*20320*/  LDL.LU R18, [R1+0x1a8] ;  /* 0x0001a80001127983 */ /* 0x001ea20000300800 */
[----:B------:R-:W2:Y:S01]  /*20330*/  LDL.LU R19, [R1+0x1ac] ;  /* 0x0001ac0001137983 */ /* 0x000ea20000300800 */
[C---:B---3--:R-:W-:Y:S11]  /*20340*/  HMMA.16816.F32.BF16 R4, R24.reuse, R22, R4 ;  /* 0x000000161804723c */ /* 0x048ff60000041804 */
[----:B------:R-:W-:Y:S11]  /*20350*/  @!UPT UIADD3 URZ, URZ, URZ, URZ ;  /* 0x0000003f3f3ff290 */ /* 0x000ff6000fffe03f */
[----:B------:R-:W-:Y:S01]  /*20360*/  @!UPT UIADD3 URZ, URZ, URZ, URZ ;  /* 0x0000003f3f3ff290 */ /* 0x000fe2000fffe03f */
[----:B------:R0:W-:Y:S01]  /*20370*/  STL.64 [R1+0x1b0], R4 ;  /* 0x0001b00401007387 */ /* 0x0001e20000100a00 */
[----:B------:R1:W-:Y:S03]  /*20380*/  STL.64 [R1+0x1b8], R6 ;  /* 0x0001b80601007387 */ /* 0x0003e60000100a00 */
[----:B0-----:R-:W3:Y:S01]  /*20390*/  LDL.LU R4, [R1+0x100] ;  /* 0x0001000001047983 */ /* 0x001ee20000300800 */
[----:B------:R-:W3:Y:S02]  /*203a0*/  LDL.LU R5, [R1+0x104] ;  /* 0x0001040001057983 */ /* 0x000ee40000300800 */
[----:B-1----:R-:W3:Y:S02]  /*203b0*/  LDL.LU R6, [R1+0x108] ;  /* 0x0001080001067983 */ /* 0x002ee40000300800 */
[----:B------:R-:W3:Y:S01]  /*203c0*/  LDL.LU R7, [R1+0x10c] ;  /* 0x00010c0001077983 */ /* 0x000ee20000300800 */
[----:B------:R-:W4:Y:S04]  /*203d0*/  LDL.64 R10, [R1+0x18] ;  /* 0x00001800010a7983 */ /* 0x000f280000100a00 */
[----:B----4-:R-:W-:Y:S01]  /*203e0*/  STL.64 [R1+0x2c28], R10 ;  /* 0x002c280a01007387 */ /* 0x010fe20000100a00 */
[----:B------:R0:W-:Y:S02]  /*203f0*/  STL.64 [R1+0x2be0], R22 ;  /* 0x002be01601007387 */ /* 0x0001e40000100a00 */
[----:B------:R-:W4:Y:S02]  /*20400*/  LDL.LU R20, [R1+0x180] ;  /* 0x0001800001147983 */ /* 0x000f240000300800 */
[----:B------:R-:W4:Y:S01]  /*20410*/  LDL.LU R21, [R1+0x184] ;  /* 0x0001840001157983 */ /* 0x000f220000300800 */
[----:B0-----:R-:W2:Y:S01]  /*20420*/  LDL.LU R22, [R1+0x188] ;  /* 0x0001880001167983 */ /* 0x001ea20000300800 */
[----:B------:R-:W2:Y:S03]  /*20430*/  LDL.LU R23, [R1+0x18c] ;  /* 0x00018c0001177983 */ /* 0x000ea60000300800 */
[----:B--2---:R-:W-:Y:S01]  /*20440*/  STL.64 [R1+0x2bf0], R22 ;  /* 0x002bf01601007387 */ /* 0x004fe20000100a00 */
[----:B----4-:R0:W-:Y:S03]  /*20450*/  STL.64 [R1+0x2be8], R20 ;  /* 0x002be81401007387 */ /* 0x0101e60000100a00 */
[----:B0-----:R-:W2:Y:S01]  /*20460*/  LDL.LU R20, [R1+0xc0] ;  /* 0x0000c00001147983 */ /* 0x001ea20000300800 */
[----:B------:R-:W2:Y:S02]  /*20470*/  LDL.LU R21, [R1+0xc4] ;  /* 0x0000c40001157983 */ /* 0x000ea40000300800 */
[----:B------:R-:W4:Y:S02]  /*20480*/  LDL.LU R22, [R1+0xc8] ;  /* 0x0000c80001167983 */ /* 0x000f240000300800 */
[----:B------:R-:W4:Y:S01]  /*20490*/  LDL.LU R23, [R1+0xcc] ;  /* 0x0000cc0001177983 */ /* 0x000f220000300800 */
[----:B------:R-:W-:Y:S01]  /*204a0*/  HMMA.16816.F32.BF16 R16, R24, R14, R16 ;  /* 0x0000000e1810723c */ /* 0x000fe20000041810 */
[----:B----4-:R0:W-:Y:S01]  /*204b0*/  STL.64 [R1+0x2c00], R22 ;  /* 0x002c001601007387 */ /* 0x0101e20000100a00 */
[----:B--2---:R1:W-:Y:S03]  /*204c0*/  STL.64 [R1+0x2bf8], R20 ;  /* 0x002bf81401007387 */ /* 0x0043e60000100a00 */
[----:B0-----:R-:W2:Y:S04]  /*204d0*/  LDL.64 R22, [R1+0x8] ;  /* 0x0000080001167983 */ /* 0x001ea80000100a00 */
[----:B--2---:R0:W-:Y:S01]  /*204e0*/  STL.64 [R1+0x2c30], R22 ;  /* 0x002c301601007387 */ /* 0x0041e20000100a00 */
[----:B-1----:R-:W2:Y:S02]  /*204f0*/  LDL.LU R20, [R1+0xf0] ;  /* 0x0000f00001147983 */ /* 0x002ea40000300800 */
[----:B------:R-:W2:Y:S01]  /*20500*/  LDL.LU R21, [R1+0xf4] ;  /* 0x0000f40001157983 */ /* 0x000ea20000300800 */
[----:B0-----:R-:W2:Y:S01]  /*20510*/  LDL.LU R22, [R1+0xf8] ;  /* 0x0000f80001167983 */ /* 0x001ea20000300800 */
[----:B------:R-:W2:Y:S09]  /*20520*/  LDL.LU R23, [R1+0xfc] ;  /* 0x0000fc0001177983 */ /* 0x000eb20000300800 */
[----:B------:R-:W-:Y:S02]  /*20530*/  STL.64 [R1+0x1a0], R16 ;  /* 0x0001a01001007387 */ /* 0x000fe40000100a00 */
[----:B------:R0:W-:Y:S02]  /*20540*/  STL.64 [R1+0x1a8], R18 ;  /* 0x0001a81201007387 */ /* 0x0001e40000100a00 */
[----:B0-----:R-:W4:Y:S01]  /*20550*/  LDL.LU.64 R18, [R1+0x2c50] ;  /* 0x002c500001127983 */ /* 0x001f220000300a00 */
[----:B------:R-:W-:-:S02]  /*20560*/  IMAD.MOV.U32 R17, RZ, RZ, R14 ;  /* 0x000000ffff117224 */ /* 0x000fc400078e000e */
[----:B------:R-:W-:Y:S02]  /*20570*/  IMAD.MOV.U32 R16, RZ, RZ, R15 ;  /* 0x000000ffff107224 */ /* 0x000fe400078e000f */
[----:B------:R-:W3:Y:S01]  /*20580*/  LDL.LU.64 R14, [R1+0x2c48] ;  /* 0x002c4800010e7983 */ /* 0x000ee20000300a00 */
[----:B------:R-:W-:-:S03]  /*20590*/  IMAD.MOV.U32 R10, RZ, RZ, R12 ;  /* 0x000000ffff0a7224 */ /* 0x000fc600078e000c */
[----:B----4-:R-:W-:Y:S01]  /*205a0*/  STL.64 [R1+0x2c10], R18 ;  /* 0x002c101201007387 */ /* 0x010fe20000100a00 */
[----:B------:R0:W-:Y:S01]  /*205b0*/  STL.64 [R1+0x2c08], R16 ;  /* 0x002c081001007387 */ /* 0x0001e20000100a00 */
[----:B---3--:R-:W-:Y:S02]  /*205c0*/  HMMA.16816.F32.BF16 R12, R24, R14, R4 ;  /* 0x0000000e180c723c */ /* 0x008fe40000041804 */
[----:B0-----:R-:W3:Y:S01]  /*205d0*/  LDL.LU R16, [R1+0xd0] ;  /* 0x0000d00001107983 */ /* 0x001ee20000300800 */
[----:B------:R-:W3:Y:S02]  /*205e0*/  LDL.LU R17, [R1+0xd4] ;  /* 0x0000d40001117983 */ /* 0x000ee40000300800 */
[----:B------:R-:W3:Y:S02]  /*205f0*/  LDL.LU R18, [R1+0xd8] ;  /* 0x0000d80001127983 */ /* 0x000ee40000300800 */
[----:B------:R-:W3:Y:S01]  /*20600*/  LDL.LU R19, [R1+0xdc] ;  /* 0x0000dc0001137983 */ /* 0x000ee20000300800 */
[----:B------:R-:W2:Y:S01]  /*20610*/  LDL.LU.64 R6, [R1+0x2c40] ;  /* 0x002c400001067983 */ /* 0x000ea20000300a00 */
[----:B------:R-:W2:Y:S02]  /*20620*/  LDL.LU.64 R4, [R1+0x2c38] ;  /* 0x002c380001047983 */ /* 0x000ea40000300a00 */
[----:B------:R-:W-:-:S02]  /*20630*/  IMAD.MOV.U32 R11, RZ, RZ, R9 ;  /* 0x000000ffff0b7224 */ /* 0x000fc400078e0009 */
[----:B------:R-:W4:Y:S10]  /*20640*/  LDL.LU R24, [R1+0xe0] ;  /* 0x0000e00001187983 */ /* 0x000f340000300800 */
[----:B------:R-:W-:Y:S01]  /*20650*/  STL.64 [R1+0x100], R12 ;  /* 0x0001000c01007387 */ /* 0x000fe20000100a00 */
[----:B------:R-:W-:Y:S02]  /*20660*/  STL.64 [R1+0x108], R14 ;  /* 0x0001080e01007387 */ /* 0x000fe40000100a00 */
[----:B------:R-:W4:Y:S02]  /*20670*/  LDL.LU R25, [R1+0xe4] ;  /* 0x0000e40001197983 */ /* 0x000f240000300800 */
[----:B------:R-:W4:Y:S01]  /*20680*/  LDL.LU R26, [R1+0xe8] ;  /* 0x0000e800011a7983 */ /* 0x000f220000300800 */
[----:B------:R-:W4:Y:S01]  /*20690*/  LDL.LU R27, [R1+0xec] ;  /* 0x0000ec00011b7983 */ /* 0x000f220000300800 */
[C---:B--2---:R-:W-:Y:S03]  /*206a0*/  HMMA.16816.F32.BF16 R8, R4.reuse, R10, R20 ;  /* 0x0000000a0408723c */ /* 0x044fe60000041814 */
[----:B------:R-:W3:Y:S11]  /*206b0*/  LDL.LU.64 R22, [R1+0x2c30] ;  /* 0x002c300001167983 */ /* 0x000ef60000300a00 */
[----:B------:R-:W-:Y:S09]  /*206c0*/  @!UPT UIADD3 URZ, URZ, URZ, URZ ;  /* 0x0000003f3f3ff290 */ /* 0x000ff2000fffe03f */
[----:B------:R-:W-:Y:S01]  /*206d0*/  STL.64 [R1+0xf0], R8 ;  /* 0x0000f00801007387 */ /* 0x000fe20000100a00 */
[----:B------:R0:W-:Y:S03]  /*206e0*/  STL.64 [R1+0xf8], R10 ;  /* 0x0000f80a01007387 */ /* 0x0001e60000100a00 */
[----:B0-----:R-:W4:Y:S01]  /*206f0*/  LDL.LU.64 R10, [R1+0x2c28] ;  /* 0x002c2800010a7983 */ /* 0x001f220000300a00 */
[C---:B---3--:R-:W-:Y:S08]  /*20700*/  HMMA.16816.F32.BF16 R16, R4.reuse, R22, R16 ;  /* 0x000000160410723c */ /* 0x048ff00000041810 */
[----:B----4-:R-:W-:Y:S01]  /*20710*/  HMMA.16816.F32.BF16 R24, R4, R10, R24 ;  /* 0x0000000a0418723c */ /* 0x010fe20000041818 */
[----:B------:R-:W-:-:S02]  /*20720*/  IMAD.MOV.U32 R9, RZ, RZ, R11 ;  /* 0x000000ffff097224 */ /* 0x000fc400078e000b */
[----:B------:R-:W-:Y:S02]  /*20730*/  IMAD.MOV.U32 R28, RZ, RZ, R22 ;  /* 0x000000ffff1c7224 */ /* 0x000fe400078e0016 */
[----:B------:R-:W-:Y:S11]  /*20740*/  IMAD.MOV.U32 R3, RZ, RZ, R23 ;  /* 0x000000ffff037224 */ /* 0x000ff600078e0017 */
[----:B------:R-:W-:Y:S07]  /*20750*/  @!UPT UIADD3 URZ, URZ, URZ, URZ ;  /* 0x0000003f3f3ff290 */ /* 0x000fee000fffe03f */
[----:B------:R0:W-:Y:S01]  /*20760*/  STL.64 [R1+0xe0], R24 ;  /* 0x0000e01801007387 */ /* 0x0001e20000100a00 */
[----:B------:R-:W-:Y:S02]  /*20770*/  STL.64 [R1+0xe8], R26 ;  /* 0x0000e81a01007387 */ /* 0x000fe40000100a00 */
[----:B0-----:R-:W-:Y:S02]  /*20780*/  IMAD.MOV.U32 R24, RZ, RZ, R10 ;  /* 0x000000ffff187224 */ /* 0x001fe400078e000a */
[----:B------:R-:W2:Y:S01]  /*20790*/  LDL.LU.64 R10, [R1+0x2c20] ;  /* 0x002c2000010a7983 */ /* 0x000ea20000300a00 */
[----:B------:R-:W3:Y:S02]  /*207a0*/  LDL.LU R8, [R1+0x2c18] ;  /* 0x002c180001087983 */ /* 0x000ee40000300800 */
[----:B------:R0:W-:Y:S02]  /*207b0*/  STL [R1+0x2bd8], R24 ;  /* 0x002bd81801007387 */ /* 0x0001e40000100800 */
[----:B0-----:R-:W4:Y:S01]  /*207c0*/  LDL.LU R24, [R1+0x230] ;  /* 0x0002300001187983 */ /* 0x001f220000300800 */
[----:B------:R-:W4:Y:S02]  /*207d0*/  LDL.LU R25, [R1+0x234] ;  /* 0x0002340001197983 */ /* 0x000f240000300800 */
[----:B------:R-:W4:Y:S02]  /*207e0*/  LDL.LU R26, [R1+0x238] ;  /* 0x00023800011a7983 */ /* 0x000f240000300800 */
[----:B------:R-:W4:Y:S01]  /*207f0*/  LDL.LU R27, [R1+0x23c] ;  /* 0x00023c00011b7983 */ /* 0x000f220000300800 */
[----:B------:R-:W-:Y:S01]  /*20800*/  STL.64 [R1+0xd0], R16 ;  /* 0x0000d01001007387 */ /* 0x000fe20000100a00 */
[----:B------:R0:W-:Y:S03]  /*20810*/  STL.64 [R1+0xd8], R18 ;  /* 0x0000d81201007387 */ /* 0x0001e60000100a00 */
[----:B0-----:R-:W2:Y:S01]  /*20820*/  LDL.LU.64 R18, [R1+0x2c10] ;  /* 0x002c100001127983 */ /* 0x001ea20000300a00 */
[----:B------:R-:W2:Y:S02]  /*20830*/  LDL.LU.64 R16, [R1+0x2c08] ;  /* 0x002c080001107983 */ /* 0x000ea40000300a00 */
[----:B------:R-:W2:Y:S02]  /*20840*/  LDL.LU.64 R22, [R1+0x2c00] ;  /* 0x002c000001167983 */ /* 0x000ea40000300a00 */
[----:B------:R-:W2:Y:S01]  /*20850*/  LDL.LU.64 R20, [R1+0x2bf8] ;  /* 0x002bf80001147983 */ /* 0x000ea20000300a00 */
[----:B------:R-:W0:Y:S04]  /*20860*/  S2R R14, SR_TID.X ;  /* 0x00000000000e7919 */ /* 0x000e280000002100 */
[----:B------:R-:W1:Y:S01]  /*20870*/  S2R R15, SR_TID.X ;  /* 0x00000000000f7919 */ /* 0x000e620000002100 */
[----:B--2---:R-:W-:Y:S11]  /*20880*/  HMMA.16816.F32.BF16 R20, R4, R10, R20 ;  /* 0x0000000a0414723c */ /* 0x004ff60000041814 */
[----:B------:R-:W-:Y:S11]  /*20890*/  @!UPT UIADD3 URZ, URZ, URZ, URZ ;  /* 0x0000003f3f3ff290 */ /* 0x000ff6000fffe03f */
[----:B------:R-:W-:Y:S01]  /*208a0*/  @!UPT UIADD3 URZ, URZ, URZ, URZ ;  /* 0x0000003f3f3ff290 */ /* 0x000fe2000fffe03f */
[----:B------:R-:W-:Y:S01]  /*208b0*/  STL.64 [R1+0xc0], R20 ;  /* 0x0000c01401007387 */ /* 0x000fe20000100a00 */
[----:B------:R2:W-:Y:S03]  /*208c0*/  STL.64 [R1+0xc8], R22 ;  /* 0x0000c81601007387 */ /* 0x0005e60000100a00 */
[----:B--2---:R-:W2:Y:S01]  /*208d0*/  LDL.LU.64 R22, [R1+0x2bf0] ;  /* 0x002bf00001167983 */ /* 0x004ea20000300a00 */
[----:B------:R-:W2:Y:S02]  /*208e0*/  LDL.LU.64 R20, [R1+0x2be8] ;  /* 0x002be80001147983 */ /* 0x000ea40000300a00 */
[----:B0-----:R-:W-:Y:S01]  /*208f0*/  IMAD.SHL.U32 R12, R14, 0x2, RZ ;  /* 0x000000020e0c7824 */ /* 0x001fe200078e00ff */
[C---:B-1----:R-:W-:Y:S02]  /*20900*/  LOP3.LUT R14, R15.reuse, 0x7, RZ, 0xc0, !PT ;  /* 0x000000070f0e7812 */ /* 0x042fe400078ec0ff */
[----:B------:R-:W-:-:S02]  /*20910*/  LOP3.LUT R13, R15, 0x80, RZ, 0xc0, !PT ;  /* 0x000000800f0d7812 */ /* 0x000fc400078ec0ff */
[----:B------:R-:W-:Y:S01]  /*20920*/  LOP3.LUT R12, R12, 0x10, RZ, 0xc0, !PT ;  /* 0x000000100c0c7812 */ /* 0x000fe200078ec0ff */
[----:B------:R-:W-:-:S03]  /*20930*/  IMAD R14, R14, 0x210, RZ ;  /* 0x000002100e0e7824 */ /* 0x000fc600078e02ff */
[-C--:B------:R-:W-:Y:S01]  /*20940*/  LEA.HI R2, R13, R12.reuse, RZ, 0x1e ;  /* 0x0000000c0d027211 */ /* 0x080fe200078ff0ff */
[----:B------:R-:W-:Y:S01]  /*20950*/  IMAD.SHL.U32 R15, R15, 0x100, RZ ;  /* 0x000001000f0f7824 */ /* 0x000fe200078e00ff */
[----:B------:R-:W-:Y:S02]  /*20960*/  LEA.HI R29, R13, R12, RZ, 0x1e ;  /* 0x0000000c0d1d7211 */ /* 0x000fe400078ff0ff */
[C---:B------:R-:W-:Y:S02]  /*20970*/  LOP3.LUT R2, R14.reuse, R2, RZ, 0x3c, !PT ;  /* 0x000000020e027212 */ /* 0x040fe400078e3cff */
[----:B------:R-:W-:Y:S02]  /*20980*/  LOP3.LUT R29, R14, R29, RZ, 0x3c, !PT ;  /* 0x0000001d0e1d7212 */ /* 0x000fe400078e3cff */
[--C-:B------:R-:W-:Y:S02]  /*20990*/  LOP3.LUT R2, R2, 0x1000, R15.reuse, 0xf8, !PT ;  /* 0x0000100002027812 */ /* 0x100fe400078ef80f */
[----:B------:R-:W-:-:S03]  /*209a0*/  LOP3.LUT R29, R29, 0x1000, R15, 0xf8, !PT ;  /* 0x000010001d1d7812 */ /* 0x000fc600078ef80f */
[----:B------:R-:W0:Y:S01]  /*209b0*/  LDSM.16.MT88.4 R12, [R2+0x2180] ;  /* 0x00218000020c783b */ /* 0x000e220000004200 */
[----:B------:R-:W-:-:S03]  /*209c0*/  LOP3.LUT R29, R29, 0x40, RZ, 0x3c, !PT ;  /* 0x000000401d1d7812 */ /* 0x000fc600078e3cff */
[----:B------:R-:W-:Y:S01]  /*209d0*/  STL.64 [R1+0x2b88], R10 ;  /* 0x002b880a01007387 */ /* 0x000fe20000100a00 */
[----:B---3--:R1:W-:Y:S02]  /*209e0*/  STL [R1+0x2b80], R8 ;  /* 0x002b800801007387 */ /* 0x0083e40000100800 */
[----:B-1----:R-:W-:Y:S02]  /*209f0*/  IMAD.MOV.U32 R8, RZ, RZ, R19 ;  /* 0x000000ffff087224 */ /* 0x002fe400078e0013 */
[----:B------:R-:W-:Y:S01]  /*20a00*/  IMAD.MOV.U32 R10, RZ, RZ, R18 ;  /* 0x000000ffff0a7224 */ /* 0x000fe200078e0012 */
[----:B0-----:R0:W-:Y:S01]  /*20a10*/  STL.64 [R1+0x2bd0], R14 ;  /* 0x002bd00e01007387 */ /* 0x0011e20000100a00 */
[----:B------:R-:W-:Y:S02]  /*20a20*/  STL.64 [R1+0x2bc8], R12 ;  /* 0x002bc80c01007387 */ /* 0x000fe40000100a00 */
[----:B0-----:R-:W-:Y:S02]  /*20a30*/  IMAD.MOV.U32 R14, RZ, RZ, R17 ;  /* 0x000000ffff0e7224 */ /* 0x001fe400078e0011 */
[----:B------:R-:W-:Y:S01]  /*20a40*/  IMAD.MOV.U32 R15, RZ, RZ, R16 ;  /* 0x000000ffff0f7224 */ /* 0x000fe200078e0010 */
[C---:B--2---:R-:W-:Y:S01]  /*20a50*/  HMMA.16816.F32.BF16 R20, R4.reuse, R18, R20 ;  /* 0x000000120414723c */ /* 0x044fe20000041814 */
[----:B------:R-:W0:Y:S11]  /*20a60*/  LDSM.16.MT88.4 R16, [R29+0x2000] ;  /* 0x002000001d10783b */ /* 0x000e360000004200 */
[----:B------:R-:W-:Y:S11]  /*20a70*/  @!UPT UIADD3 URZ, URZ, URZ, URZ ;  /* 0x0000003f3f3ff290 */ /* 0x000ff6000fffe03f */
[----:B------:R-:W-:Y:S01]  /*20a80*/  STL.64 [R1+0x180], R20 ;  /* 0x0001801401007387 */ /* 0x000fe20000100a00 */
[----:B------:R1:W-:Y:S03]  /*20a90*/  STL.64 [R1+0x188], R22 ;  /* 0x0001881601007387 */ /* 0x0003e60000100a00 */
[----:B-1----:R-:W4:Y:S04]  /*20aa0*/  LDL.LU.64 R22, [R1+0x2be0] ;  /* 0x002be00001167983 */ /* 0x002f280000300a00 */
[----:B0-----:R-:W-:Y:S01]  /*20ab0*/  STL.64 [R1+0x2b48], R18 ;  /* 0x002b481201007387 */ /* 0x001fe20000100a00 */
[----:B------:R0:W-:Y:S03]  /*20ac0*/  STL.64 [R1+0x2b40], R16 ;  /* 0x002b401001007387 */ /* 0x0001e60000100a00 */
[----:B0-----:R-:W2:Y:S01]  /*20ad0*/  LDL.LU R16, [R1+0x360] ;  /* 0x0003600001107983 */ /* 0x001ea20000300800 */
[----:B------:R-:W2:Y:S02]  /*20ae0*/  LDL.LU R17, [R1+0x364] ;  /* 0x0003640001117983 */ /* 0x000ea40000300800 */
[----:B------:R-:W2:Y:S02]  /*20af0*/  LDL.LU R18, [R1+0x368] ;  /* 0x0003680001127983 */ /* 0x000ea40000300800 */
[----:B------:R-:W2:Y:S01]  /*20b00*/  LDL.LU R19, [R1+0x36c] ;  /* 0x00036c0001137983 */ /* 0x000ea20000300800 */
[----:B----4-:R-:W-:Y:S01]  /*20b10*/  HMMA.16816.F32.BF16 R24, R4, R22, R24 ;  /* 0x000000160418723c */ /* 0x010fe20000041818 */
[----:B------:R-:W-:-:S02]  /*20b20*/  IMAD.MOV.U32 R12, RZ, RZ, R22 ;  /* 0x000000ffff0c7224 */ /* 0x000fc400078e0016 */
[----:B------:R-:W-:Y:S02]  /*20b30*/  IMAD.MOV.U32 R11, RZ, RZ, R23 ;  /* 0x000000ffff0b7224 */ /* 0x000fe400078e0017 */
[----:B------:R-:W0:Y:S11]  /*20b40*/  LDSM.16.MT88.4 R20, [R29+0x2080] ;  /* 0x002080001d14783b */ /* 0x000e360000004200 */
[----:B------:R-:W-:Y:S07]  /*20b50*/  @!UPT UIADD3 URZ, URZ, URZ, URZ ;  /* 0x0000003f3f3ff290 */ /* 0x000fee000fffe03f */
[----:B------:R1:W-:Y:S01]  /*20b60*/  STL.64 [R1+0x230], R24 ;  /* 0x0002301801007387 */ /* 0x0003e20000100a00 */
[----:B------:R-:W-:Y:S03]  /*20b70*/  STL.64 [R1+0x238], R26 ;  /* 0x0002381a01007387 */ /* 0x000fe60000100a00 */
[----:B-1----:R-:W3:Y:S04]  /*20b80*/  LDL.LU R24, [R1+0x2bd8] ;  /* 0x002bd80001187983 */ /* 0x002ee80000300800 */
[----:B0-----:R0:W-:Y:S02]  /*20b90*/  STL.64 [R1+0x2ab8], R22 ;  /* 0x002ab81601007387 */ /* 0x0011e40000100a00 */
[----:B0-----:R-:W-:-:S02]  /*20ba0*/  IMAD.MOV.U32 R22, RZ, RZ, R12 ;  /* 0x000000ffff167224 */ /* 0x001fc400078e000c */
[----:B--2---:R-:W-:Y:S01]  /*20bb0*/  HMMA.16816.F32.BF16 R12, R4, R14, R16 ;  /* 0x0000000e040c723c */ /* 0x004fe20000041810 */
[----:B------:R-:W-:Y:S01]  /*20bc0*/  IMAD.MOV.U32 R23, RZ, RZ, R11 ;  /* 0x000000ffff177224 */ /* 0x000fe200078e000b */
[----:B------:R-:W-:Y:S04]  /*20bd0*/  STL.64 [R1+0x2ab0], R20 ;  /* 0x002ab01401007387 */ /* 0x000fe80000100a00 */
[----:B------:R0:W-:Y:S02]  /*20be0*/  STL.64 [R1+0x2b60], R22 ;  /* 0x002b601601007387 */ /* 0x0001e40000100a00 */
[----:B0-----:R-:W-:Y:S02]  /*20bf0*/  IMAD.MOV.U32 R22, RZ, RZ, R10 ;  /* 0x000000ffff167224 */ /* 0x001fe400078e000a */
[----:B------:R-:W-:Y:S11]  /*20c00*/  IMAD.MOV.U32 R23, RZ, RZ, R8 ;  /* 0x000000ffff177224 */ /* 0x000ff600078e0008 */
[----:B------:R-:W-:Y:S02]  /*20c10*/  @!UPT UIADD3 URZ, URZ, URZ, URZ ;  /* 0x0000003f3f3ff290 */ /* 0x000fe4000fffe03f */
[----:B------:R-:W-:Y:S01]  /*20c20*/  STL.64 [R1+0x4b0], R12 ;  /* 0x0004b00c01007387 */ /* 0x000fe20000100a00 */
[----:B------:R-:W-:Y:S02]  /*20c30*/  STL.64 [R1+0x4b8], R14 ;  /* 0x0004b80e01007387 */ /* 0x000fe40000100a00 */
[----:B------:R0:W-:Y:S02]  /*20c40*/  STL.64 [R1+0x2b78], R22 ;  /* 0x002b781601007387 */ /* 0x0001e40000100a00 */
[----:B------:R-:W2:Y:S01]  /*20c50*/  LDL.LU R20, [R1+0x410] ;  /* 0x0004100001147983 */ /* 0x000ea20000300800 */
[----:B------:R-:W2:Y:S04]  /*20c60*/  LDL.LU R21, [R1+0x414] ;  /* 0x0004140001157983 */ /* 0x000ea80000300800 */
[----:B0-----:R-:W4:Y:S01]  /*20c70*/  LDL.LU R22, [R1+0x418] ;  /* 0x0004180001167983 */ /* 0x001f220000300800 */
[----:B------:R-:W4:Y:S03]  /*20c80*/  LDL.LU R23, [R1+0x41c] ;  /* 0x00041c0001177983 */ /* 0x000f260000300800 */
[----:B----4-:R3:W-:Y:S01]  /*20c90*/  STL.64 [R1+0x2b98], R22 ;  /* 0x002b981601007387 */ /* 0x0107e20000100a00 */
[----:B--2---:R-:W-:Y:S02]  /*20ca0*/  STL.64 [R1+0x2b90], R20 ;  /* 0x002b901401007387 */ /* 0x004fe40000100a00 */
[----:B---3--:R-:W-:-:S02]  /*20cb0*/  IMAD.MOV.U32 R22, RZ, RZ, R24 ;  /* 0x000000ffff167224 */ /* 0x008fc400078e0018 */
[----:B------:R-:W-:Y:S01]  /*20cc0*/  IMAD.MOV.U32 R23, RZ, RZ, R9 ;  /* 0x000000ffff177224 */ /* 0x000fe200078e0009 */
[----:B------:R-:W0:Y:S04]  /*20cd0*/  LDSM.16.MT88.4 R24, [R29+0x2100] ;  /* 0x002100001d18783b */ /* 0x000e280000004200 */
[----:B------:R1:W-:Y:S01]  /*20ce0*/  STL.64 [R1+0x2bb0], R22 ;  /* 0x002bb01601007387 */ /* 0x0003e20000100a00 */
[----:B------:R-:W2:Y:S02]  /*20cf0*/  LDL.LU R8, [R1+0x420] ;  /* 0x0004200001087983 */ /* 0x000ea40000300800 */
[----:B------:R-:W2:Y:S02]  /*20d00*/  LDL.LU R9, [R1+0x424] ;  /* 0x0004240001097983 */ /* 0x000ea40000300800 */
[----:B------:R-:W3:Y:S01]  /*20d10*/  LDL.LU R10, [R1+0x428] ;  /* 0x00042800010a7983 */ /* 0x000ee20000300800 */
[----:B------:R-:W3:Y:S01]  /*20d20*/  LDL.LU R11, [R1+0x42c] ;  /* 0x00042c00010b7983 */ /* 0x000ee20000300800 */
[----:B------:R-:W4:Y:S02]  /*20d30*/  LDL.LU R12, [R1+0x350] ;  /* 0x00035000010c7983 */ /* 0x000f240000300800 */
[----:B------:R-:W4:Y:S02]  /*20d40*/  LDL.LU R13, [R1+0x354] ;  /* 0x00035400010d7983 */ /* 0x000f240000300800 */
[----:B------:R-:W4:Y:S01]  /*20d50*/  LDL.LU R14, [R1+0x358] ;  /* 0x00035800010e7983 */ /* 0x000f220000300800 */
[----:B------:R-:W4:Y:S04]  /*20d60*/  LDL.LU R15, [R1+0x35c] ;  /* 0x00035c00010f7983 */ /* 0x000f280000300800 */
[----:B-1----:R-:W4:Y:S04]  /*20d70*/  LDL.64 R22, [R1+0x28] ;  /* 0x0000280001167983 */ /* 0x002f280000100a00 */
[----:B---3--:R-:W-:Y:S01]  /*20d80*/  STL.64 [R1+0x2ba8], R10 ;  /* 0x002ba80a01007387 */ /* 0x008fe20000100a00 */
[----:B--2---:R1:W-:Y:S03]  /*20d90*/  STL.64 [R1+0x2ba0], R8 ;  /* 0x002ba00801007387 */ /* 0x0043e60000100a00 */
[----:B-1----:R-:W2:Y:S01]  /*20da0*/  LDL.LU R8, [R1+0x430] ;  /* 0x0004300001087983 */ /* 0x002ea20000300800 */
[----:B------:R-:W2:Y:S02]  /*20db0*/  LDL.LU R9, [R1+0x434] ;  /* 0x0004340001097983 */ /* 0x000ea40000300800 */
[----:B------:R-:W3:Y:S02]  /*20dc0*/  LDL.LU R10, [R1+0x438] ;  /* 0x00043800010a7983 */ /* 0x000ee40000300800 */
[----:B------:R-:W3:Y:S02]  /*20dd0*/  LDL.LU R11, [R1+0x43c] ;  /* 0x00043c00010b7983 */ /* 0x000ee40000300800 */
[----:B---3--:R-:W-:Y:S01]  /*20de0*/  STL.64 [R1+0x2bc0], R10 ;  /* 0x002bc00a01007387 */ /* 0x008fe20000100a00 */
[----:B--2---:R1:W-:Y:S03]  /*20df0*/  STL.64 [R1+0x2bb8], R8 ;  /* 0x002bb80801007387 */ /* 0x0043e60000100a00 */
[----:B-1----:R-:W2:Y:S01]  /*20e00*/  LDL.LU R8, [R1+0x440] ;  /* 0x0004400001087983 */ /* 0x002ea20000300800 */
[----:B------:R-:W2:Y:S02]  /*20e10*/  LDL.LU R9, [R1+0x444] ;  /* 0x0004440001097983 */ /* 0x000ea40000300800 */
[----:B------:R-:W2:Y:S02]  /*20e20*/  LDL.LU R10, [R1+0x448] ;  /* 0x00044800010a7983 */ /* 0x000ea40000300800 */
[----:B------:R-:W2:Y:S01]  /*20e30*/  LDL.LU R11, [R1+0x44c] ;  /* 0x00044c00010b7983 */ /* 0x000ea20000300800 */
[----:B------:R-:W3:Y:S01]  /*20e40*/  LDL.LU R16, [R1+0x3e0] ;  /* 0x0003e00001107983 */ /* 0x000ee20000300800 */
[----:B------:R-:W3:Y:S02]  /*20e50*/  LDL.LU R17, [R1+0x3e4] ;  /* 0x0003e40001117983 */ /* 0x000ee40000300800 */
[----:B------:R-:W2:Y:S02]  /*20e60*/  LDL.LU R18, [R1+0x3e8] ;  /* 0x0003e80001127983 */ /* 0x000ea40000300800 */
[----:B------:R-:W2:Y:S02]  /*20e70*/  LDL.LU R19, [R1+0x3ec] ;  /* 0x0003ec0001137983 */ /* 0x000ea40000300800 */
[----:B--2---:R-:W-:Y:S01]  /*20e80*/  STL.64 [R1+0x2b58], R18 ;  /* 0x002b581201007387 */ /* 0x004fe20000100a00 */
[----:B---3--:R1:W-:Y:S03]  /*20e90*/  STL.64 [R1+0x2b50], R16 ;  /* 0x002b501001007387 */ /* 0x0083e60000100a00 */
        /* <DEDUP_REMOVED lines=10> */
[----:B0-----:R0:W-:Y:S01]  /*20f40*/  STL.64 [R1+0x2a40], R26 ;  /* 0x002a401a01007387 */ /* 0x0011e20000100a00 */
[----:B------:R-:W-:Y:S03]  /*20f50*/  STL.64 [R1+0x2a38], R24 ;  /* 0x002a381801007387 */ /* 0x000fe60000100a00 */
[----:B0-----:R-:W4:Y:S02]  /*20f60*/  LDL.LU.64 R26, [R1+0x78] ;  /* 0x00007800011a7983 */ /* 0x001f240000300a00 */
[----:B----4-:R-:W-:Y:S02]  /*20f70*/  HMMA.16816.F32.BF16 R4, R4, R26, R12 ;  /* 0x0000001a0404723c */ /* 0x010fe4000004180c */
[----:B------:R-:W3:Y:S01]  /*20f80*/  LDL.LU.64 R14, [R1+0x2bd0] ;  /* 0x002bd000010e7983 */ /* 0x000ee20000300a00 */
[----:B------:R-:W3:Y:S11]  /*20f90*/  LDL.LU.64 R12, [R1+0x2bc8] ;  /* 0x002bc800010c7983 */ /* 0x000ef60000300a00 */
[----:B------:R-:W-:Y:S09]  /*20fa0*/  @!UPT UIADD3 URZ, URZ, URZ, URZ ;  /* 0x0000003f3f3ff290 */ /* 0x000ff2000fffe03f */
[----:B------:R-:W-:Y:S01]  /*20fb0*/  STL.64 [R1+0x4a0], R4 ;  /* 0x0004a00401007387 */ /* 0x000fe20000100a00 */
[----:B------:R-:W-:Y:S02]  /*20fc0*/  STL.64 [R1+0x4a8], R6 ;  /* 0x0004a80601007387 */ /* 0x000fe40000100a00 */
[----:B------:R-:W0:Y:S02]  /*20fd0*/  LDSM.16.MT88.4 R4, [R29+0x2180] ;  /* 0x002180001d04783b */ /* 0x000e240000004200 */
[----:B0-----:R0:W-:Y:S02]  /*20fe0*/  STL.64 [R1+0x29c8], R6 ;  /* 0x0029c80601007387 */ /* 0x0011e40000100a00 */
[----:B------:R1:W-:Y:S02]  /*20ff0*/  STL.64 [R1+0x29c0], R4 ;  /* 0x0029c00401007387 */ /* 0x0003e40000100a00 */
[----:B0-----:R-:W-:Y:S02]  /*21000*/  IMAD.MOV.U32 R7, RZ, RZ, R3 ;  /* 0x000000ffff077224 */ /* 0x001fe400078e0003 */
[----:B-1----:R-:W-:-:S02]  /*21010*/  IMAD.MOV.U32 R4, RZ, RZ, R22 ;  /* 0x000000ffff047224 */ /* 0x002fc400078e0016 */
[----:B------:R-:W-:Y:S01]  /*21020*/  IMAD.MOV.U32 R3, RZ, RZ, R23 ;  /* 0x000000ffff037224 */ /* 0x000fe200078e0017 */
[C---:B---3--:R-:W-:Y:S11]  /*21030*/  HMMA.16816.F32.BF16 R8, R12.reuse, R22, R8 ;  /* 0x000000160c08723c */ /* 0x048ff60000041808 */
[----:B------:R-:W-:Y:S11]  /*21040*/  @!UPT UIADD3 URZ, URZ, URZ, URZ ;  /* 0x0000003f3f3ff290 */ /* 0x000ff6000fffe03f */
[----:B------:R-:W-:Y:S01]  /*21050*/  @!UPT UIADD3 URZ, URZ, URZ, URZ ;  /* 0x0000003f3f3ff290 */ /* 0x000fe2000fffe03f */
[----:B------:R-:W-:Y:S01]  /*21060*/  STL.64 [R1+0x490], R8 ;  /* 0x0004900801007387 */ /* 0x000fe20000100a00 */
[----:B------:R0:W-:Y:S03]  /*21070*/  STL.64 [R1+0x498], R10 ;  /* 0x0004980a01007387 */ /* 0x0001e60000100a00 */
[----:B0-----:R-:W3:Y:S01]  /*21080*/  LDL.LU.64 R10, [R1+0x2bc0] ;  /* 0x002bc000010a7983 */ /* 0x001ee20000300a00 */
[----:B------:R-:W3:Y:S02]  /*21090*/  LDL.LU.64 R8, [R1+0x2bb8] ;  /* 0x002bb80001087983 */ /* 0x000ee40000300a00 */
[----:B------:R-:W3:Y:S02]  /*210a0*/  LDL.LU.64 R22, [R1+0x2bb0] ;  /* 0x002bb00001167983 */ /* 0x000ee40000300a00 */
[----:B------:R-:W-:Y:S01]  /*210b0*/  IMAD.MOV.U32 R6, RZ, RZ, R28 ;  /* 0x000000ffff067224 */ /* 0x000fe200078e001c */
[C---:B---3--:R-:W-:Y:S01]  /*210c0*/  HMMA.16816.F32.BF16 R20, R12.reuse, R22, R8 ;  /* 0x000000160c14723c */ /* 0x048fe20000041808 */
[----:B------:R-:W3:Y:S01]  /*210d0*/  LDL.LU.64 R10, [R1+0x2ba8] ;  /* 0x002ba800010a7983 */ /* 0x000ee20000300a00 */
[----:B------:R-:W3:Y:S11]  /*210e0*/  LDL.LU.64 R8, [R1+0x2ba0] ;  /* 0x002ba00001087983 */ /* 0x000ef60000300a00 */
[----:B------:R-:W-:Y:S10]  /*210f0*/  @!UPT UIADD3 URZ, URZ, URZ, URZ ;  /* 0x0000003f3f3ff290 */ /* 0x000ff4000fffe03f */
[----:B------:R-:W-:Y:S01]  /*21100*/  STL.64 [R1+0x480], R20 ;  /* 0x0004801401007387 */ /* 0x000fe20000100a00 */
[----:B------:R0:W-:Y:S03]  /*21110*/  STL.64 [R1+0x488], R22 ;  /* 0x0004881601007387 */ /* 0x0001e60000100a00 */
[----:B0-----:R-:W4:Y:S01]  /*21120*/  LDL.LU.64 R22, [R1+0x2b98] ;  /* 0x002b980001167983 */ /* 0x001f220000300a00 */
[----:B------:R-:W4:Y:S01]  /*21130*/  LDL.LU.64 R20, [R1+0x2b90] ;  /* 0x002b900001147983 */ /* 0x000f220000300a00 */
[C---:B---3--:R-:W-:Y:S11]  /*21140*/  HMMA.16816.F32.BF16 R8, R12.reuse, R6, R8 ;  /* 0x000000060c08723c */ /* 0x048ff60000041808 */
[----:B------:R-:W-:Y:S11]  /*21150*/  @!UPT UIADD3 URZ, URZ, URZ, URZ ;  /* 0x0000003f3f3ff290 */ /* 0x000ff6000fffe03f */
[----:B------:R-:W-:Y:S01]  /*21160*/  @!UPT UIADD3 URZ, URZ, URZ, URZ ;  /* 0x0000003f3f3ff290 */ /* 0x000fe2000fffe03f */
[----:B------:R-:W-:Y:S01]  /*21170*/  STL.64 [R1+0x440], R8 ;  /* 0x0004400801007387 */ /* 0x000fe20000100a00 */
[----:B------:R0:W-:Y:S03]  /*21180*/  STL.64 [R1+0x448], R10 ;  /* 0x0004480a01007387 */ /* 0x0001e60000100a00 */
[----:B0-----:R-:W4:Y:S01]  /*21190*/  LDL.LU.64 R10, [R1+0x2b88] ;  /* 0x002b8800010a7983 */ /* 0x001f220000300a00 */
[----:B------:R-:W3:Y:S02]  /*211a0*/  LDL.LU R8, [R1+0x2b80] ;  /* 0x002b800001087983 */ /* 0x000ee40000300800 */
[----:B------:R-:W-:Y:S01]  /*211b0*/  STL.64 [R1+0x2b20], R6 ;  /* 0x002b200601007387 */ /* 0x000fe20000100a00 */
[C---:B----4-:R-:W-:Y:S11]  /*211c0*/  HMMA.16816.F32.BF16 R20, R12.reuse, R10, R20 ;  /* 0x0000000a0c14723c */ /* 0x050ff60000041814 */
[----:B------:R-:W-:Y:S11]  /*211d0*/  @!UPT UIADD3 URZ, URZ, URZ, URZ ;  /* 0x0000003f3f3ff290 */ /* 0x000ff6000fffe03f */
[----:B------:R-:W-:Y:S01]  /*211e0*/  @!UPT UIADD3 URZ, URZ, URZ, URZ ;  /* 0x0000003f3f3ff290 */ /* 0x000fe2000fffe03f */
[----:B------:R-:W-:Y:S01]  /*211f0*/  STL.64 [R1+0x430], R20 ;  /* 0x0004301401007387 */ /* 0x000fe20000100a00 */
[----:B------:R0:W-:Y:S03]  /*21200*/  STL.64 [R1+0x438], R22 ;  /* 0x0004381601007387 */ /* 0x0001e60000100a00 */
[----:B0-----:R-:W2:Y:S01]  /*21210*/  LDL.LU.64 R22, [R1+0x2b78] ;  /* 0x002b780001167983 */ /* 0x001ea20000300a00 */
[----:B------:R-:W-:Y:S02]  /*21220*/  STL.64 [R1+0x2b18], R10 ;  /* 0x002b180a01007387 */ /* 0x000fe40000100a00 */
[----:B---3--:R0:W-:Y:S02]  /*21230*/  STL [R1+0x2b10], R8 ;  /* 0x002b100801007387 */ /* 0x0081e40000100800 */
[----:B0-----:R-:W3:Y:S01]  /*21240*/  LDL.LU R8, [R1+0x340] ;  /* 0x0003400001087983 */ /* 0x001ee20000300800 */
[----:B------:R-:W3:Y:S02]  /*21250*/  LDL.LU R9, [R1+0x344] ;  /* 0x0003440001097983 */ /* 0x000ee40000300800 */
[----:B------:R-:W3:Y:S02]  /*21260*/  LDL.LU R10, [R1+0x348] ;  /* 0x00034800010a7983 */ /* 0x000ee40000300800 */
[----:B------:R-:W3:Y:S01]  /*21270*/  LDL.LU R11, [R1+0x34c] ;  /* 0x00034c00010b7983 */ /* 0x000ee20000300800 */
[C---:B--2---:R-:W-:Y:S01]  /*21280*/  HMMA.16816.F32.BF16 R20, R12.reuse, R22, R16 ;  /* 0x000000160c14723c */ /* 0x044fe20000041810 */
[----:B------:R-:W2:Y:S01]  /*21290*/  LDL.LU.64 R18, [R1+0x2b70] ;  /* 0x002b700001127983 */ /* 0x000ea20000300a00 */
[----:B------:R-:W2:Y:S11]  /*212a0*/  LDL.LU.64 R16, [R1+0x2b68] ;  /* 0x002b680001107983 */ /* 0x000eb60000300a00 */
[----:B------:R-:W-:Y:S10]  /*212b0*/  @!UPT UIADD3 URZ, URZ, URZ, URZ ;  /* 0x0000003f3f3ff290 */ /* 0x000ff4000fffe03f */
[----:B------:R-:W-:Y:S01]  /*212c0*/  STL.64 [R1+0x420], R20 ;  /* 0x0004201401007387 */ /* 0x000fe20000100a00 */
[----:B------:R0:W-:Y:S03]  /*212d0*/  STL.64 [R1+0x428], R22 ;  /* 0x0004281601007387 */ /* 0x0001e60000100a00 */
[----:B0-----:R-:W2:Y:S02]  /*212e0*/  LDL.LU.64 R22, [R1+0x2b60] ;  /* 0x002b600001167983 */ /* 0x001ea40000300a00 */
[C---:B--2---:R-:W-:Y:S02]  /*212f0*/  HMMA.16816.F32.BF16 R20, R12.reuse, R22, R16 ;  /* 0x000000160c14723c */ /* 0x044fe40000041810 */
[----:B------:R-:W2:Y:S01]  /*21300*/  LDL.LU.64 R18, [R1+0x2b58] ;  /* 0x002b580001127983 */ /* 0x000ea20000300a00 */
[----:B------:R-:W2:Y:S11]  /*21310*/  LDL.LU.64 R16, [R1+0x2b50] ;  /* 0x002b500001107983 */ /* 0x000eb60000300a00 */
[----:B------:R-:W-:Y:S09]  /*21320*/  @!UPT UIADD3 URZ, URZ, URZ, URZ ;  /* 0x0000003f3f3ff290 */ /* 0x000ff2000fffe03f */
[----:B------:R0:W-:Y:S01]  /*21330*/  STL.64 [R1+0x410], R20 ;  /* 0x0004101401007387 */ /* 0x0001e20000100a00 */
[----:B------:R1:W-:Y:S03]  /*21340*/  STL.64 [R1+0x418], R22 ;  /* 0x0004181601007387 */ /* 0x0003e60000100a00 */
[----:B0-----:R-:W4:Y:S01]  /*21350*/  LDL.LU R20, [R1+0x2b0] ;  /* 0x0002b00001147983 */ /* 0x001f220000300800 */
[----:B------:R-:W4:Y:S02]  /*21360*/  LDL.LU R21, [R1+0x2b4] ;  /* 0x0002b40001157983 */ /* 0x000f240000300800 */
[----:B-1----:R-:W2:Y:S02]  /*21370*/  LDL.LU R22, [R1+0x2b8] ;  /* 0x0002b80001167983 */ /* 0x002ea40000300800 */
[----:B------:R-:W2:Y:S02]  /*21380*/  LDL.LU R23, [R1+0x2bc] ;  /* 0x0002bc0001177983 */ /* 0x000ea40000300800 */
[----:B--2---:R0:W-:Y:S01]  /*21390*/  STL.64 [R1+0x2ac8], R22 ;  /* 0x002ac81601007387 */ /* 0x0041e20000100a00 */
[----:B----4-:R-:W-:Y:S03]  /*213a0*/  STL.64 [R1+0x2ac0], R20 ;  /* 0x002ac01401007387 */ /* 0x010fe60000100a00 */
[----:B0-----:R-:W2:Y:S02]  /*213b0*/  LDL.LU.64 R22, [R1+0x68] ;  /* 0x0000680001167983 */ /* 0x001ea40000300a00 */
[C---:B--2---:R-:W-:Y:S11]  /*213c0*/  HMMA.16816.F32.BF16 R16, R12.reuse, R22, R16 ;  /* 0x000000160c10723c */ /* 0x044ff60000041810 */
[----:B------:R-:W-:Y:S11]  /*213d0*/  @!UPT UIADD3 URZ, URZ, URZ, URZ ;  /* 0x0000003f3f3ff290 */ /* 0x000ff6000fffe03f */
[----:B------:R-:W-:Y:S01]  /*213e0*/  @!UPT UIADD3 URZ, URZ, URZ, URZ ;  /* 0x0000003f3f3ff290 */ /* 0x000fe2000fffe03f */
[----:B------:R-:W-:Y:S01]  /*213f0*/  STL.64 [R1+0x400], R16 ;  /* 0x0004001001007387 */ /* 0x000fe20000100a00 */
[----:B------:R0:W-:Y:S03]  /*21400*/  STL.64 [R1+0x408], R18 ;  /* 0x0004081201007387 */ /* 0x0001e60000100a00 */
[----:B0-----:R-:W2:Y:S01]  /*21410*/  LDL.LU.64 R18, [R1+0x2b48] ;  /* 0x002b480001127983 */ /* 0x001ea20000300a00 */
[----:B------:R-:W2:Y:S02]  /*21420*/  LDL.LU.64 R16, [R1+0x2b40] ;  /* 0x002b400001107983 */ /* 0x000ea40000300a00 */
[----:B------:R0:W-:Y:S02]  /*21430*/  STL.64 [R1+0x2ad8], R22 ;  /* 0x002ad81601007387 */ /* 0x0001e40000100a00 */
[----:B0-----:R-:W4:Y:S01]  /*21440*/  LDL.64 R22, [R1+0x58] ;  /* 0x0000580001167983 */ /* 0x001f220000100a00 */
[----:B---3--:R-:W-:Y:S03]  /*21450*/  HMMA.16816.F32.BF16 R12, R12, R26, R8 ;  /* 0x0000001a0c0c723c */ /* 0x008fe60000041808 */
[----:B----4-:R-:W-:Y:S01]  /*21460*/  STL.64 [R1+0x2af0], R22 ;  /* 0x002af01601007387 */ /* 0x010fe20000100a00 */
[----:B------:R-:W-:Y:S02]  /*21470*/  STL.64 [R1+0x2b28], R26 ;  /* 0x002b281a01007387 */ /* 0x000fe40000100a00 */
[----:B------:R-:W3:Y:S11]  /*21480*/  LDL.LU R8, [R1+0x3b0] ;  /* 0x0003b00001087983 */ /* 0x000ef60000300800 */
[----:B------:R-:W-:Y:S06]  /*21490*/  @!UPT UIADD3 URZ, URZ, URZ, URZ ;  /* 0x0000003f3f3ff290 */ /* 0x000fec000fffe03f */
[----:B------:R-:W-:Y:S01]  /*214a0*/  STL.64 [R1+0x360], R12 ;  /* 0x0003600c01007387 */ /* 0x000fe20000100a00 */
[----:B------:R-:W-:Y:S01]  /*214b0*/  STL.64 [R1+0x368], R14 ;  /* 0x0003680e01007387 */ /* 0x000fe20000100a00 */
[----:B------:R-:W3:Y:S02]  /*214c0*/  LDL.LU R9, [R1+0x3b4] ;  /* 0x0003b40001097983 */ /* 0x000ee40000300800 */
[----:B------:R-:W4:Y:S02]  /*214d0*/  LDL.LU R10, [R1+0x3b8] ;  /* 0x0003b800010a7983 */ /* 0x000f240000300800 */
[----:B------:R-:W4:Y:S02]  /*214e0*/  LDL.LU R11, [R1+0x3bc] ;  /* 0x0003bc00010b7983 */ /* 0x000f240000300800 */
[----:B----4-:R-:W-:Y:S01]  /*214f0*/  STL.64 [R1+0x2b38], R10 ;  /* 0x002b380a01007387 */ /* 0x010fe20000100a00 */
[----:B---3--:R0:W-:Y:S03]  /*21500*/  STL.64 [R1+0x2b30], R8 ;  /* 0x002b300801007387 */ /* 0x0081e60000100a00 */
[----:B0-----:R-:W2:Y:S01]  /*21510*/  LDL.LU R8, [R1+0x3d0] ;  /* 0x0003d00001087983 */ /* 0x001ea20000300800 */
[----:B------:R-:W2:Y:S02]  /*21520*/  LDL.LU R9, [R1+0x3d4] ;  /* 0x0003d40001097983 */ /* 0x000ea40000300800 */
[----:B------:R-:W2:Y:S02]  /*21530*/  LDL.LU R10, [R1+0x3d8] ;  /* 0x0003d800010a7983 */ /* 0x000ea40000300800 */
[----:B------:R-:W2:Y:S01]  /*21540*/  LDL.LU R11, [R1+0x3dc] ;  /* 0x0003dc00010b7983 */ /* 0x000ea20000300800 */
[----:B------:R-:W3:Y:S01]  /*21550*/  LDL.LU R24, [R1+0x3c0] ;  /* 0x0003c00001187983 */ /* 0x000ee20000300800 */
[----:B------:R-:W3:Y:S02]  /*21560*/  LDL.LU R25, [R1+0x3c4] ;  /* 0x0003c40001197983 */ /* 0x000ee40000300800 */
[----:B------:R-:W3:Y:S02]  /*21570*/  LDL.LU R26, [R1+0x3c8] ;  /* 0x0003c800011a7983 */ /* 0x000ee40000300800 */
[----:B------:R-:W3:Y:S01]  /*21580*/  LDL.LU R27, [R1+0x3cc] ;  /* 0x0003cc00011b7983 */ /* 0x000ee20000300800 */
[----:B------:R-:W4:Y:S04]  /*21590*/  LDL.64 R22, [R1+0x38] ;  /* 0x0000380001167983 */ /* 0x000f280000100a00 */
[----:B------:R-:W3:Y:S04]  /*215a0*/  LDL.64 R6, [R1+0x18] ;  /* 0x0000180001067983 */ /* 0x000ee80000100a00 */
[----:B----4-:R0:W-:Y:S01]  /*215b0*/  STL.64 [R1+0x2b08], R22 ;  /* 0x002b081601007387 */ /* 0x0101e20000100a00 */
[----:B------:R-:W4:Y:S02]  /*215c0*/  LDL.LU R12, [R1+0x280] ;  /* 0x00028000010c7983 */ /* 0x000f240000300800 */
[----:B------:R-:W4:Y:S02]  /*215d0*/  LDL.LU R13, [R1+0x284] ;  /* 0x00028400010d7983 */ /* 0x000f240000300800 */
[----:B------:R-:W2:Y:S01]  /*215e0*/  LDL.LU R14, [R1+0x288] ;  /* 0x00028800010e7983 */ /* 0x000ea20000300800 */
[----:B------:R-:W2:Y:S01]  /*215f0*/  LDL.LU R15, [R1+0x28c] ;  /* 0x00028c00010f7983 */ /* 0x000ea20000300800 */
[----:B------:R-:W3:Y:S02]  /*21600*/  LDL.LU R20, [R1+0x3a0] ;  /* 0x0003a00001147983 */ /* 0x000ee40000300800 */
[----:B------:R-:W3:Y:S01]  /*21610*/  LDL.LU R21, [R1+0x3a4] ;  /* 0x0003a40001157983 */ /* 0x000ee20000300800 */
[----:B0-----:R-:W3:Y:S01]  /*21620*/  LDL.LU R22, [R1+0x3a8] ;  /* 0x0003a80001167983 */ /* 0x001ee20000300800 */
[----:B------:R-:W3:Y:S03]  /*21630*/  LDL.LU R23, [R1+0x3ac] ;  /* 0x0003ac0001177983 */ /* 0x000ee60000300800 */
[----:B--2---:R0:W-:Y:S02]  /*21640*/  STL.64 [R1+0x2aa0], R14 ;  /* 0x002aa00e01007387 */ /* 0x0041e40000100a00 */
[----:B0-----:R-:W-:-:S02]  /*21650*/  IMAD.MOV.U32 R14, RZ, RZ, R4 ;  /* 0x000000ffff0e7224 */ /* 0x001fc400078e0004 */
[----:B------:R-:W-:-:S07]  /*21660*/  IMAD.MOV.U32 R15, RZ, RZ, R3 ;  /* 0x000000ffff0f7224 */ /* 0x000fce00078e0003 */
[C---:B------:R-:W-:Y:S01]  /*21670*/  HMMA.16816.F32.BF16 R8, R16.reuse, R14, R8 ;  /* 0x0000000e1008723c */ /* 0x040fe20000041808 */
[----:B----4-:R-:W-:Y:S11]  /*21680*/  STL.64 [R1+0x2a98], R12 ;  /* 0x002a980c01007387 */ /* 0x010ff60000100a00 */
[----:B------:R-:W-:Y:S11]  /*21690*/  @!UPT UIADD3 URZ, URZ, URZ, URZ ;  /* 0x0000003f3f3ff290 */ /* 0x000ff6000fffe03f */
[----:B------:R-:W-:Y:S01]  /*216a0*/  STL.64 [R1+0x3f0], R8 ;  /* 0x0003f00801007387 */ /* 0x000fe20000100a00 */
[----:B------:R0:W-:Y:S03]  /*216b0*/  STL.64 [R1+0x3f8], R10 ;  /* 0x0003f80a01007387 */ /* 0x0001e60000100a00 */
[----:B0-----:R-:W2:Y:S01]  /*216c0*/  LDL.LU.64 R10, [R1+0x2b38] ;  /* 0x002b3800010a7983 */ /* 0x001ea20000300a00 */
[----:B------:R-:W2:Y:S02]  /*216d0*/  LDL.LU.64 R8, [R1+0x2b30] ;  /* 0x002b300001087983 */ /* 0x000ea40000300a00 */
[----:B------:R0:W-:Y:S02]  /*216e0*/  STL.64 [R1+0x2ad0], R14 ;  /* 0x002ad00e01007387 */ /* 0x0001e40000100a00 */
[----:B------:R-:W4:Y:S01]  /*216f0*/  LDL.LU R12, [R1+0x370] ;  /* 0x00037000010c7983 */ /* 0x000f220000300800 */
[----:B------:R-:W4:Y:S04]  /*21700*/  LDL.LU R13, [R1+0x374] ;  /* 0x00037400010d7983 */ /* 0x000f280000300800 */
[----:B0-----:R-:W2:Y:S01]  /*21710*/  LDL.LU R14, [R1+0x378] ;  /* 0x00037800010e7983 */ /* 0x001ea20000300800 */
[----:B------:R-:W2:Y:S01]  /*21720*/  LDL.LU R15, [R1+0x37c] ;  /* 0x00037c00010f7983 */ /* 0x000ea20000300800 */
[----:B---3--:R-:W-:Y:S02]  /*21730*/  HMMA.16816.F32.BF16 R24, R16, R6, R24 ;  /* 0x000000061018723c */ /* 0x008fe40000041818 */
[----:B--2---:R-:W-:Y:S01]  /*21740*/  STL.64 [R1+0x2ae8], R14 ;  /* 0x002ae80e01007387 */ /* 0x004fe20000100a00 */
[----:B----4-:R0:W-:Y:S03]  /*21750*/  STL.64 [R1+0x2ae0], R12 ;  /* 0x002ae00c01007387 */ /* 0x0101e60000100a00 */
[----:B0-----:R-:W2:Y:S01]  /*21760*/  LDL.LU R12, [R1+0x380] ;  /* 0x00038000010c7983 */ /* 0x001ea20000300800 */
[----:B------:R-:W2:Y:S02]  /*21770*/  LDL.LU R13, [R1+0x384] ;  /* 0x00038400010d7983 */ /* 0x000ea40000300800 */
[----:B------:R-:W3:Y:S02]  /*21780*/  LDL.LU R14, [R1+0x388] ;  /* 0x00038800010e7983 */ /* 0x000ee40000300800 */
[----:B------:R-:W3:Y:S02]  /*21790*/  LDL.LU R15, [R1+0x38c] ;  /* 0x00038c00010f7983 */ /* 0x000ee40000300800 */
[----:B---3--:R-:W-:Y:S01]  /*217a0*/  STL.64 [R1+0x2b00], R14 ;  /* 0x002b000e01007387 */ /* 0x008fe20000100a00 */
[----:B--2---:R0:W-:Y:S03]  /*217b0*/  STL.64 [R1+0x2af8], R12 ;  /* 0x002af80c01007387 */ /* 0x0041e60000100a00 */
[----:B0-----:R-:W2:Y:S01]  /*217c0*/  LDL.LU R12, [R1+0x390] ;  /* 0x00039000010c7983 */ /* 0x001ea20000300800 */
[----:B------:R-:W2:Y:S02]  /*217d0*/  LDL.LU R13, [R1+0x394] ;  /* 0x00039400010d7983 */ /* 0x000ea40000300800 */
[----:B------:R-:W2:Y:S02]  /*217e0*/  LDL.LU R14, [R1+0x398] ;  /* 0x00039800010e7983 */ /* 0x000ea40000300800 */
[----:B------:R-:W2:Y:S01]  /*217f0*/  LDL.LU R15, [R1+0x39c] ;  /* 0x00039c00010f7983 */ /* 0x000ea20000300800 */
[----:B------:R0:W-:Y:S01]  /*21800*/  STL.64 [R1+0x3e0], R24 ;  /* 0x0003e01801007387 */ /* 0x0001e20000100a00 */
[----:B------:R1:W-:Y:S02]  /*21810*/  STL.64 [R1+0x3e8], R26 ;  /* 0x0003e81a01007387 */ /* 0x0003e40000100a00 */
[----:B0-----:R-:W-:Y:S01]  /*21820*/  IMAD.MOV.U32 R25, RZ, RZ, R6 ;  /* 0x000000ffff197224 */ /* 0x001fe200078e0006 */
[----:B-1----:R-:W3:Y:S01]  /*21830*/  LDL.LU.64 R26, [R1+0x2b28] ;  /* 0x002b2800011a7983 */ /* 0x002ee20000300a00 */
[----:B------:R-:W-:-:S02]  /*21840*/  IMAD.MOV.U32 R24, RZ, RZ, R7 ;  /* 0x000000ffff187224 */ /* 0x000fc400078e0007 */
[----:B------:R-:W4:Y:S02]  /*21850*/  LDL.LU.64 R6, [R1+0x2b20] ;  /* 0x002b200001067983 */ /* 0x000f240000300a00 */
[C---:B----4-:R-:W-:Y:S11]  /*21860*/  HMMA.16816.F32.BF16 R8, R16.reuse, R6, R8 ;  /* 0x000000061008723c */ /* 0x050ff60000041808 */
[----:B------:R-:W-:Y:S11]  /*21870*/  @!UPT UIADD3 URZ, URZ, URZ, URZ ;  /* 0x0000003f3f3ff290 */ /* 0x000ff6000fffe03f */
[----:B------:R-:W-:Y:S01]  /*21880*/  @!UPT UIADD3 URZ, URZ, URZ, URZ ;  /* 0x0000003f3f3ff290 */ /* 0x000fe2000fffe03f */
[----:B------:R-:W-:Y:S01]  /*21890*/  STL.64 [R1+0x3d0], R8 ;  /* 0x0003d00801007387 */ /* 0x000fe20000100a00 */
[----:B------:R0:W-:Y:S03]  /*218a0*/  STL.64 [R1+0x3d8], R10 ;  /* 0x0003d80a01007387 */ /* 0x0001e60000100a00 */
[----:B0-----:R-:W4:Y:S01]  /*218b0*/  LDL.LU.64 R10, [R1+0x2b18] ;  /* 0x002b1800010a7983 */ /* 0x001f220000300a00 */
[----:B------:R-:W2:Y:S02]  /*218c0*/  LDL.LU R8, [R1+0x2b10] ;  /* 0x002b100001087983 */ /* 0x000ea40000300800 */
[----:B------:R0:W-:Y:S02]  /*218d0*/  STL.64 [R1+0x2aa8], R6 ;  /* 0x002aa80601007387 */ /* 0x0001e40000100a00 */
[----:B------:R-:W2:Y:S01]  /*218e0*/  LDL.LU R4, [R1+0x2a0] ;  /* 0x0002a00001047983 */ /* 0x000ea20000300800 */
[----:B------:R-:W2:Y:S04]  /*218f0*/  LDL.LU R5, [R1+0x2a4] ;  /* 0x0002a40001057983 */ /* 0x000ea80000300800 */
[----:B0-----:R-:W2:Y:S01]  /*21900*/  LDL.LU R6, [R1+0x2a8] ;  /* 0x0002a80001067983 */ /* 0x001ea20000300800 */
[----:B------:R-:W2:Y:S01]  /*21910*/  LDL.LU R7, [R1+0x2ac] ;  /* 0x0002ac0001077983 */ /* 0x000ea20000300800 */
[C---:B----4-:R-:W-:Y:S11]  /*21920*/  HMMA.16816.F32.BF16 R20, R16.reuse, R10, R20 ;  /* 0x0000000a1014723c */ /* 0x050ff60000041814 */
[----:B------:R-:W-:Y:S11]  /*21930*/  @!UPT UIADD3 URZ, URZ, URZ, URZ ;  /* 0x0000003f3f3ff290 */ /* 0x000ff6000fffe03f */
[----:B------:R-:W-:Y:S01]  /*21940*/  @!UPT UIADD3 URZ, URZ, URZ, URZ ;  /* 0x0000003f3f3ff290 */ /* 0x000fe2000fffe03f */
        /* <DEDUP_REMOVED lines=21> */
[C---:B--2---:R-:W-:Y:S11]  /*21aa0*/  HMMA.16816.F32.BF16 R12, R16.reuse, R22, R12 ;  /* 0x00000016100c723c */ /* 0x044ff6000004180c */
[----:B------:R-:W-:Y:S11]  /*21ab0*/  @!UPT UIADD3 URZ, URZ, URZ, URZ ;  /* 0x0000003f3f3ff290 */ /* 0x000ff6000fffe03f */
[----:B------:R-:W-:Y:S01]  /*21ac0*/  @!UPT UIADD3 URZ, URZ, URZ, URZ ;  /* 0x0000003f3f3ff290 */ /* 0x000fe2000fffe03f */
[----:B------:R0:W-:Y:S01]  /*21ad0*/  STL.64 [R1+0x390], R12 ;  /* 0x0003900c01007387 */ /* 0x0001e20000100a00 */
[----:B------:R1:W-:Y:S02]  /*21ae0*/  STL.64 [R1+0x398], R14 ;  /* 0x0003980e01007387 */ /* 0x0003e40000100a00 */
[----:B0-----:R-:W-:Y:S01]  /*21af0*/  IMAD.MOV.U32 R13, RZ, RZ, R22 ;  /* 0x000000ffff0d7224 */ /* 0x001fe200078e0016 */
[----:B-1----:R-:W2:Y:S01]  /*21b00*/  LDL.LU.64 R14, [R1+0x2ad0] ;  /* 0x002ad000010e7983 */ /* 0x002ea20000300a00 */
[----:B------:R-:W-:Y:S02]  /*21b10*/  IMAD.MOV.U32 R12, RZ, RZ, R23 ;  /* 0x000000ffff0c7224 */ /* 0x000fe400078e0017 */
[----:B------:R-:W3:Y:S02]  /*21b20*/  LDL.LU.64 R22, [R1+0x2ac8] ;  /* 0x002ac80001167983 */ /* 0x000ee40000300a00 */
[----:B------:R-:W3:Y:S02]  /*21b30*/  LDL.LU.64 R20, [R1+0x2ac0] ;  /* 0x002ac00001147983 */ /* 0x000ee40000300a00 */
[----:B---3--:R-:W-:Y:S01]  /*21b40*/  HMMA.16816.F32.BF16 R16, R16, R26, R20 ;  /* 0x0000001a1010723c */ /* 0x008fe20000041814 */
[----:B------:R-:W2:Y:S01]  /*21b50*/  LDL.LU.64 R22, [R1+0x2ab8] ;  /* 0x002ab80001167983 */ /* 0x000ea20000300a00 */
[----:B------:R-:W2:Y:S02]  /*21b60*/  LDL.LU.64 R20, [R1+0x2ab0] ;  /* 0x002ab00001147983 */ /* 0x000ea40000300a00 */
[----:B------:R-:W-:Y:S11]  /*21b70*/  STL.64 [R1+0x2a50], R26 ;  /* 0x002a501a01007387 */ /* 0x000ff60000100a00 */
[----:B------:R-:W-:Y:S08]  /*21b80*/  @!UPT UIADD3 URZ, URZ, URZ, URZ ;  /* 0x0000003f3f3ff290 */ /* 0x000ff0000fffe03f */
[----:B------:R-:W-:Y:S01]  /*21b90*/  STL.64 [R1+0x2b0], R16 ;  /* 0x0002b01001007387 */ /* 0x000fe20000100a00 */
[----:B------:R0:W-:Y:S02]  /*21ba0*/  STL.64 [R1+0x2b8], R18 ;  /* 0x0002b81201007387 */ /* 0x0001e40000100a00 */
[----:B0-----:R-:W-:Y:S02]  /*21bb0*/  IMAD.MOV.U32 R18, RZ, RZ, R13 ;  /* 0x000000ffff127224 */ /* 0x001fe400078e000d */
[----:B------:R-:W-:-:S05]  /*21bc0*/  IMAD.MOV.U32 R19, RZ, RZ, R12 ;  /* 0x000000ffff137224 */ /* 0x000fca00078e000c */
[----:B------:R0:W-:Y:S01]  /*21bd0*/  STL.64 [R1+0x2a58], R18 ;  /* 0x002a581201007387 */ /* 0x0001e20000100a00 */
[----:B------:R-:W3:Y:S02]  /*21be0*/  LDL.LU R16, [R1+0x290] ;  /* 0x0002900001107983 */ /* 0x000ee40000300800 */
[----:B------:R-:W3:Y:S01]  /*21bf0*/  LDL.LU R17, [R1+0x294] ;  /* 0x0002940001117983 */ /* 0x000ee20000300800 */
[----:B0-----:R-:W3:Y:S01]  /*21c00*/  LDL.LU R18, [R1+0x298] ;  /* 0x0002980001127983 */ /* 0x001ee20000300800 */
[----:B------:R-:W3:Y:S01]  /*21c10*/  LDL.LU R19, [R1+0x29c] ;  /* 0x00029c0001137983 */ /* 0x000ee20000300800 */
[----:B--2---:R-:W-:Y:S02]  /*21c20*/  HMMA.16816.F32.BF16 R12, R20, R14, R4 ;  /* 0x0000000e140c723c */ /* 0x004fe40000041804 */
[----:B------:R-:W2:Y:S11]  /*21c30*/  LDL.LU.64 R6, [R1+0x2aa8] ;  /* 0x002aa80001067983 */ /* 0x000eb60000300a00 */
[----:B------:R-:W-:Y:S10]  /*21c40*/  @!UPT UIADD3 URZ, URZ, URZ, URZ ;  /* 0x0000003f3f3ff290 */ /* 0x000ff4000fffe03f */
[----:B------:R-:W-:Y:S01]  /*21c50*/  STL.64 [R1+0x2a0], R12 ;  /* 0x0002a00c01007387 */ /* 0x000fe20000100a00 */
[----:B------:R0:W-:Y:S03]  /*21c60*/  STL.64 [R1+0x2a8], R14 ;  /* 0x0002a80e01007387 */ /* 0x0001e60000100a00 */
[----:B0-----:R-:W2:Y:S01]  /*21c70*/  LDL.LU.64 R14, [R1+0x2aa0] ;  /* 0x002aa000010e7983 */ /* 0x001ea20000300a00 */
[----:B------:R-:W2:Y:S02]  /*21c80*/  LDL.LU.64 R12, [R1+0x2a98] ;  /* 0x002a9800010c7983 */ /* 0x000ea40000300a00 */
[----:B------:R-:W-:Y:S02]  /*21c90*/  IMAD.MOV.U32 R26, RZ, RZ, R25 ;  /* 0x000000ffff1a7224 */ /* 0x000fe400078e0019 */
[----:B------:R-:W-:-:S07]  /*21ca0*/  IMAD.MOV.U32 R27, RZ, RZ, R24 ;  /* 0x000000ffff1b7224 */ /* 0x000fce00078e0018 */
[C---:B---3--:R-:W-:Y:S08]  /*21cb0*/  HMMA.16816.F32.BF16 R16, R20.reuse, R26, R16 ;  /* 0x0000001a1410723c */ /* 0x048ff00000041810 */
[----:B--2---:R-:W-:Y:S01]  /*21cc0*/  HMMA.16816.F32.BF16 R4, R20, R6, R12 ;  /* 0x000000061404723c */ /* 0x004fe2000004180c */
[----:B------:R-:W2:Y:S11]  /*21cd0*/  LDL.LU R12, [R1+0x120] ;  /* 0x00012000010c7983 */ /* 0x000eb60000300800 */
[----:B------:R-:W-:Y:S03]  /*21ce0*/  @!UPT UIADD3 URZ, URZ, URZ, URZ ;  /* 0x0000003f3f3ff290 */ /* 0x000fe6000fffe03f */
[----:B------:R-:W-:Y:S02]  /*21cf0*/  STL.64 [R1+0x290], R16 ;  /* 0x0002901001007387 */ /* 0x000fe40000100a00 */
[----:B------:R-:W-:Y:S06]  /*21d00*/  STL.64 [R1+0x298], R18 ;  /* 0x0002981201007387 */ /* 0x000fec0000100a00 */
[----:B------:R0:W-:Y:S01]  /*21d10*/  STL.64 [R1+0x280], R4 ;  /* 0x0002800401007387 */ /* 0x0001e20000100a00 */
[----:B------:R1:W-:Y:S02]  /*21d20*/  STL.64 [R1+0x288], R6 ;  /* 0x0002880601007387 */ /* 0x0003e40000100a00 */
[----:B------:R-:W2:Y:S02]  /*21d30*/  LDL.LU R13, [R1+0x124] ;  /* 0x00012400010d7983 */ /* 0x000ea40000300800 */
[----:B------:R-:W3:Y:S01]  /*21d40*/  LDL.LU R14, [R1+0x128] ;  /* 0x00012800010e7983 */ /* 0x000ee20000300800 */
[----:B------:R-:W3:Y:S04]  /*21d50*/  LDL.LU R15, [R1+0x12c] ;  /* 0x00012c00010f7983 */ /* 0x000ee80000300800 */
[----:B0-----:R-:W4:Y:S01]  /*21d60*/  LDL.LU R4, [R1+0x160] ;  /* 0x0001600001047983 */ /* 0x001f220000300800 */
[----:B------:R-:W4:Y:S02]  /*21d70*/  LDL.LU R5, [R1+0x164] ;  /* 0x0001640001057983 */ /* 0x000f240000300800 */
[----:B-1----:R-:W2:Y:S02]  /*21d80*/  LDL.LU R6, [R1+0x168] ;  /* 0x0001680001067983 */ /* 0x002ea40000300800 */
[----:B------:R-:W2:Y:S01]  /*21d90*/  LDL.LU R7, [R1+0x16c] ;  /* 0x00016c0001077983 */ /* 0x000ea20000300800 */
[----:B------:R-:W2:Y:S01]  /*21da0*/  LDL.LU R24, [R1+0x240] ;  /* 0x0002400001187983 */ /* 0x000ea20000300800 */
[----:B------:R-:W2:Y:S02]  /*21db0*/  LDL.LU R25, [R1+0x244] ;  /* 0x0002440001197983 */ /* 0x000ea40000300800 */
[----:B------:R-:W2:Y:S02]  /*21dc0*/  LDL.LU R26, [R1+0x248] ;  /* 0x00024800011a7983 */ /* 0x000ea40000300800 */
[----:B------:R-:W2:Y:S02]  /*21dd0*/  LDL.LU R27, [R1+0x24c] ;  /* 0x00024c00011b7983 */ /* 0x000ea40000300800 */
[----:B------:R-:W-:-:S02]  /*21de0*/  IMAD.MOV.U32 R18, RZ, RZ, R9 ;  /* 0x000000ffff127224 */ /* 0x000fc400078e0009 */
[----:B------:R-:W-:Y:S01]  /*21df0*/  IMAD.MOV.U32 R19, RZ, RZ, R29 ;  /* 0x000000ffff137224 */ /* 0x000fe200078e001d */
[----:B--2---:R-:W-:Y:S01]  /*21e00*/  STL.64 [R1+0x2a68], R26 ;  /* 0x002a681a01007387 */ /* 0x004fe20000100a00 */
[----:B------:R0:W-:Y:S02]  /*21e10*/  STL.64 [R1+0x2a60], R24 ;  /* 0x002a601801007387 */ /* 0x0001e40000100a00 */
[----:B------:R-:W2:Y:S02]  /*21e20*/  LDL.LU R9, [R1+0x2a90] ;  /* 0x002a900001097983 */ /* 0x000ea40000300800 */
[----:B------:R1:W-:Y:S01]  /*21e30*/  STL.64 [R1+0x2a70], R18 ;  /* 0x002a701201007387 */ /* 0x0003e20000100a00 */
[----:B0-----:R-:W2:Y:S01]  /*21e40*/  LDL.LU R24, [R1+0x250] ;  /* 0x0002500001187983 */ /* 0x001ea20000300800 */
[----:B------:R-:W2:Y:S02]  /*21e50*/  LDL.LU R25, [R1+0x254] ;  /* 0x0002540001197983 */ /* 0x000ea40000300800 */
[----:B------:R-:W2:Y:S02]  /*21e60*/  LDL.LU R26, [R1+0x258] ;  /* 0x00025800011a7983 */ /* 0x000ea40000300800 */
[----:B------:R-:W2:Y:S02]  /*21e70*/  LDL.LU R27, [R1+0x25c] ;  /* 0x00025c00011b7983 */ /* 0x000ea40000300800 */
[----:B-1----:R-:W-:-:S02]  /*21e80*/  IMAD.MOV.U32 R18, RZ, RZ, R28 ;  /* 0x000000ffff127224 */ /* 0x002fc400078e001c */
[----:B------:R-:W-:Y:S01]  /*21e90*/  IMAD.MOV.U32 R19, RZ, RZ, R3 ;  /* 0x000000ffff137224 */ /* 0x000fe200078e0003 */
[----:B--2---:R-:W-:Y:S01]  /*21ea0*/  STL.64 [R1+0x2a80], R26 ;  /* 0x002a801a01007387 */ /* 0x004fe20000100a00 */
[----:B------:R-:W-:Y:S03]  /*21eb0*/  STL.64 [R1+0x2a78], R24 ;  /* 0x002a781801007387 */ /* 0x000fe60000100a00 */
[----:B------:R0:W-:Y:S02]  /*21ec0*/  STL.64 [R1+0x2a88], R18 ;  /* 0x002a881201007387 */ /* 0x0001e40000100a00 */
[----:B------:R-:W2:Y:S01]  /*21ed0*/  LDL.LU R16, [R1+0x270] ;  /* 0x0002700001107983 */ /* 0x000ea20000300800 */
[----:B------:R-:W2:Y:S04]  /*21ee0*/  LDL.LU R17, [R1+0x274] ;  /* 0x0002740001117983 */ /* 0x000ea80000300800 */
[----:B0-----:R-:W2:Y:S01]  /*21ef0*/  LDL.LU R18, [R1+0x278] ;  /* 0x0002780001127983 */ /* 0x001ea20000300800 */
[----:B------:R-:W2:Y:S02]  /*21f00*/  LDL.LU R19, [R1+0x27c] ;  /* 0x00027c0001137983 */ /* 0x000ea40000300800 */
[----:B------:R-:W2:Y:S02]  /*21f10*/  LDL.LU R24, [R1+0x260] ;  /* 0x0002600001187983 */ /* 0x000ea40000300800 */
[----:B------:R-:W2:Y:S01]  /*21f20*/  LDL.LU R25, [R1+0x264] ;  /* 0x0002640001197983 */ /* 0x000ea20000300800 */
[----:B------:R-:W2:Y:S01]  /*21f30*/  LDL.LU R26, [R1+0x268] ;  /* 0x00026800011a7983 */ /* 0x000ea20000300800 */
[----:B------:R-:W2:Y:S02]  /*21f40*/  LDL.LU R27, [R1+0x26c] ;  /* 0x00026c00011b7983 */ /* 0x000ea40000300800 */
[----:B------:R0:W-:Y:S02]  /*21f50*/  STL.64 [R1+0x2a28], R6 ;  /* 0x002a280601007387 */ /* 0x0001e40000100a00 */
[----:B----4-:R1:W-:Y:S01]  /*21f60*/  STL.64 [R1+0x2a20], R4 ;  /* 0x002a200401007387 */ /* 0x0103e20000100a00 */
[----:B0-----:R-:W4:Y:S04]  /*21f70*/  LDL.LU.64 R6, [R1+0x28] ;  /* 0x0000280001067983 */ /* 0x001f280000300a00 */
[----:B----4-:R0:W-:Y:S01]  /*21f80*/  STL.64 [R1+0x2a48], R6 ;  /* 0x002a480601007387 */ /* 0x0101e20000100a00 */
[----:B-1----:R-:W4:Y:S02]  /*21f90*/  LDL.LU R4, [R1+0x190] ;  /* 0x0001900001047983 */ /* 0x002f240000300800 */
[----:B------:R-:W4:Y:S01]  /*21fa0*/  LDL.LU R5, [R1+0x194] ;  /* 0x0001940001057983 */ /* 0x000f220000300800 */
[----:B0-----:R-:W4:Y:S01]  /*21fb0*/  LDL.LU R6, [R1+0x198] ;  /* 0x0001980001067983 */ /* 0x001f220000300800 */
[----:B------:R-:W4:Y:S02]  /*21fc0*/  LDL.LU R7, [R1+0x19c] ;  /* 0x00019c0001077983 */ /* 0x000f240000300800 */
[----:B---3--:R-:W-:Y:S02]  /*21fd0*/  STL.64 [R1+0x29f0], R14 ;  /* 0x0029f00e01007387 */ /* 0x008fe40000100a00 */
[----:B------:R0:W-:Y:S02]  /*21fe0*/  STL.64 [R1+0x29e8], R12 ;  /* 0x0029e80c01007387 */ /* 0x0001e40000100a00 */
[----:B0-----:R-:W3:Y:S01]  /*21ff0*/  LDL.LU R12, [R1+0x140] ;  /* 0x00014000010c7983 */ /* 0x001ee20000300800 */
[----:B------:R-:W3:Y:S02]  /*22000*/  LDL.LU R13, [R1+0x144] ;  /* 0x00014400010d7983 */ /* 0x000ee40000300800 */
[----:B------:R-:W2:Y:S02]  /*22010*/  LDL.LU R14, [R1+0x148] ;  /* 0x00014800010e7983 */ /* 0x000ea40000300800 */
[----:B------:R-:W2:Y:S02]  /*22020*/  LDL.LU R15, [R1+0x14c] ;  /* 0x00014c00010f7983 */ /* 0x000ea40000300800 */
[----:B--2---:R0:W-:Y:S01]  /*22030*/  STL.64 [R1+0x2a00], R14 ;  /* 0x002a000e01007387 */ /* 0x0041e20000100a00 */
[----:B---3--:R-:W-:Y:S03]  /*22040*/  STL.64 [R1+0x29f8], R12 ;  /* 0x0029f80c01007387 */ /* 0x008fe60000100a00 */
[----:B0-----:R-:W2:Y:S01]  /*22050*/  LDL.LU.64 R14, [R1+0x8] ;  /* 0x00000800010e7983 */ /* 0x001ea20000300a00 */
[C---:B------:R-:W-:Y:S03]  /*22060*/  HMMA.16816.F32.BF16 R16, R20.reuse, R10, R16 ;  /* 0x0000000a1410723c */ /* 0x040fe60000041810 */
[----:B--2---:R0:W-:Y:S04]  /*22070*/  STL.64 [R1+0x2a18], R14 ;  /* 0x002a180e01007387 */ /* 0x0041e80000100a00 */
[----:B0-----:R-:W2:Y:S04]  /*22080*/  LDL.LU.64 R14, [R1+0x18] ;  /* 0x00001800010e7983 */ /* 0x001ea80000300a00 */
[----:B--2---:R0:W-:Y:S01]  /*22090*/  STL.64 [R1+0x2a30], R14 ;  /* 0x002a300e01007387 */ /* 0x0041e20000100a00 */
[----:B------:R-:W2:Y:S02]  /*220a0*/  LDL.LU R12, [R1+0x170] ;  /* 0x00017000010c7983 */ /* 0x000ea40000300800 */
[----:B------:R-:W2:Y:S01]  /*220b0*/  LDL.LU R13, [R1+0x174] ;  /* 0x00017400010d7983 */ /* 0x000ea20000300800 */
[----:B0-----:R-:W2:Y:S01]  /*220c0*/  LDL.LU R14, [R1+0x178] ;  /* 0x00017800010e7983 */ /* 0x001ea20000300800 */
[----:B------:R-:W2:Y:S07]  /*220d0*/  LDL.LU R15, [R1+0x17c] ;  /* 0x00017c00010f7983 */ /* 0x000eae0000300800 */
[----:B------:R-:W-:Y:S02]  /*220e0*/  STL.64 [R1+0x270], R16 ;  /* 0x0002701001007387 */ /* 0x000fe40000100a00 */
[----:B------:R0:W-:Y:S02]  /*220f0*/  STL.64 [R1+0x278], R18 ;  /* 0x0002781201007387 */ /* 0x0001e40000100a00 */
[----:B0-----:R-:W3:Y:S01]  /*22100*/  LDL.LU.64 R18, [R1+0x2a88] ;  /* 0x002a880001127983 */ /* 0x001ee20000300a00 */
[----:B------:R-:W-:Y:S02]  /*22110*/  STL.64 [R1+0x2a10], R10 ;  /* 0x002a100a01007387 */ /* 0x000fe40000100a00 */
[----:B------:R0:W-:Y:S02]  /*22120*/  STL.64 [R1+0x2a08], R8 ;  /* 0x002a080801007387 */ /* 0x0001e40000100a00 */
[----:B0-----:R-:W2:Y:S01]  /*22130*/  LDL.LU R8, [R1+0x150] ;  /* 0x0001500001087983 */ /* 0x001ea20000300800 */
[----:B------:R-:W2:Y:S02]  /*22140*/  LDL.LU R9, [R1+0x154] ;  /* 0x0001540001097983 */ /* 0x000ea40000300800 */
[----:B------:R-:W2:Y:S02]  /*22150*/  LDL.LU R10, [R1+0x158] ;  /* 0x00015800010a7983 */ /* 0x000ea40000300800 */
[----:B------:R-:W2:Y:S01]  /*22160*/  LDL.LU R11, [R1+0x15c] ;  /* 0x00015c00010b7983 */ /* 0x000ea20000300800 */
[C---:B---3--:R-:W-:Y:S01]  /*22170*/  HMMA.16816.F32.BF16 R16, R20.reuse, R18, R24 ;  /* 0x000000121410723c */ /* 0x048fe20000041818 */
[----:B------:R-:W3:Y:S01]  /*22180*/  LDL.LU.64 R26, [R1+0x2a80] ;  /* 0x002a8000011a7983 */ /* 0x000ee20000300a00 */
[----:B------:R-:W3:Y:S11]  /*22190*/  LDL.LU.64 R24, [R1+0x2a78] ;  /* 0x002a780001187983 */ /* 0x000ef60000300a00 */
[----:B------:R-:W-:Y:S10]  /*221a0*/  @!UPT UIADD3 URZ, URZ, URZ, URZ ;  /* 0x0000003f3f3ff290 */ /* 0x000ff4000fffe03f */
[----:B------:R-:W-:Y:S01]  /*221b0*/  STL.64 [R1+0x260], R16 ;  /* 0x0002601001007387 */ /* 0x000fe20000100a00 */
[----:B------:R0:W-:Y:S03]  /*221c0*/  STL.64 [R1+0x268], R18 ;  /* 0x0002681201007387 */ /* 0x0001e60000100a00 */
[----:B0-----:R-:W3:Y:S02]  /*221d0*/  LDL.LU.64 R18, [R1+0x2a70] ;  /* 0x002a700001127983 */ /* 0x001ee40000300a00 */
[C---:B---3--:R-:W-:Y:S02]  /*221e0*/  HMMA.16816.F32.BF16 R16, R20.reuse, R18, R24 ;  /* 0x000000121410723c */ /* 0x048fe40000041818 */
[----:B------:R-:W3:Y:S01]  /*221f0*/  LDL.LU.64 R26, [R1+0x2a68] ;  /* 0x002a6800011a7983 */ /* 0x000ee20000300a00 */
[----:B------:R-:W3:Y:S11]  /*22200*/  LDL.LU.64 R24, [R1+0x2a60] ;  /* 0x002a600001187983 */ /* 0x000ef60000300a00 */
[----:B------:R-:W-:Y:S09]  /*22210*/  @!UPT UIADD3 URZ, URZ, URZ, URZ ;  /* 0x0000003f3f3ff290 */ /* 0x000ff2000fffe03f */
[----:B------:R-:W-:Y:S01]  /*22220*/  STL.64 [R1+0x250], R16 ;  /* 0x0002501001007387 */ /* 0x000fe20000100a00 */
[----:B------:R0:W-:Y:S03]  /*22230*/  STL.64 [R1+0x258], R18 ;  /* 0x0002581201007387 */ /* 0x0001e60000100a00 */
[----:B0-----:R-:W3:Y:S02]  /*22240*/  LDL.LU.64 R18, [R1+0x2a58] ;  /* 0x002a580001127983 */ /* 0x001ee40000300a00 */
[C---:B---3--:R-:W-:Y:S11]  /*22250*/  HMMA.16816.F32.BF16 R24, R20.reuse, R18, R24 ;  /* 0x000000121418723c */ /* 0x048ff60000041818 */
[----:B------:R-:W-:Y:S11]  /*22260*/  @!UPT UIADD3 URZ, URZ, URZ, URZ ;  /* 0x0000003f3f3ff290 */ /* 0x000ff6000fffe03f */
[----:B------:R-:W-:Y:S01]  /*22270*/  @!UPT UIADD3 URZ, URZ, URZ, URZ ;  /* 0x0000003f3f3ff290 */ /* 0x000fe2000fffe03f */
[----:B------:R-:W-:Y:S01]  /*22280*/  STL.64 [R1+0x240], R24 ;  /* 0x0002401801007387 */ /* 0x000fe20000100a00 */
[----:B------:R0:W-:Y:S03]  /*22290*/  STL.64 [R1+0x248], R26 ;  /* 0x0002481a01007387 */ /* 0x0001e60000100a00 */
[----:B0-----:R-:W4:Y:S02]  /*222a0*/  LDL.LU.64 R26, [R1+0x2a50] ;  /* 0x002a5000011a7983 */ /* 0x001f240000300a00 */
[----:B----4-:R-:W-:Y:S02]  /*222b0*/  HMMA.16816.F32.BF16 R20, R20, R26, R4 ;  /* 0x0000001a1414723c */ /* 0x010fe40000041804 */
[----:B------:R-:W3:Y:S01]  /*222c0*/  LDL.LU.64 R6, [R1+0x2a48] ;  /* 0x002a480001067983 */ /* 0x000ee20000300a00 */
[----:B------:R-:W-:-:S04]  /*222d0*/  IMAD.MOV.U32 R3, RZ, RZ, R27 ;  /* 0x000000ffff037224 */ /* 0x000fc800078e001b */
[----:B------:R-:W-:Y:S11]  /*222e0*/  IMAD.MOV.U32 R4, RZ, RZ, R26 ;  /* 0x000000ffff047224 */ /* 0x000ff600078e001a */
[----:B------:R-:W-:Y:S05]  /*222f0*/  @!UPT UIADD3 URZ, URZ, URZ, URZ ;  /* 0x0000003f3f3ff290 */ /* 0x000fea000fffe03f */
[----:B------:R-:W-:Y:S01]  /*22300*/  STL.64 [R1+0x190], R20 ;  /* 0x0001901401007387 */ /* 0x000fe20000100a00 */
[----:B------:R0:W-:Y:S02]  /*22310*/  STL.64 [R1+0x198], R22 ;  /* 0x0001981601007387 */ /* 0x0001e40000100a00 */
[----:B------:R-:W2:Y:S02]  /*22320*/  LDL.LU.64 R26, [R1+0x2a40] ;  /* 0x002a4000011a7983 */ /* 0x000ea40000300a00 */
[----:B------:R-:W2:Y:S02]  /*22330*/  LDL.LU.64 R24, [R1+0x2a38] ;  /* 0x002a380001187983 */ /* 0x000ea40000300a00 */
[----:B0-----:R-:W-:Y:S02]  /*22340*/  IMAD.MOV.U32 R22, RZ, RZ, R4 ;  /* 0x000000ffff167224 */ /* 0x001fe400078e0004 */
[----:B------:R-:W-:-:S05]  /*22350*/  IMAD.MOV.U32 R23, RZ, RZ, R3 ;  /* 0x000000ffff177224 */ /* 0x000fca00078e0003 */
[----:B------:R0:W-:Y:S04]  /*22360*/  STL.64 [R1+0x29d0], R22 ;  /* 0x0029d01601007387 */ /* 0x0001e80000100a00 */
[----:B0-----:R-:W4:Y:S01]  /*22370*/  LDL.LU.64 R22, [R1+0x38] ;  /* 0x0000380001167983 */ /* 0x001f220000300a00 */
[----:B---3--:R-:W-:Y:S01]  /*22380*/  IMAD.MOV.U32 R17, RZ, RZ, R6 ;  /* 0x000000ffff117224 */ /* 0x008fe200078e0006 */
[C---:B--2---:R-:W-:Y:S01]  /*22390*/  HMMA.16816.F32.BF16 R12, R24.reuse, R6, R12 ;  /* 0x00000006180c723c */ /* 0x044fe2000004180c */
[----:B------:R-:W-:Y:S11]  /*223a0*/  IMAD.MOV.U32 R16, RZ, RZ, R7 ;  /* 0x000000ffff107224 */ /* 0x000ff600078e0007 */
[----:B------:R-:W-:Y:S11]  /*223b0*/  @!UPT UIADD3 URZ, URZ, URZ, URZ ;  /* 0x0000003f3f3ff290 */ /* 0x000ff6000fffe03f */
[----:B------:R-:W-:Y:S01]  /*223c0*/  STL.64 [R1+0x170], R12 ;  /* 0x0001700c01007387 */ /* 0x000fe20000100a00 */
[----:B------:R0:W-:Y:S03]  /*223d0*/  STL.64 [R1+0x178], R14 ;  /* 0x0001780e01007387 */ /* 0x0001e60000100a00 */
[----:B0-----:R-:W2:Y:S01]  /*223e0*/  LDL.LU.64 R14, [R1+0x2a30] ;  /* 0x002a3000010e7983 */ /* 0x001ea20000300a00 */
[----:B------:R-:W2:Y:S02]  /*223f0*/  LDL.LU.64 R6, [R1+0x2a28] ;  /* 0x002a280001067983 */ /* 0x000ea40000300a00 */
[----:B------:R-:W2:Y:S02]  /*22400*/  LDL.LU.64 R4, [R1+0x2a20] ;  /* 0x002a200001047983 */ /* 0x000ea40000300a00 */
[----:B------:R0:W-:Y:S01]  /*22410*/  STL.64 [R1+0x29e0], R18 ;  /* 0x0029e01201007387 */ /* 0x0001e20000100a00 */
[----:B------:R-:W-:Y:S04]  /*22420*/  STL.64 [R1+0x29d8], R16 ;  /* 0x0029d81001007387 */ /* 0x000fe80000100a00 */
[----:B0-----:R-:W3:Y:S01]  /*22430*/  LDL.LU.64 R18, [R1+0x58] ;  /* 0x0000580001127983 */ /* 0x001ee20000300a00 */
[C---:B--2---:R-:W-:Y:S11]  /*22440*/  HMMA.16816.F32.BF16 R4, R24.reuse, R14, R4 ;  /* 0x0000000e1804723c */ /* 0x044ff60000041804 */
[----:B------:R-:W-:Y:S11]  /*22450*/  @!UPT UIADD3 URZ, URZ, URZ, URZ ;  /* 0x0000003f3f3ff290 */ /* 0x000ff6000fffe03f */
[----:B------:R-:W-:Y:S01]  /*22460*/  @!UPT UIADD3 URZ, URZ, URZ, URZ ;  /* 0x0000003f3f3ff290 */ /* 0x000fe2000fffe03f */
[----:B------:R0:W-:Y:S01]  /*22470*/  STL.64 [R1+0x160], R4 ;  /* 0x0001600401007387 */ /* 0x0001e20000100a00 */
[----:B------:R1:W-:Y:S02]  /*22480*/  STL.64 [R1+0x168], R6 ;  /* 0x0001680601007387 */ /* 0x0003e40000100a00 */
[----:B0-----:R-:W-:Y:S02]  /*22490*/  IMAD.MOV.U32 R5, RZ, RZ, R14 ;  /* 0x000000ffff057224 */ /* 0x001fe400078e000e */
[----:B------:R-:W-:Y:S02]  /*224a0*/  IMAD.MOV.U32 R4, RZ, RZ, R15 ;  /* 0x000000ffff047224 */ /* 0x000fe400078e000f */
[----:B------:R-:W2:Y:S02]  /*224b0*/  LDL.LU.64 R14, [R1+0x2a18] ;  /* 0x002a1800010e7983 */ /* 0x000ea40000300a00 */
[----:B--2---:R-:W-:Y:S01]  /*224c0*/  HMMA.16816.F32.BF16 R8, R24, R14, R8 ;  /* 0x0000000e1808723c */ /* 0x004fe20000041808 */
[----:B-1----:R-:W-:-:S02]  /*224d0*/  IMAD.MOV.U32 R7, RZ, RZ, R14 ;  /* 0x000000ffff077224 */ /* 0x002fc400078e000e */
[----:B------:R-:W-:Y:S11]  /*224e0*/  IMAD.MOV.U32 R6, RZ, RZ, R15 ;  /* 0x000000ffff067224 */ /* 0x000ff600078e000f */
[----:B------:R-:W-:Y:S09]  /*224f0*/  @!UPT UIADD3 URZ, URZ, URZ, URZ ;  /* 0x0000003f3f3ff290 */ /* 0x000ff2000fffe03f */
[----:B------:R-:W-:Y:S01]  /*22500*/  STL.64 [R1+0x150], R8 ;  /* 0x0001500801007387 */ /* 0x000fe20000100a00 */
[----:B------:R0:W-:Y:S03]  /*22510*/  STL.64 [R1+0x158], R10 ;  /* 0x0001580a01007387 */ /* 0x0001e60000100a00 */
[----:B0-----:R-:W2:Y:S01]  /*22520*/  LDL.LU.64 R10, [R1+0x2a10] ;  /* 0x002a1000010a7983 */ /* 0x001ea20000300a00 */
[----:B------:R-:W2:Y:S02]  /*22530*/  LDL.LU.64 R8, [R1+0x2a08] ;  /* 0x002a080001087983 */ /* 0x000ea40000300a00 */
[----:B------:R-:W2:Y:S02]  /*22540*/  LDL.LU.64 R14, [R1+0x2a00] ;  /* 0x002a0000010e7983 */ /* 0x000ea40000300a00 */
[----:B------:R-:W2:Y:S02]  /*22550*/  LDL.LU.64 R12, [R1+0x29f8] ;  /* 0x0029f800010c7983 */ /* 0x000ea40000300a00 */
[C---:B--2---:R-:W-:Y:S11]  /*22560*/  HMMA.16816.F32.BF16 R12, R24.reuse, R10, R12 ;  /* 0x0000000a180c723c */ /* 0x044ff6000004180c */
[----:B------:R-:W-:Y:S11]  /*22570*/  @!UPT UIADD3 URZ, URZ, URZ, URZ ;  /* 0x0000003f3f3ff290 */ /* 0x000ff6000fffe03f */
[----:B------:R-:W-:Y:S01]  /*22580*/  @!UPT UIADD3 URZ, URZ, URZ, URZ ;  /* 0x0000003f3f3ff290 */ /* 0x000fe2000fffe03f */
[----:B------:R-:W-:Y:S01]  /*22590*/  STL.64 [R1+0x140], R12 ;  /* 0x0001400c01007387 */ /* 0x000fe20000100a00 */
[----:B------:R0:W-:Y:S03]  /*225a0*/  STL.64 [R1+0x148], R14 ;  /* 0x0001480e01007387 */ /* 0x0001e60000100a00 */
[----:B0-----:R-:W2:Y:S01]  /*225b0*/  LDL.LU.64 R14, [R1+0x29f0] ;  /* 0x0029f000010e7983 */ /* 0x001ea20000300a00 */
[----:B------:R-:W2:Y:S02]  /*225c0*/  LDL.LU.64 R12, [R1+0x29e8] ;  /* 0x0029e800010c7983 */ /* 0x000ea40000300a00 */
[----:B------:R-:W-:Y:S02]  /*225d0*/  STL.64 [R1+0x2980], R10 ;  /* 0x0029800a01007387 */ /* 0x000fe40000100a00 */
[----:B------:R0:W-:Y:S02]  /*225e0*/  STL.64 [R1+0x2978], R8 ;  /* 0x0029780801007387 */ /* 0x0001e40000100a00 */
[----:B0-----:R-:W4:Y:S01]  /*225f0*/  LDL.LU R8, [R1+0x130] ;  /* 0x0001300001087983 */ /* 0x001f220000300800 */
[----:B------:R-:W4:Y:S02]  /*22600*/  LDL.LU R9, [R1+0x134] ;  /* 0x0001340001097983 */ /* 0x000f240000300800 */
[----:B------:R-:W4:Y:S02]  /*22610*/  LDL.LU R10, [R1+0x138] ;  /* 0x00013800010a7983 */ /* 0x000f240000300800 */
[----:B------:R-:W4:Y:S02]  /*22620*/  LDL.LU R11, [R1+0x13c] ;  /* 0x00013c00010b7983 */ /* 0x000f240000300800 */
[----:B---3--:R-:W-:Y:S01]  /*22630*/  IMAD.MOV.U32 R3, RZ, RZ, R19 ;  /* 0x000000ffff037224 */ /* 0x008fe200078e0013 */
[C---:B--2---:R-:W-:Y:S08]  /*22640*/  HMMA.16816.F32.BF16 R12, R24.reuse, R18, R12 ;  /* 0x00000012180c723c */ /* 0x044ff0000004180c */
[----:B----4-:R-:W-:Y:S11]  /*22650*/  HMMA.16816.F32.BF16 R8, R24, R22, R8 ;  /* 0x000000161808723c */ /* 0x010ff60000041808 */
[----:B------:R-:W-:Y:S11]  /*22660*/  @!UPT UIADD3 URZ, URZ, URZ, URZ ;  /* 0x0000003f3f3ff290 */ /* 0x000ff6000fffe03f */
[----:B------:R-:W-:Y:S01]  /*22670*/  @!UPT UIADD3 URZ, URZ, URZ, URZ ;  /* 0x0000003f3f3ff290 */ /* 0x000fe2000fffe03f */
[----:B------:R0:W-:Y:S01]  /*22680*/  STL.64 [R1+0x130], R8 ;  /* 0x0001300801007387 */ /* 0x0001e20000100a00 */
[----:B------:R1:W-:Y:S02]  /*22690*/  STL.64 [R1+0x138], R10 ;  /* 0x0001380a01007387 */ /* 0x0003e40000100a00 */
[----:B------:R-:W2:Y:S02]  /*226a0*/  LDL.LU R20, [R1+0x110] ;  /* 0x0001100001147983 */ /* 0x000ea40000300800 */
[----:B------:R-:W2:Y:S02]  /*226b0*/  LDL.LU R21, [R1+0x114] ;  /* 0x0001140001157983 */ /* 0x000ea40000300800 */
[----:B0-----:R-:W-:Y:S02]  /*226c0*/  IMAD.MOV.U32 R9, RZ, RZ, R22 ;  /* 0x000000ffff097224 */ /* 0x001fe400078e0016 */
[----:B------:R-:W-:Y:S01]  /*226d0*/  IMAD.MOV.U32 R8, RZ, RZ, R23 ;  /* 0x000000ffff087224 */ /* 0x000fe200078e0017 */
[----:B------:R-:W2:Y:S01]  /*226e0*/  LDL.LU R22, [R1+0x118] ;  /* 0x0001180001167983 */ /* 0x000ea20000300800 */
[----:B------:R-:W2:Y:S02]  /*226f0*/  LDL.LU R23, [R1+0x11c] ;  /* 0x00011c0001177983 */ /* 0x000ea40000300800 */
[----:B------:R0:W-:Y:S02]  /*22700*/  STL.64 [R1+0x120], R12 ;  /* 0x0001200c01007387 */ /* 0x0001e40000100a00 */
[----:B-1----:R-:W-:-:S02]  /*22710*/  IMAD.MOV.U32 R10, RZ, RZ, R7 ;  /* 0x000000ffff0a7224 */ /* 0x002fc400078e0007 */
[----:B------:R-:W-:Y:S01]  /*22720*/  IMAD.MOV.U32 R11, RZ, RZ, R6 ;  /* 0x000000ffff0b7224 */ /* 0x000fe200078e0006 */
[----:B------:R-:W-:Y:S01]  /*22730*/  STL.64 [R1+0x128], R14 ;  /* 0x0001280e01007387 */ /* 0x000fe20000100a00 */
[----:B0-----:R-:W-:-:S03]  /*22740*/  IMAD.MOV.U32 R12, RZ, RZ, R18 ;  /* 0x000000ffff0c7224 */ /* 0x001fc600078e0012 */
[----:B------:R-:W2:Y:S01]  /*22750*/  LDL.LU.64 R18, [R1+0x29e0] ;  /* 0x0029e00001127983 */ /* 0x000ea20000300a00 */
[----:B------:R-:W3:Y:S02]  /*22760*/  LDL.LU.64 R16, [R1+0x29d8] ;  /* 0x0029d80001107983 */ /* 0x000ee40000300a00 */
[----:B------:R-:W-:Y:S02]  /*22770*/  STL [R1+0x2988], R12 ;  /* 0x0029880c01007387 */ /* 0x000fe40000100800 */
[----:B------:R0:W-:Y:S02]  /*22780*/  STL.64 [R1+0x2990], R10 ;  /* 0x0029900a01007387 */ /* 0x0001e40000100a00 */
[----:B0-----:R-:W-:Y:S02]  /*22790*/  IMAD.MOV.U32 R10, RZ, RZ, R5 ;  /* 0x000000ffff0a7224 */ /* 0x001fe400078e0005 */
[----:B------:R-:W-:Y:S02]  /*227a0*/  IMAD.MOV.U32 R11, RZ, RZ, R4 ;  /* 0x000000ffff0b7224 */ /* 0x000fe400078e0004 */
[----:B------:R-:W4:Y:S01]  /*227b0*/  LDL.LU R4, [R1+0xb0] ;  /* 0x0000b00001047983 */ /* 0x000f220000300800 */
[----:B------:R-:W4:Y:S02]  /*227c0*/  LDL.LU R5, [R1+0xb4] ;  /* 0x0000b40001057983 */ /* 0x000f240000300800 */
[----:B------:R-:W4:Y:S02]  /*227d0*/  LDL.LU R6, [R1+0xb8] ;  /* 0x0000b80001067983 */ /* 0x000f240000300800 */
[----:B------:R-:W4:Y:S01]  /*227e0*/  LDL.LU R7, [R1+0xbc] ;  /* 0x0000bc0001077983 */ /* 0x000f220000300800 */
[----:B------:R-:W-:Y:S01]  /*227f0*/  STL.64 [R1+0x29a8], R10 ;  /* 0x0029a80a01007387 */ /* 0x000fe20000100a00 */
[----:B------:R-:W2:Y:S02]  /*22800*/  LDL.LU R12, [R1+0x80] ;  /* 0x00008000010c7983 */ /* 0x000ea40000300800 */
[----:B------:R-:W2:Y:S02]  /*22810*/  LDL.LU R13, [R1+0x84] ;  /* 0x00008400010d7983 */ /* 0x000ea40000300800 */
[----:B------:R-:W2:Y:S01]  /*22820*/  LDL.LU R14, [R1+0x88] ;  /* 0x00008800010e7983 */ /* 0x000ea20000300800 */
[----:B------:R-:W2:Y:S04]  /*22830*/  LDL.LU R15, [R1+0x8c] ;  /* 0x00008c00010f7983 */ /* 0x000ea80000300800 */
[----:B--2---:R-:W-:Y:S01]  /*22840*/  STL.64 [R1+0x29a0], R14 ;  /* 0x0029a00e01007387 */ /* 0x004fe20000100a00 */
[----:B------:R0:W-:Y:S03]  /*22850*/  STL.64 [R1+0x2998], R12 ;  /* 0x0029980c01007387 */ /* 0x0001e60000100a00 */
[----:B0-----:R-:W2:Y:S01]  /*22860*/  LDL.LU R12, [R1+0x90] ;  /* 0x00009000010c7983 */ /* 0x001ea20000300800 */
[----:B------:R-:W2:Y:S02]  /*22870*/  LDL.LU R13, [R1+0x94] ;  /* 0x00009400010d7983 */ /* 0x000ea40000300800 */
[----:B------:R-:W2:Y:S02]  /*22880*/  LDL.LU R14, [R1+0x98] ;  /* 0x00009800010e7983 */ /* 0x000ea40000300800 */
[----:B------:R-:W2:Y:S01]  /*22890*/  LDL.LU R15, [R1+0x9c] ;  /* 0x00009c00010f7983 */ /* 0x000ea20000300800 */
[----:B------:R-:W-:Y:S01]  /*228a0*/  HMMA.16816.F32.BF16 R20, R24, R18, R20 ;  /* 0x000000121814723c */ /* 0x000fe20000041814 */
[----:B---3--:R-:W-:-:S02]  /*228b0*/  IMAD.MOV.U32 R11, RZ, RZ, R16 ;  /* 0x000000ffff0b7224 */ /* 0x008fc400078e0010 */
[----:B------:R-:W-:Y:S01]  /*228c0*/  IMAD.MOV.U32 R10, RZ, RZ, R17 ;  /* 0x000000ffff0a7224 */ /* 0x000fe200078e0011 */
[----:B--2---:R-:W-:Y:S01]  /*228d0*/  STL.64 [R1+0x29b8], R14 ;  /* 0x0029b80e01007387 */ /* 0x004fe20000100a00 */
[----:B------:R0:W-:Y:S03]  /*228e0*/  STL.64 [R1+0x29b0], R12 ;  /* 0x0029b00c01007387 */ /* 0x0001e60000100a00 */
[----:B0-----:R-:W2:Y:S01]  /*228f0*/  LDL.LU R12, [R1+0xa0] ;  /* 0x0000a000010c7983 */ /* 0x001ea20000300800 */
[----:B------:R-:W2:Y:S02]  /*22900*/  LDL.LU R13, [R1+0xa4] ;  /* 0x0000a400010d7983 */ /* 0x000ea40000300800 */
[----:B------:R-:W2:Y:S02]  /*22910*/  LDL.LU R14, [R1+0xa8] ;  /* 0x0000a800010e7983 */ /* 0x000ea40000300800 */
[----:B------:R-:W2:Y:S10]  /*22920*/  LDL.LU R15, [R1+0xac] ;  /* 0x0000ac00010f7983 */ /* 0x000eb40000300800 */
[----:B------:R-:W-:Y:S01]  /*22930*/  STL.64 [R1+0x110], R20 ;  /* 0x0001101401007387 */ /* 0x000fe20000100a00 */
[----:B------:R0:W-:Y:S03]  /*22940*/  STL.64 [R1+0x118], R22 ;  /* 0x0001181601007387 */ /* 0x0001e60000100a00 */
[----:B0-----:R-:W4:Y:S01]  /*22950*/  LDL.LU.64 R22, [R1+0x29d0] ;  /* 0x0029d00001167983 */ /* 0x001f220000300a00 */
[----:B------:R0:W-:Y:S02]  /*22960*/  STL.64 [R1+0x2948], R18 ;  /* 0x0029481201007387 */ /* 0x0001e40000100a00 */
[----:B------:R-:W3:Y:S02]  /*22970*/  LDL.LU R16, [R1+0x330] ;  /* 0x0003300001107983 */ /* 0x000ee40000300800 */
[----:B------:R-:W3:Y:S01]  /*22980*/  LDL.LU R17, [R1+0x334] ;  /* 0x0003340001117983 */ /* 0x000ee20000300800 */
[----:B0-----:R-:W2:Y:S01]  /*22990*/  LDL.LU R18, [R1+0x338] ;  /* 0x0003380001127983 */ /* 0x001ea20000300800 */
[----:B------:R-:W2:Y:S01]  /*229a0*/  LDL.LU R19, [R1+0x33c] ;  /* 0x00033c0001137983 */ /* 0x000ea20000300800 */
[----:B----4-:R-:W-:Y:S02]  /*229b0*/  HMMA.16816.F32.BF16 R24, R24, R22, R4 ;  /* 0x000000161818723c */ /* 0x010fe40000041804 */
[----:B--2---:R0:W-:Y:S01]  /*229c0*/  STL.64 [R1+0x2958], R18 ;  /* 0x0029581201007387 */ /* 0x0041e20000100a00 */
[----:B---3--:R1:W-:Y:S02]  /*229d0*/  STL.64 [R1+0x2950], R16 ;  /* 0x0029501001007387 */ /* 0x0083e40000100a00 */
[----:B0-----:R-:W-:-:S02]  /*229e0*/  IMAD.MOV.U32 R18, RZ, RZ, R9 ;  /* 0x000000ffff127224 */ /* 0x001fc400078e0009 */
[----:B------:R-:W-:-:S05]  /*229f0*/  IMAD.MOV.U32 R19, RZ, RZ, R8 ;  /* 0x000000ffff137224 */ /* 0x000fca00078e0008 */
[----:B------:R0:W-:Y:S01]  /*22a00*/  STL.64 [R1+0x2970], R18 ;  /* 0x0029701201007387 */ /* 0x0001e20000100a00 */
[----:B-1----:R-:W2:Y:S02]  /*22a10*/  LDL.LU R16, [R1+0x40] ;  /* 0x0000400001107983 */ /* 0x002ea40000300800 */
[----:B------:R-:W2:Y:S01]  /*22a20*/  LDL.LU R17, [R1+0x44] ;  /* 0x0000440001117983 */ /* 0x000ea20000300800 */
[----:B0-----:R-:W2:Y:S01]  /*22a30*/  LDL.LU R18, [R1+0x48] ;  /* 0x0000480001127983 */ /* 0x001ea20000300800 */
[----:B------:R-:W2:Y:S02]  /*22a40*/  LDL.LU R19, [R1+0x4c] ;  /* 0x00004c0001137983 */ /* 0x000ea40000300800 */
[----:B------:R-:W3:Y:S02]  /*22a50*/  LDL.LU.64 R6, [R1+0x29c8] ;  /* 0x0029c80001067983 */ /* 0x000ee40000300a00 */
[----:B------:R-:W3:Y:S01]  /*22a60*/  LDL.LU.64 R4, [R1+0x29c0] ;  /* 0x0029c00001047983 */ /* 0x000ee20000300a00 */
[----:B------:R0:W-:Y:S01]  /*22a70*/  STL.64 [R1+0x2940], R22 ;  /* 0x0029401601007387 */ /* 0x0001e20000100a00 */
[----:B------:R-:W4:Y:S02]  /*22a80*/  LDL.LU R20, [R1+0x450] ;  /* 0x0004500001147983 */ /* 0x000f240000300800 */
[----:B------:R-:W-:Y:S02]  /*22a90*/  STL.64 [R1+0xb0], R24 ;  /* 0x0000b01801007387 */ /* 0x000fe40000100a00 */
[----:B------:R-:W-:Y:S01]  /*22aa0*/  STL.64 [R1+0xb8], R26 ;  /* 0x0000b81a01007387 */ /* 0x000fe20000100a00 */
[----:B------:R-:W4:Y:S04]  /*22ab0*/  LDL.LU R21, [R1+0x454] ;  /* 0x0004540001157983 */ /* 0x000f280000300800 */
[----:B0-----:R-:W2:Y:S01]  /*22ac0*/  LDL.LU R22, [R1+0x458] ;  /* 0x0004580001167983 */ /* 0x001ea20000300800 */
[----:B------:R-:W2:Y:S01]  /*22ad0*/  LDL.LU R23, [R1+0x45c] ;  /* 0x00045c0001177983 */ /* 0x000ea20000300800 */
[C---:B---3--:R-:W-:Y:S02]  /*22ae0*/  HMMA.16816.F32.BF16 R8, R4.reuse, R10, R12 ;  /* 0x0000000a0408723c */ /* 0x048fe4000004180c */
[----:B--2---:R-:W-:Y:S01]  /*22af0*/  STL.64 [R1+0x2968], R22 ;  /* 0x0029681601007387 */ /* 0x004fe20000100a00 */
[----:B----4-:R0:W-:Y:S03]  /*22b00*/  STL.64 [R1+0x2960], R20 ;  /* 0x0029601401007387 */ /* 0x0101e60000100a00 */
[----:B0-----:R-:W2:Y:S01]  /*22b10*/  LDL.LU R20, [R1+0x220] ;  /* 0x0002200001147983 */ /* 0x001ea20000300800 */
[----:B------:R-:W2:Y:S02]  /*22b20*/  LDL.LU R21, [R1+0x224] ;  /* 0x0002240001157983 */ /* 0x000ea40000300800 */
[----:B------:R-:W2:Y:S02]  /*22b30*/  LDL.LU R22, [R1+0x228] ;  /* 0x0002280001167983 */ /* 0x000ea40000300800 */
[----:B------:R-:W2:Y:S01]  /*22b40*/  LDL.LU R23, [R1+0x22c] ;  /* 0x00022c0001177983 */ /* 0x000ea20000300800 */
[----:B------:R-:W3:Y:S01]  /*22b50*/  LDL R25, [R1+0xf70] ;  /* 0x000f700001197983 */ /* 0x000ee20000100800 */
[----:B------:R-:W4:Y:S02]  /*22b60*/  LDL.LU.64 R14, [R1+0x29b8] ;  /* 0x0029b800010e7983 */ /* 0x000f240000300a00 */
[----:B------:R-:W4:Y:S08]  /*22b70*/  LDL.LU.64 R12, [R1+0x29b0] ;  /* 0x0029b000010c7983 */ /* 0x000f300000300a00 */
[----:B------:R-:W-:Y:S01]  /*22b80*/  STL.64 [R1+0xa0], R8 ;  /* 0x0000a00801007387 */ /* 0x000fe20000100a00 */
[----:B------:R0:W-:Y:S04]  /*22b90*/  STL.64 [R1+0xa8], R10 ;  /* 0x0000a80a01007387 */ /* 0x0001e80000100a00 */
[----:B0-----:R-:W4:Y:S02]  /*22ba0*/  LDL.LU.64 R10, [R1+0x29a8] ;  /* 0x0029a800010a7983 */ /* 0x001f240000300a00 */
[C---:B----4-:R-:W-:Y:S02]  /*22bb0*/  HMMA.16816.F32.BF16 R8, R4.reuse, R10, R12 ;  /* 0x0000000a0408723c */ /* 0x050fe4000004180c */
[----:B------:R-:W4:Y:S01]  /*22bc0*/  LDL.LU.64 R14, [R1+0x29a0] ;  /* 0x0029a000010e7983 */ /* 0x000f220000300a00 */
[----:B------:R-:W4:Y:S11]  /*22bd0*/  LDL.LU.64 R12, [R1+0x2998] ;  /* 0x00299800010c7983 */ /* 0x000f360000300a00 */
[----:B------:R-:W-:Y:S09]  /*22be0*/  @!UPT UIADD3 URZ, URZ, URZ, URZ ;  /* 0x0000003f3f3ff290 */ /* 0x000ff2000fffe03f */
[----:B------:R-:W-:Y:S01]  /*22bf0*/  STL.64 [R1+0x90], R8 ;  /* 0x0000900801007387 */ /* 0x000fe20000100a00 */
[----:B------:R0:W-:Y:S03]  /*22c00*/  STL.64 [R1+0x98], R10 ;  /* 0x0000980a01007387 */ /* 0x0001e60000100a00 */
[----:B0-----:R-:W4:Y:S02]  /*22c10*/  LDL.LU.64 R10, [R1+0x2990] ;  /* 0x00299000010a7983 */ /* 0x001f240000300a00 */
[C---:B----4-:R-:W-:Y:S02]  /*22c20*/  HMMA.16816.F32.BF16 R8, R4.reuse, R10, R12 ;  /* 0x0000000a0408723c */ /* 0x050fe4000004180c */
[----:B------:R-:W4:Y:S11]  /*22c30*/  LDL.LU R12, [R1+0x2988] ;  /* 0x00298800010c7983 */ /* 0x000f360000300800 */
[----:B------:R-:W-:Y:S10]  /*22c40*/  @!UPT UIADD3 URZ, URZ, URZ, URZ ;  /* 0x0000003f3f3ff290 */ /* 0x000ff4000fffe03f */
[----:B------:R-:W-:Y:S01]  /*22c50*/  STL.64 [R1+0x80], R8 ;  /* 0x0000800801007387 */ /* 0x000fe20000100a00 */
[----:B------:R0:W-:Y:S03]  /*22c60*/  STL.64 [R1+0x88], R10 ;  /* 0x0000880a01007387 */ /* 0x0001e60000100a00 */
[----:B0-----:R-:W2:Y:S01]  /*22c70*/  LDL.LU.64 R10, [R1+0x2980] ;  /* 0x00298000010a7983 */ /* 0x001ea20000300a00 */
[----:B------:R-:W3:Y:S01]  /*22c80*/  LDL.LU.64 R8, [R1+0x2978] ;  /* 0x0029780001087983 */ /* 0x000ee20000300a00 */
[----:B--2---:R-:W-:Y:S07]  /*22c90*/  HMMA.16816.F32.BF16 R16, R4, R10, R16 ;  /* 0x0000000a0410723c */ /* 0x004fee0000041810 */
[----:B----4-:R-:W-:-:S02]  /*22ca0*/  IMAD.MOV.U32 R10, RZ, RZ, R12 ;  /* 0x000000ffff0a7224 */ /* 0x010fc400078e000c */
[----:B------:R-:W0:Y:S11]  /*22cb0*/  LDSM.16.MT88.4 R12, [R2+0x4000] ;  /* 0x00400000020c783b */ /* 0x000e360000004200 */
[----:B------:R-:W-:Y:S03]  /*22cc0*/  @!UPT UIADD3 URZ, URZ, URZ, URZ ;  /* 0x0000003f3f3ff290 */ /* 0x000fe6000fffe03f */
[----:B------:R-:W-:Y:S01]  /*22cd0*/  STL.64 [R1+0x470], R16 ;  /* 0x0004701001007387 */ /* 0x000fe20000100a00 */
[----:B------:R-:W-:Y:S02]  /*22ce0*/  STL.64 [R1+0x478], R18 ;  /* 0x0004781201007387 */ /* 0x000fe40000100a00 */
[----:B---3--:R-:W1:Y:S01]  /*22cf0*/  LDSM.16.M88.4 R16, [R25+0x10000] ;  /* 0x010000001910783b */ /* 0x008e620000000200 */
[----:B0-----:R-:W-:Y:S03]  /*22d00*/  STL.64 [R1+0x2938], R14 ;  /* 0x0029380e01007387 */ /* 0x001fe60000100a00 */
[----:B------:R0:W-:Y:S02]  /*22d10*/  STL.64 [R1+0x2930], R12 ;  /* 0x0029300c01007387 */ /* 0x0001e40000100a00 */
[----:B0-----:R-:W2:Y:S01]  /*22d20*/  LDL.LU R12, [R1+0x460] ;  /* 0x00046000010c7983 */ /* 0x001ea20000300800 */
[----:B------:R-:W2:Y:S02]  /*22d30*/  LDL.LU R13, [R1+0x464] ;  /* 0x00046400010d7983 */ /* 0x000ea40000300800 */
[----:B-1----:R-:W-:Y:S02]  /*22d40*/  STL.64 [R1+0x40], R16 ;  /* 0x0000401001007387 */ /* 0x002fe40000100a00 */
[----:B------:R0:W-:Y:S02]  /*22d50*/  STL.64 [R1+0x48], R18 ;  /* 0x0000481201007387 */ /* 0x0001e40000100a00 */
[----:B0-----:R-:W3:Y:S02]  /*22d60*/  LDL.LU.64 R18, [R1+0x2970] ;  /* 0x0029700001127983 */ /* 0x001ee40000300a00 */
[----:B---3--:R-:W-:Y:S02]  /*22d70*/  HMMA.16816.F32.BF16 R16, R4, R18, R20 ;  /* 0x000000120410723c */ /* 0x008fe40000041814 */
[----:B------:R-:W3:Y:S01]  /*22d80*/  LDL.LU.64 R22, [R1+0x2968] ;  /* 0x0029680001167983 */ /* 0x000ee20000300a00 */
[----:B------:R-:W3:Y:S11]  /*22d90*/  LDL.LU.64 R20, [R1+0x2960] ;  /* 0x0029600001147983 */ /* 0x000ef60000300a00 */
[----:B------:R-:W-:Y:S09]  /*22da0*/  @!UPT UIADD3 URZ, URZ, URZ, URZ ;  /* 0x0000003f3f3ff290 */ /* 0x000ff2000fffe03f */
[----:B------:R-:W-:Y:S01]  /*22db0*/  STL.64 [R1+0x220], R16 ;  /* 0x0002201001007387 */ /* 0x000fe20000100a00 */
[----:B------:R-:W-:Y:S02]  /*22dc0*/  STL.64 [R1+0x228], R18 ;  /* 0x0002281201007387 */ /* 0x000fe40000100a00 */
[----:B------:R-:W0:Y:S02]  /*22dd0*/  LDSM.16.M88.4 R16, [R25+0x12000] ;  /* 0x012000001910783b */ /* 0x000e240000000200 */
[----:B0-----:R-:W-:Y:S02]  /*22de0*/  STL.64 [R1+0x20], R16 ;  /* 0x0000201001007387 */ /* 0x001fe40000100a00 */
[----:B------:R0:W-:Y:S02]  /*22df0*/  STL.64 [R1+0x28], R18 ;  /* 0x0000281201007387 */ /* 0x0001e40000100a00 */
[----:B0-----:R-:W4:Y:S01]  /*22e00*/  LDL.LU.64 R18, [R1+0x2958] ;  /* 0x0029580001127983 */ /* 0x001f220000300a00 */
[----:B------:R-:W4:Y:S02]  /*22e10*/  LDL.LU.64 R16, [R1+0x2950] ;  /* 0x0029500001107983 */ /* 0x000f240000300a00 */
[----:B------:R-:W-:-:S02]  /*22e20*/  IMAD.MOV.U32 R11, RZ, RZ, R3 ;  /* 0x000000ffff0b7224 */ /* 0x000fc400078e0003 */
[----:B------:R-:W-:Y:S02]  /*22e30*/  IMAD.MOV.U32 R14, RZ, RZ, R9 ;  /* 0x000000ffff0e7224 */ /* 0x000fe400078e0009 */
[----:B------:R-:W-:-:S03]  /*22e40*/  IMAD.MOV.U32 R15, RZ, RZ, R8 ;  /* 0x000000ffff0f7224 */ /* 0x000fc600078e0008 */
[C---:B----4-:R-:W-:Y:S01]  /*22e50*/  HMMA.16816.F32.BF16 R8, R4.reuse, R10, R16 ;  /* 0x0000000a0408723c */ /* 0x050fe20000041810 */
[----:B------:R-:W3:Y:S11]  /*22e60*/  LDL.LU.64 R18, [R1+0x2948] ;  /* 0x0029480001127983 */ /* 0x000ef60000300a00 */
[----:B------:R-:W-:Y:S11]  /*22e70*/  @!UPT UIADD3 URZ, URZ, URZ, URZ ;  /* 0x0000003f3f3ff290 */ /* 0x000ff6000fffe03f */
[----:B------:R-:W-:Y:S01]  /*22e80*/  STL.64 [R1+0x340], R8 ;  /* 0x0003400801007387 */ /* 0x000fe20000100a00 */
[----:B------:R-:W-:Y:S02]  /*22e90*/  STL.64 [R1+0x348], R10 ;  /* 0x0003480a01007387 */ /* 0x000fe40000100a00 */
[----:B------:R-:W0:Y:S02]  /*22ea0*/  LDSM.16.M88.4 R8, [R25+0x14000] ;  /* 0x014000001908783b */ /* 0x000e240000000200 */
[----:B0-----:R-:W-:Y:S02]  /*22eb0*/  STL.64 [R1+0x10], R8 ;  /* 0x0000100801007387 */ /* 0x001fe40000100a00 */
[----:B------:R-:W-:Y:S01]  /*22ec0*/  STL.64 [R1+0x18], R10 ;  /* 0x0000180a01007387 */ /* 0x000fe20000100a00 */
[----:B---3--:R-:W-:Y:S01]  /*22ed0*/  HMMA.16816.F32.BF16 R16, R4, R18, R20 ;  /* 0x000000120410723c */ /* 0x008fe20000041814 */
[----:B------:R-:W2:Y:S01]  /*22ee0*/  LDL.LU.64 R22, [R1+0x2940] ;  /* 0x0029400001167983 */ /* 0x000ea20000300a00 */
[----:B------:R-:W-:-:S02]  /*22ef0*/  IMAD.MOV.U32 R3, RZ, RZ, R8 ;  /* 0x000000ffff037224 */ /* 0x000fc400078e0008 */
[----:B------:R-:W-:Y:S02]  /*22f00*/  IMAD.MOV.U32 R2, RZ, RZ, R9 ;  /* 0x000000ffff027224 */ /* 0x000fe400078e0009 */
[----:B------:R-:W0:Y:S11]  /*22f10*/  LDSM.16.M88.4 R8, [R25+0x16000] ;  /* 0x016000001908783b */ /* 0x000e360000000200 */
[----:B------:R-:W-:Y:S06]  /*22f20*/  @!UPT UIADD3 URZ, URZ, URZ, URZ ;  /* 0x0000003f3f3ff290 */ /* 0x000fec000fffe03f */
[----:B------:R-:W-:Y:S01]  /*22f30*/  STL.64 [R1+0x350], R16 ;  /* 0x0003501001007387 */ /* 0x000fe20000100a00 */
[----:B------:R-:W-:Y:S02]  /*22f40*/  STL.64 [R1+0x358], R18 ;  /* 0x0003581201007387 */ /* 0x000fe40000100a00 */
[----:B------:R-:W1:Y:S01]  /*22f50*/  LDSM.16.M88.4 R16, [R25+0x18000] ;  /* 0x018000001910783b */ /* 0x000e620000000200 */
[----:B--2---:R-:W-:Y:S01]  /*22f60*/  HMMA.16816.F32.BF16 R4, R4, R22, R12 ;  /* 0x000000160404723c */ /* 0x004fe2000004180c */
[----:B------:R-:W2:Y:S02]  /*22f70*/  LDL.LU.64 R14, [R1+0x2938] ;  /* 0x00293800010e7983 */ /* 0x000ea40000300a00 */
[----:B------:R-:W2:Y:S02]  /*22f80*/  LDL.LU.64 R12, [R1+0x2930] ;  /* 0x00293000010c7983 */ /* 0x000ea40000300a00 */
[----:B0-----:R-:W-:Y:S02]  /*22f90*/  STL.64 [R1], R8 ;  /* 0x0000000801007387 */ /* 0x001fe40000100a00 */
[----:B------:R-:W-:Y:S11]  /*22fa0*/  STL.64 [R1+0x8], R10 ;  /* 0x0000080a01007387 */ /* 0x000ff60000100a00 */
[----:B------:R-:W-:Y:S05]  /*22fb0*/  @!UPT UIADD3 URZ, URZ, URZ, URZ ;  /* 0x0000003f3f3ff290 */ /* 0x000fea000fffe03f */
[----:B------:R-:W-:Y:S01]  /*22fc0*/  STL.64 [R1+0x330], R4 ;  /* 0x0003300401007387 */ /* 0x000fe20000100a00 */
[----:B------:R-:W-:Y:S02]  /*22fd0*/  STL.64 [R1+0x338], R6 ;  /* 0x0003380601007387 */ /* 0x000fe40000100a00 */
[----:B------:R0:W-:Y:S02]  /*22fe0*/  STL.64 [R1+0x28e8], R8 ;  /* 0x0028e80801007387 */ /* 0x0001e40000100a00 */
[----:B------:R-:W3:Y:S04]  /*22ff0*/  LDSM.16.M88.4 R4, [R25+0x1a000] ;  /* 0x01a000001904783b */ /* 0x000ee80000000200 */
[----:B0-----:R-:W-:Y:S02]  /*23000*/  IMAD.MOV.U32 R8, RZ, RZ, R3 ;  /* 0x000000ffff087224 */ /* 0x001fe400078e0003 */
[----:B------:R-:W-:-:S05]  /*23010*/  IMAD.MOV.U32 R9, RZ, RZ, R2 ;  /* 0x000000ffff097224 */ /* 0x000fca00078e0002 */
[----:B------:R0:W-:Y:S04]  /*23020*/  STL.64 [R1+0x2900], R8 ;  /* 0x0029000801007387 */ /* 0x0001e80000100a00 */
[----:B0-----:R-:W4:Y:S04]  /*23030*/  LDL.64 R8, [R1+0x20] ;  /* 0x0000200001087983 */ /* 0x001f280000100a00 */
[----:B----4-:R0:W-:Y:S04]  /*23040*/  STL.64 [R1+0x2918], R8 ;  /* 0x0029180801007387 */ /* 0x0101e80000100a00 */
[----:B0-----:R-:W2:Y:S01]  /*23050*/  LDL.LU R8, [R1+0x320] ;  /* 0x0003200001087983 */ /* 0x001ea20000300800 */
[----:B------:R-:W2:Y:S02]  /*23060*/  LDL.LU R9, [R1+0x324] ;  /* 0x0003240001097983 */ /* 0x000ea40000300800 */
[----:B------:R-:W2:Y:S02]  /*23070*/  LDL.LU R10, [R1+0x328] ;  /* 0x00032800010a7983 */ /* 0x000ea40000300800 */
[----:B------:R-:W2:Y:S01]  /*23080*/  LDL.LU R11, [R1+0x32c] ;  /* 0x00032c00010b7983 */ /* 0x000ea20000300800 */
[----:B------:R-:W4:Y:S01]  /*23090*/  LDL.LU R20, [R1+0x2d0] ;  /* 0x0002d00001147983 */ /* 0x000f220000300800 */
[----:B------:R-:W4:Y:S02]  /*230a0*/  LDL.LU R21, [R1+0x2d4] ;  /* 0x0002d40001157983 */ /* 0x000f240000300800 */
[----:B-1----:R-:W-:Y:S02]  /*230b0*/  STL.64 [R1+0x30], R16 ;  /* 0x0000301001007387 */ /* 0x002fe40000100a00 */
[----:B------:R-:W-:Y:S01]  /*230c0*/  STL.64 [R1+0x38], R18 ;  /* 0x0000381201007387 */ /* 0x000fe20000100a00 */
[----:B------:R0:W-:Y:S04]  /*230d0*/  STL.64 [R1+0x28e0], R16 ;  /* 0x0028e01001007387 */ /* 0x0001e80000100a00 */
[----:B0-----:R-:W2:Y:S01]  /*230e0*/  LDL.LU R16, [R1+0x2f0] ;  /* 0x0002f00001107983 */ /* 0x001ea20000300800 */
[----:B------:R-:W2:Y:S02]  /*230f0*/  LDL.LU R17, [R1+0x2f4] ;  /* 0x0002f40001117983 */ /* 0x000ea40000300800 */
[----:B------:R-:W2:Y:S02]  /*23100*/  LDL.LU R18, [R1+0x2f8] ;  /* 0x0002f80001127983 */ /* 0x000ea40000300800 */
[----:B------:R-:W2:Y:S02]  /*23110*/  LDL.LU R19, [R1+0x2fc] ;  /* 0x0002fc0001137983 */ /* 0x000ea40000300800 */
[----:B--2---:R-:W-:Y:S01]  /*23120*/  STL.64 [R1+0x28f8], R18 ;  /* 0x0028f81201007387 */ /* 0x004fe20000100a00 */
[----:B------:R0:W-:Y:S03]  /*23130*/  STL.64 [R1+0x28f0], R16 ;  /* 0x0028f01001007387 */ /* 0x0001e60000100a00 */
        /* <DEDUP_REMOVED lines=12> */
[----:B0-----:R-:W2:Y:S01]  /*23200*/  LDL.64 R16, [R1+0x40] ;  /* 0x0000400001107983 */ /* 0x001ea20000100a00 */
[----:B------:R-:W4:Y:S02]  /*23210*/  LDL.LU R22, [R1+0x2d8] ;  /* 0x0002d80001167983 */ /* 0x000f240000300800 */
[----:B---3--:R-:W-:Y:S02]  /*23220*/  STL [R1+0x24f4], R6 ;  /* 0x0024f40601007387 */ /* 0x008fe40000100800 */
[----:B------:R-:W-:Y:S01]  /*23230*/  STL [R1+0x24f0], R7 ;  /* 0x0024f00701007387 */ /* 0x000fe20000100800 */
[----:B------:R-:W3:Y:S01]  /*23240*/  LDL.LU.64 R18, [R1+0x2928] ;  /* 0x0029280001127983 */ /* 0x000ee20000300a00 */
[----:B------:R-:W-:Y:S01]  /*23250*/  IMAD.MOV.U32 R23, RZ, RZ, R0 ;  /* 0x000000ffff177224 */ /* 0x000fe200078e0000 */
[----:B--2---:R-:W-:Y:S01]  /*23260*/  HMMA.16816.F32.BF16 R8, R12, R16, R8 ;  /* 0x000000100c08723c */ /* 0x004fe20000041808 */
[----:B------:R-:W-:-:S02]  /*23270*/  IMAD.MOV.U32 R28, RZ, RZ, R16 ;  /* 0x000000ffff1c7224 */ /* 0x000fc400078e0010 */
[----:B------:R-:W-:Y:S02]  /*23280*/  IMAD.MOV.U32 R29, RZ, RZ, R17 ;  /* 0x000000ffff1d7224 */ /* 0x000fe400078e0011 */
[----:B------:R-:W3:Y:S11]  /*23290*/  LDL.LU.64 R16, [R1+0x2920] ;  /* 0x0029200001107983 */ /* 0x000ef60000300a00 */
[----:B------:R-:W-:Y:S07]  /*232a0*/  @!UPT UIADD3 URZ, URZ, URZ, URZ ;  /* 0x0000003f3f3ff290 */ /* 0x000fee000fffe03f */
[----:B------:R-:W-:Y:S01]  /*232b0*/  STL.64 [R1+0x320], R8 ;  /* 0x0003200801007387 */ /* 0x000fe20000100a00 */
[----:B------:R-:W-:Y:S02]  /*232c0*/  STL [R1+0x328], R10 ;  /* 0x0003280a01007387 */ /* 0x000fe40000100800 */
[----:B------:R-:W-:Y:S02]  /*232d0*/  IMAD.MOV.U32 R0, RZ, RZ, R11 ;  /* 0x000000ffff007224 */ /* 0x000fe400078e000b */
[----:B------:R-:W0:Y:S01]  /*232e0*/  LDSM.16.M88.4 R8, [R25+0x1c000] ;  /* 0x01c000001908783b */ /* 0x000e220000000200 */
[----:B------:R-:W-:Y:S02]  /*232f0*/  STL [R1+0x28d8], R29 ;  /* 0x0028d81d01007387 */ /* 0x000fe40000100800 */
[----:B------:R-:W-:Y:S01]  /*23300*/  STL [R1+0x2598], R0 ;  /* 0x0025980001007387 */ /* 0x000fe20000100800 */
[----:B0-----:R0:W-:Y:S01]  /*23310*/  STL.64 [R1+0x50], R8 ;  /* 0x0000500801007387 */ /* 0x0011e20000100a00 */
[----:B------:R-:W-:Y:S03]  /*23320*/  STL.64 [R1+0x58], R10 ;  /* 0x0000580a01007387 */ /* 0x000fe60000100a00 */
[----:B0-----:R-:W3:Y:S02]  /*23330*/  LDL.LU.64 R8, [R1+0x2918] ;  /* 0x0029180001087983 */ /* 0x001ee40000300a00 */
[----:B---3--:R-:W-:Y:S01]  /*23340*/  HMMA.16816.F32.BF16 R16, R12, R8, R16 ;  /* 0x000000080c10723c */ /* 0x008fe20000041810 */
[----:B------:R-:W-:-:S02]  /*23350*/  IMAD.MOV.U32 R2, RZ, RZ, R8 ;  /* 0x000000ffff027224 */ /* 0x000fc400078e0008 */
[----:B------:R-:W-:Y:S02]  /*23360*/  IMAD.MOV.U32 R3, RZ, RZ, R9 ;  /* 0x000000ffff037224 */ /* 0x000fe400078e0009 */
[----:B------:R-:W0:Y:S11]  /*23370*/  LDSM.16.M88.4 R8, [R25+0x1e000] ;  /* 0x01e000001908783b */ /* 0x000e360000000200 */
[----:B------:R-:W-:Y:S07]  /*23380*/  @!UPT UIADD3 URZ, URZ, URZ, URZ ;  /* 0x0000003f3f3ff290 */ /* 0x000fee000fffe03f */
[----:B------:R-:W-:Y:S01]  /*23390*/  STL.64 [R1+0x310], R16 ;  /* 0x0003101001007387 */ /* 0x000fe20000100a00 */
[----:B------:R1:W-:Y:S03]  /*233a0*/  STL.64 [R1+0x318], R18 ;  /* 0x0003181201007387 */ /* 0x0003e60000100a00 */
[----:B-1----:R-:W2:Y:S01]  /*233b0*/  LDL.LU.64 R18, [R1+0x2910] ;  /* 0x0029100001127983 */ /* 0x002ea20000300a00 */
[----:B------:R-:W2:Y:S03]  /*233c0*/  LDL.LU.64 R16, [R1+0x2908] ;  /* 0x0029080001107983 */ /* 0x000ea60000300a00 */
[----:B0-----:R0:W-:Y:S01]  /*233d0*/  STL.64 [R1+0x60], R8 ;  /* 0x0000600801007387 */ /* 0x0011e20000100a00 */
[----:B------:R2:W-:Y:S02]  /*233e0*/  STL.64 [R1+0x68], R10 ;  /* 0x0000680a01007387 */ /* 0x0005e40000100a00 */
[----:B------:R-:W-:-:S02]  /*233f0*/  IMAD.MOV.U32 R29, RZ, RZ, R8 ;  /* 0x000000ffff1d7224 */ /* 0x000fc400078e0008 */
[----:B0-----:R-:W2:Y:S02]  /*23400*/  LDL.LU.64 R8, [R1+0x2900] ;  /* 0x0029000001087983 */ /* 0x001ea40000300a00 */
[----:B--2---:R-:W-:Y:S02]  /*23410*/  HMMA.16816.F32.BF16 R8, R12, R8, R16 ;  /* 0x000000080c08723c */ /* 0x004fe40000041810 */
[----:B------:R-:W2:Y:S01]  /*23420*/  LDL.LU.64 R18, [R1+0x28f8] ;  /* 0x0028f80001127983 */ /* 0x000ea20000300a00 */
[----:B------:R-:W2:Y:S11]  /*23430*/  LDL.LU.64 R16, [R1+0x28f0] ;  /* 0x0028f00001107983 */ /* 0x000eb60000300a00 */
[----:B------:R-:W-:Y:S09]  /*23440*/  @!UPT UIADD3 URZ, URZ, URZ, URZ ;  /* 0x0000003f3f3ff290 */ /* 0x000ff2000fffe03f */
[----:B------:R0:W-:Y:S01]  /*23450*/  STL.64 [R1+0x300], R8 ;  /* 0x0003000801007387 */ /* 0x0001e20000100a00 */
[----:B------:R-:W-:Y:S03]  /*23460*/  STL [R1+0x30c], R11 ;  /* 0x00030c0b01007387 */ /* 0x000fe60000100800 */
[----:B0-----:R-:W2:Y:S04]  /*23470*/  LDL.LU.64 R8, [R1+0x28e8] ;  /* 0x0028e80001087983 */ /* 0x001ea80000300a00 */
[----:B------:R-:W0:Y:S04]  /*23480*/  S2R R26, SR_TID.X ;  /* 0x00000000001a7919 */ /* 0x000e280000002100 */
[----:B------:R-:W1:Y:S01]  /*23490*/  S2R R27, SR_TID.X ;  /* 0x00000000001b7919 */ /* 0x000e620000002100 */
[----:B------:R-:W-:-:S05]  /*234a0*/  IMAD.MOV.U32 R0, RZ, RZ, R10 ;  /* 0x000000ffff007224 */ /* 0x000fca00078e000a */
[----:B------:R3:W-:Y:S01]  /*234b0*/  STL [R1+0x25f0], R0 ;  /* 0x0025f00001007387 */ /* 0x0007e20000100800 */
[----:B0-----:R-:W-:Y:S01]  /*234c0*/  IMAD.SHL.U32 R24, R26, 0x2, RZ ;  /* 0x000000021a187824 */ /* 0x001fe200078e00ff */
[C---:B-1----:R-:W-:Y:S02]  /*234d0*/  LOP3.LUT R26, R27.reuse, 0x7, RZ, 0xc0, !PT ;  /* 0x000000071b1a7812 */ /* 0x042fe400078ec0ff */
[----:B------:R-:W-:Y:S02]  /*234e0*/  LOP3.LUT R25, R27, 0x80, RZ, 0xc0, !PT ;  /* 0x000000801b197812 */ /* 0x000fe400078ec0ff */
[----:B------:R-:W-:Y:S01]  /*234f0*/  LOP3.LUT R24, R24, 0x10, RZ, 0xc0, !PT ;  /* 0x0000001018187812 */ /* 0x000fe200078ec0ff */
[----:B------:R-:W-:-:S03]  /*23500*/  IMAD R26, R26, 0x210, RZ ;  /* 0x000002101a1a7824 */ /* 0x000fc600078e02ff */
[----:B---3--:R-:W-:Y:S01]  /*23510*/  LEA.HI R0, R25, R24, RZ, 0x1e ;  /* 0x0000001819007211 */ /* 0x008fe200078ff0ff */
[----:B------:R-:W-:-:S03]  /*23520*/  IMAD.SHL.U32 R27, R27, 0x100, RZ ;  /* 0x000001001b1b7824 */ /* 0x000fc600078e00ff */
[----:B------:R-:W-:-:S04]  /*23530*/  LOP3.LUT R0, R26, R0, RZ, 0x3c, !PT ;  /* 0x000000001a007212 */ /* 0x000fc800078e3cff */
[----:B------:R-:W-:Y:S01]  /*23540*/  LOP3.LUT R0, R0, 0x1000, R27, 0xf8, !PT ;  /* 0x0000100000007812 */ /* 0x000fe200078ef81b */
[C---:B--2---:R-:W-:Y:S01]  /*23550*/  HMMA.16816.F32.BF16 R8, R12.reuse, R8, R16 ;  /* 0x000000080c08723c */ /* 0x044fe20000041810 */
[----:B------:R-:W2:Y:S11]  /*23560*/  LDL.LU.64 R16, [R1+0x28e0] ;  /* 0x0028e00001107983 */ /* 0x000eb60000300a00 */
[----:B------:R-:W-:Y:S11]  /*23570*/  @!UPT UIADD3 URZ, URZ, URZ, URZ ;  /* 0x0000003f3f3ff290 */ /* 0x000ff6000fffe03f */
[----:B------:R-:W-:Y:S01]  /*23580*/  STL.64 [R1+0x2f0], R8 ;  /* 0x0002f00801007387 */ /* 0x000fe20000100a00 */
[----:B------:R-:W-:Y:S02]  /*23590*/  STL.64 [R1+0x2f8], R10 ;  /* 0x0002f80a01007387 */ /* 0x000fe40000100a00 */
[----:B------:R-:W0:Y:S02]  /*235a0*/  LDSM.16.MT88.4 R8, [R0+0x4080] ;  /* 0x004080000008783b */ /* 0x000e240000004200 */
[----:B0-----:R-:W-:Y:S02]  /*235b0*/  STL.64 [R1+0x28b8], R10 ;  /* 0x0028b80a01007387 */ /* 0x001fe40000100a00 */
[----:B------:R0:W-:Y:S02]  /*235c0*/  STL.64 [R1+0x28b0], R8 ;  /* 0x0028b00801007387 */ /* 0x0001e40000100a00 */
[----:B0-----:R-:W2:Y:S01]  /*235d0*/  LDL.LU R8, [R1+0x2e0] ;  /* 0x0002e00001087983 */ /* 0x001ea20000300800 */
[----:B------:R-:W2:Y:S02]  /*235e0*/  LDL.LU R9, [R1+0x2e4] ;  /* 0x0002e40001097983 */ /* 0x000ea40000300800 */
[----:B------:R-:W2:Y:S02]  /*235f0*/  LDL.LU R10, [R1+0x2e8] ;  /* 0x0002e800010a7983 */ /* 0x000ea40000300800 */
[----:B------:R-:W2:Y:S02]  /*23600*/  LDL.LU R11, [R1+0x2ec] ;  /* 0x0002ec00010b7983 */ /* 0x000ea40000300800 */
[C---:B--2---:R-:W-:Y:S01]  /*23610*/  HMMA.16816.F32.BF16 R8, R12.reuse, R16, R8 ;  /* 0x000000100c08723c */ /* 0x044fe20000041808 */
[----:B------:R-:W0:Y:S04]  /*23620*/  LDSM.16.MT88.4 R16, [R0+0x4100] ;  /* 0x004100000010783b */ /* 0x000e280000004200 */
[----:B0-----:R-:W-:Y:S11]  /*23630*/  STL.64 [R1+0x2850], R18 ;  /* 0x0028501201007387 */ /* 0x001ff60000100a00 */
[----:B------:R-:W-:Y:S07]  /*23640*/  @!UPT UIADD3 URZ, URZ, URZ, URZ ;  /* 0x0000003f3f3ff290 */ /* 0x000fee000fffe03f */
[----:B------:R-:W-:Y:S02]  /*23650*/  STL.64 [R1+0x2e0], R8 ;  /* 0x0002e00801007387 */ /* 0x000fe40000100a00 */
[----:B------:R4:W-:Y:S02]  /*23660*/  STL.64 [R1+0x2e8], R10 ;  /* 0x0002e80a01007387 */ /* 0x0009e40000100a00 */
[C---:B----4-:R-:W-:Y:S01]  /*23670*/  HMMA.16816.F32.BF16 R8, R12.reuse, R4, R20 ;  /* 0x000000040c08723c */ /* 0x050fe20000041814 */
[----:B------:R-:W0:Y:S04]  /*23680*/  LDSM.16.MT88.4 R20, [R0+0x4180] ;  /* 0x004180000014783b */ /* 0x000e280000004200 */
[----:B------:R1:W-:Y:S04]  /*23690*/  STL.64 [R1+0x2848], R16 ;  /* 0x0028481001007387 */ /* 0x0003e80000100a00 */
[----:B-1----:R-:W2:Y:S01]  /*236a0*/  LDL.64 R16, [R1+0x50] ;  /* 0x0000500001107983 */ /* 0x002ea20000100a00 */
[----:B------:R1:W-:Y:S03]  /*236b0*/  STL.64 [R1+0x2870], R4 ;  /* 0x0028700401007387 */ /* 0x0003e60000100a00 */
[----:B-1----:R-:W2:Y:S10]  /*236c0*/  LDL.LU R4, [R1+0x2c0] ;  /* 0x0002c00001047983 */ /* 0x002eb40000300800 */
[----:B------:R1:W-:Y:S02]  /*236d0*/  STL.64 [R1+0x2d0], R8 ;  /* 0x0002d00801007387 */ /* 0x0003e40000100a00 */
[----:B------:R-:W-:Y:S02]  /*236e0*/  STL.64 [R1+0x2d8], R10 ;  /* 0x0002d80a01007387 */ /* 0x000fe40000100a00 */
[----:B------:R-:W2:Y:S01]  /*236f0*/  LDL.LU R5, [R1+0x2c4] ;  /* 0x0002c40001057983 */ /* 0x000ea20000300800 */
[----:B------:R-:W2:Y:S01]  /*23700*/  LDL.LU R6, [R1+0x2c8] ;  /* 0x0002c80001067983 */ /* 0x000ea20000300800 */
[----:B------:R-:W2:Y:S02]  /*23710*/  LDL.LU R7, [R1+0x2cc] ;  /* 0x0002cc0001077983 */ /* 0x000ea40000300800 */
[----:B------:R-:W-:Y:S01]  /*23720*/  STL [R1+0x286c], R0 ;  /* 0x00286c0001007387 */ /* 0x000fe20000100800 */
[----:B0-----:R-:W-:Y:S01]  /*23730*/  STL.64 [R1+0x27d0], R22 ;  /* 0x0027d01601007387 */ /* 0x001fe20000100a00 */
[----:B------:R0:W-:Y:S02]  /*23740*/  STL.64 [R1+0x27c8], R20 ;  /* 0x0027c81401007387 */ /* 0x0001e40000100a00 */
[----:B-1----:R-:W-:Y:S01]  /*23750*/  IMAD.MOV.U32 R8, RZ, RZ, R29 ;  /* 0x000000ffff087224 */ /* 0x002fe200078e001d */
[----:B0-----:R-:W3:Y:S01]  /*23760*/  LDL.LU R20, [R1+0x1e0] ;  /* 0x0001e00001147983 */ /* 0x001ee20000300800 */
[----:B------:R-:W3:Y:S02]  /*23770*/  LDL.LU R21, [R1+0x1e4] ;  /* 0x0001e40001157983 */ /* 0x000ee40000300800 */
[----:B------:R-:W4:Y:S02]  /*23780*/  LDL.LU R22, [R1+0x1e8] ;  /* 0x0001e80001167983 */ /* 0x000f240000300800 */
[----:B------:R-:W4:Y:S01]  /*23790*/  LDL.LU R23, [R1+0x1ec] ;  /* 0x0001ec0001177983 */ /* 0x000f220000300800 */
[----:B------:R-:W3:Y:S01]  /*237a0*/  LDL.LU R29, [R1+0x28d8] ;  /* 0x0028d800011d7983 */ /* 0x000ee20000300800 */
[----:B------:R-:W3:Y:S01]  /*237b0*/  LDL R9, [R1+0x64] ;  /* 0x0000640001097983 */ /* 0x000ee20000100800 */
[----:B--2---:R-:W-:Y:S02]  /*237c0*/  HMMA.16816.F32.BF16 R4, R12, R16, R4 ;  /* 0x000000100c04723c */ /* 0x004fe40000041804 */
[----:B----4-:R-:W-:Y:S01]  /*237d0*/  STL.64 [R1+0x2888], R22 ;  /* 0x0028881601007387 */ /* 0x010fe20000100a00 */
[----:B---3--:R0:W-:Y:S02]  /*237e0*/  STL.64 [R1+0x2880], R20 ;  /* 0x0028801401007387 */ /* 0x0081e40000100a00 */
[----:B0-----:R-:W-:-:S02]  /*237f0*/  IMAD.MOV.U32 R20, RZ, RZ, R2 ;  /* 0x000000ffff147224 */ /* 0x001fc400078e0002 */
[----:B------:R-:W-:Y:S01]  /*23800*/  IMAD.MOV.U32 R21, RZ, RZ, R3 ;  /* 0x000000ffff157224 */ /* 0x000fe200078e0003 */
[----:B------:R-:W2:Y:S01]  /*23810*/  LDL.LU R2, [R1+0x28d4] ;  /* 0x0028d40001027983 */ /* 0x000ea20000300800 */
[----:B------:R-:W3:Y:S03]  /*23820*/  LDL.LU R3, [R1+0x28d0] ;  /* 0x0028d00001037983 */ /* 0x000ee60000300800 */
[----:B------:R0:W-:Y:S02]  /*23830*/  STL.64 [R1+0x2898], R20 ;  /* 0x0028981401007387 */ /* 0x0001e40000100a00 */
[----:B0-----:R-:W-:Y:S02]  /*23840*/  IMAD.MOV.U32 R20, RZ, RZ, R28 ;  /* 0x000000ffff147224 */ /* 0x001fe400078e001c */
[----:B------:R-:W-:Y:S01]  /*23850*/  IMAD.MOV.U32 R21, RZ, RZ, R29 ;  /* 0x000000ffff157224 */ /* 0x000fe200078e001d */
[----:B------:R-:W4:Y:S01]  /*23860*/  LDL.LU R28, [R1+0x28cc] ;  /* 0x0028cc00011c7983 */ /* 0x000f220000300800 */
[----:B------:R-:W2:Y:S03]  /*23870*/  LDL.LU R29, [R1+0x28c8] ;  /* 0x0028c800011d7983 */ /* 0x000ea60000300800 */
[----:B------:R0:W-:Y:S04]  /*23880*/  STL.64 [R1+0x28c0], R20 ;  /* 0x0028c01401007387 */ /* 0x0001e80000100a00 */
[----:B0-----:R-:W2:Y:S01]  /*23890*/  LDL.LU R20, [R1+0x210] ;  /* 0x0002100001147983 */ /* 0x001ea20000300800 */
[----:B------:R-:W2:Y:S02]  /*238a0*/  LDL.LU R21, [R1+0x214] ;  /* 0x0002140001157983 */ /* 0x000ea40000300800 */
[----:B------:R-:W2:Y:S02]  /*238b0*/  LDL.LU R22, [R1+0x218] ;  /* 0x0002180001167983 */ /* 0x000ea40000300800 */
[----:B------:R-:W2:Y:S01]  /*238c0*/  LDL.LU R23, [R1+0x21c] ;  /* 0x00021c0001177983 */ /* 0x000ea20000300800 */
[----:B------:R0:W-:Y:S01]  /*238d0*/  STL.64 [R1+0x2c0], R4 ;  /* 0x0002c00401007387 */ /* 0x0001e20000100a00 */
[----:B------:R-:W-:Y:S03]  /*238e0*/  STL.64 [R1+0x2c8], R6 ;  /* 0x0002c80601007387 */ /* 0x000fe60000100a00 */
[----:B0-----:R-:W2:Y:S04]  /*238f0*/  LDL.64 R4, [R1] ;  /* 0x0000000001047983 */ /* 0x001ea80000100a00 */
[----:B--2---:R0:W-:Y:S04]  /*23900*/  STL.64 [R1+0x2878], R4 ;  /* 0x0028780401007387 */ /* 0x0041e80000100a00 */
[----:B0-----:R-:W2:Y:S01]  /*23910*/  LDL.64 R4, [R1+0x10] ;  /* 0x0000100001047983 */ /* 0x001ea20000100a00 */
[----:B------:R-:W-:-:S04]  /*23920*/  LEA.HI R19, R25, R24, RZ, 0x1e ;  /* 0x0000001819137211 */ /* 0x000fc800078ff0ff */
[----:B------:R-:W-:-:S04]  /*23930*/  LOP3.LUT R19, R26, R19, RZ, 0x3c, !PT ;  /* 0x000000131a137212 */ /* 0x000fc800078e3cff */
[----:B------:R-:W-:-:S04]  /*23940*/  LOP3.LUT R19, R19, 0x1000, R27, 0xf8, !PT ;  /* 0x0000100013137812 */ /* 0x000fc800078ef81b */
[----:B------:R-:W-:-:S05]  /*23950*/  LOP3.LUT R19, R19, 0x40, RZ, 0x3c, !PT ;  /* 0x0000004013137812 */ /* 0x000fca00078e3cff */
[----:B------:R-:W0:Y:S04]  /*23960*/  LDSM.16.MT88.4 R24, [R19+0x4000] ;  /* 0x004000001318783b */ /* 0x000e280000004200 */
[----:B--2---:R1:W-:Y:S04]  /*23970*/  STL.64 [R1+0x2890], R4 ;  /* 0x0028900401007387 */ /* 0x0043e80000100a00 */
[----:B-1----:R-:W2:Y:S01]  /*23980*/  LDL.LU R4, [R1+0x1f0] ;  /* 0x0001f00001047983 */ /* 0x002ea20000300800 */
[----:B------:R-:W2:Y:S02]  /*23990*/  LDL.LU R5, [R1+0x1f4] ;  /* 0x0001f40001057983 */ /* 0x000ea40000300800 */
[----:B------:R-:W2:Y:S02]  /*239a0*/  LDL.LU R6, [R1+0x1f8] ;  /* 0x0001f80001067983 */ /* 0x000ea40000300800 */
[----:B------:R-:W2:Y:S01]  /*239b0*/  LDL.LU R7, [R1+0x1fc] ;  /* 0x0001fc0001077983 */ /* 0x000ea20000300800 */
[----:B------:R-:W-:Y:S01]  /*239c0*/  HMMA.16816.F32.BF16 R12, R12, R8, R20 ;  /* 0x000000080c0c723c */ /* 0x000fe20000041814 */
[----:B------:R-:W-:-:S02]  /*239d0*/  IMAD.MOV.U32 R10, RZ, RZ, R16 ;  /* 0x000000ffff0a7224 */ /* 0x000fc400078e0010 */
[----:B------:R-:W-:Y:S01]  /*239e0*/  IMAD.MOV.U32 R0, RZ, RZ, R17 ;  /* 0x000000ffff007224 */ /* 0x000fe200078e0011 */
[----:B--2---:R-:W-:Y:S01]  /*239f0*/  STL.64 [R1+0x28a8], R6 ;  /* 0x0028a80601007387 */ /* 0x004fe20000100a00 */
[----:B------:R1:W-:Y:S03]  /*23a00*/  STL.64 [R1+0x28a0], R4 ;  /* 0x0028a00401007387 */ /* 0x0003e60000100a00 */
[----:B-1----:R-:W2:Y:S01]  /*23a10*/  LDL.LU R4, [R1+0x200] ;  /* 0x0002000001047983 */ /* 0x002ea20000300800 */
[----:B------:R-:W2:Y:S02]  /*23a20*/  LDL.LU R5, [R1+0x204] ;  /* 0x0002040001057983 */ /* 0x000ea40000300800 */
[----:B------:R-:W2:Y:S02]  /*23a30*/  LDL.LU R6, [R1+0x208] ;  /* 0x0002080001067983 */ /* 0x000ea40000300800 */
[----:B------:R-:W2:Y:S01]  /*23a40*/  LDL.LU R7, [R1+0x20c] ;  /* 0x00020c0001077983 */ /* 0x000ea20000300800 */
[----:B0-----:R-:W-:Y:S01]  /*23a50*/  STL.64 [R1+0x2748], R26 ;  /* 0x0027481a01007387 */ /* 0x001fe20000100a00 */
[----:B------:R0:W-:Y:S02]  /*23a60*/  STL.64 [R1+0x2740], R24 ;  /* 0x0027401801007387 */ /* 0x0001e40000100a00 */
[----:B------:R-:W2:Y:S02]  /*23a70*/  LDL.LU.64 R20, [R1+0x28c0] ;  /* 0x0028c00001147983 */ /* 0x000ea40000300a00 */
[----:B0-----:R-:W-:-:S02]  /*23a80*/  IMAD.MOV.U32 R24, RZ, RZ, R10 ;  /* 0x000000ffff187224 */ /* 0x001fc400078e000a */
[----:B------:R-:W2:Y:S01]  /*23a90*/  LDL.LU.64 R10, [R1+0x28b8] ;  /* 0x0028b800010a7983 */ /* 0x000ea20000300a00 */
[----:B------:R-:W2:Y:S02]  /*23aa0*/  LDL.LU.64 R8, [R1+0x28b0] ;  /* 0x0028b00001087983 */ /* 0x000ea40000300a00 */
[----:B------:R-:W-:Y:S02]  /*23ab0*/  STL.64 [R1+0x210], R12 ;  /* 0x0002100c01007387 */ /* 0x000fe40000100a00 */
[----:B------:R-:W-:Y:S02]  /*23ac0*/  STL.64 [R1+0x218], R14 ;  /* 0x0002180e01007387 */ /* 0x000fe40000100a00 */
[----:B------:R0:W1:Y:S04]  /*23ad0*/  LDSM.16.MT88.4 R12, [R19+0x4080] ;  /* 0x00408000130c783b */ /* 0x0000680000004200 */
[----:B------:R-:W3:Y:S01]  /*23ae0*/  LDL.LU R16, [R1+0x1c0] ;  /* 0x0001c00001107983 */ /* 0x000ee20000300800 */
[----:B------:R-:W3:Y:S02]  /*23af0*/  LDL.LU R17, [R1+0x1c4] ;  /* 0x0001c40001117983 */ /* 0x000ee40000300800 */
[----:B------:R-:W3:Y:S01]  /*23b00*/  LDL.LU R18, [R1+0x1c8] ;  /* 0x0001c80001127983 */ /* 0x000ee20000300800 */
[----:B0-----:R-:W3:Y:S04]  /*23b10*/  LDL.LU R19, [R1+0x1cc] ;  /* 0x0001cc0001137983 */ /* 0x001ee80000300800 */
[----:B-1----:R-:W-:Y:S01]  /*23b20*/  STL.64 [R1+0x26e0], R14 ;  /* 0x0026e00e01007387 */ /* 0x002fe20000100a00 */
[----:B------:R0:W-:Y:S03]  /*23b30*/  STL.64 [R1+0x26d8], R12 ;  /* 0x0026d80c01007387 */ /* 0x0001e60000100a00 */
[----:B0-----:R-:W3:Y:S01]  /*23b40*/  LDL.64 R12, [R1+0x60] ;  /* 0x00006000010c7983 */ /* 0x001ee20000100a00 */
[C---:B--2---:R-:W-:Y:S03]  /*23b50*/  HMMA.16816.F32.BF16 R20, R8.reuse, R20, R4 ;  /* 0x000000140814723c */ /* 0x044fe60000041804 */
[----:B---3--:R-:W-:Y:S01]  /*23b60*/  STL.64 [R1+0x2858], R12 ;  /* 0x0028580c01007387 */ /* 0x008fe20000100a00 */
[----:B------:R-:W2:Y:S02]  /*23b70*/  LDL.LU.64 R6, [R1+0x28a8] ;  /* 0x0028a80001067983 */ /* 0x000ea40000300a00 */
[----:B------:R-:W2:Y:S11]  /*23b80*/  LDL.LU.64 R4, [R1+0x28a0] ;  /* 0x0028a00001047983 */ /* 0x000eb60000300a00 */
[----:B------:R-:W-:Y:S06]  /*23b90*/  @!UPT UIADD3 URZ, URZ, URZ, URZ ;  /* 0x0000003f3f3ff290 */ /* 0x000fec000fffe03f */
[----:B------:R0:W-:Y:S01]  /*23ba0*/  STL.64 [R1+0x200], R20 ;  /* 0x0002001401007387 */ /* 0x0001e20000100a00 */
[----:B------:R2:W-:Y:S04]  /*23bb0*/  STL.64 [R1+0x208], R22 ;  /* 0x0002081601007387 */ /* 0x0005e80000100a00 */
[----:B0-----:R-:W2:Y:S02]  /*23bc0*/  LDL.LU.64 R20, [R1+0x2898] ;  /* 0x0028980001147983 */ /* 0x001ea40000300a00 */
[----:B--2---:R-:W-:Y:S02]  /*23bd0*/  HMMA.16816.F32.BF16 R20, R8, R20, R4 ;  /* 0x000000140814723c */ /* 0x004fe40000041804 */
[----:B------:R-:W2:Y:S11]  /*23be0*/  LDL.LU.64 R4, [R1+0x2890] ;  /* 0x0028900001047983 */ /* 0x000eb60000300a00 */
[----:B------:R-:W-:Y:S10]  /*23bf0*/  @!UPT UIADD3 URZ, URZ, URZ, URZ ;  /* 0x0000003f3f3ff290 */ /* 0x000ff4000fffe03f */
[----:B------:R-:W-:Y:S01]  /*23c00*/  STL.64 [R1+0x1f0], R20 ;  /* 0x0001f01401007387 */ /* 0x000fe20000100a00 */
[----:B------:R0:W-:Y:S03]  /*23c10*/  STL.64 [R1+0x1f8], R22 ;  /* 0x0001f81601007387 */ /* 0x0001e60000100a00 */
[----:B0-----:R-:W3:Y:S01]  /*23c20*/  LDL.LU.64 R22, [R1+0x2888] ;  /* 0x0028880001167983 */ /* 0x001ee20000300a00 */
[----:B------:R-:W3:Y:S02]  /*23c30*/  LDL.LU.64 R20, [R1+0x2880] ;  /* 0x0028800001147983 */ /* 0x000ee40000300a00 */
[----:B------:R-:W-:Y:S02]  /*23c40*/  IMAD.MOV.U32 R25, RZ, RZ, R0 ;  /* 0x000000ffff197224 */ /* 0x000fe400078e0000 */
[----:B------:R-:W-:Y:S02]  /*23c50*/  IMAD.MOV.U32 R12, RZ, RZ, R29 ;  /* 0x000000ffff0c7224 */ /* 0x000fe400078e001d */
[----:B----4-:R-:W-:-:S02]  /*23c60*/  IMAD.MOV.U32 R13, RZ, RZ, R28 ;  /* 0x000000ffff0d7224 */ /* 0x010fc400078e001c */
[----:B------:R-:W-:Y:S02]  /*23c70*/  IMAD.MOV.U32 R14, RZ, RZ, R3 ;  /* 0x000000ffff0e7224 */ /* 0x000fe400078e0003 */
[----:B------:R-:W-:Y:S02]  /*23c80*/  IMAD.MOV.U32 R15, RZ, RZ, R2 ;  /* 0x000000ffff0f7224 */ /* 0x000fe400078e0002 */
[----:B--2---:R-:W-:Y:S01]  /*23c90*/  IMAD.MOV.U32 R0, RZ, RZ, R5 ;  /* 0x000000ffff007224 */ /* 0x004fe200078e0005 */
[C---:B---3--:R-:W-:Y:S01]  /*23ca0*/  HMMA.16816.F32.BF16 R20, R8.reuse, R4, R20 ;  /* 0x000000040814723c */ /* 0x048fe20000041814 */
[----:B------:R-:W2:Y:S11]  /*23cb0*/  LDL.LU.64 R4, [R1+0x2878] ;  /* 0x0028780001047983 */ /* 0x000eb60000300a00 */
[----:B------:R-:W-:Y:S11]  /*23cc0*/  @!UPT UIADD3 URZ, URZ, URZ, URZ ;  /* 0x0000003f3f3ff290 */ /* 0x000ff6000fffe03f */
[----:B------:R-:W-:Y:S01]  /*23cd0*/  @!UPT UIADD3 URZ, URZ, URZ, URZ ;  /* 0x0000003f3f3ff290 */ /* 0x000fe2000fffe03f */
[----:B------:R-:W-:Y:S02]  /*23ce0*/  IMAD.MOV.U32 R29, RZ, RZ, R20 ;  /* 0x000000ffff1d7224 */ /* 0x000fe400078e0014 */
[----:B------:R-:W-:Y:S01]  /*23cf0*/  IMAD.MOV.U32 R28, RZ, RZ, R21 ;  /* 0x000000ffff1c7224 */ /* 0x000fe200078e0015 */
[----:B------:R-:W3:Y:S01]  /*23d00*/  LDL.LU R20, [R1+0x230] ;  /* 0x0002300001147983 */ /* 0x000ee20000300800 */
[----:B------:R-:W-:Y:S02]  /*23d10*/  IMAD.MOV.U32 R3, RZ, RZ, R22 ;  /* 0x000000ffff037224 */ /* 0x000fe400078e0016 */
[----:B------:R-:W3:Y:S02]  /*23d20*/  LDL.LU R21, [R1+0x234] ;  /* 0x0002340001157983 */ /* 0x000ee40000300800 */
[----:B------:R-:W-:Y:S01]  /*23d30*/  IMAD.MOV.U32 R2, RZ, RZ, R23 ;  /* 0x000000ffff027224 */ /* 0x000fe200078e0017 */
[----:B------:R-:W4:Y:S01]  /*23d40*/  LDL.LU R22, [R1+0x238] ;  /* 0x0002380001167983 */ /* 0x000f220000300800 */
[----:B------:R-:W4:Y:S03]  /*23d50*/  LDL.LU R23, [R1+0x23c] ;  /* 0x00023c0001177983 */ /* 0x000f260000300800 */
[----:B----4-:R-:W-:Y:S01]  /*23d60*/  STL.64 [R1+0x27e8], R22 ;  /* 0x0027e81601007387 */ /* 0x010fe20000100a00 */
[----:B---3--:R0:W-:Y:S03]  /*23d70*/  STL.64 [R1+0x27e0], R20 ;  /* 0x0027e01401007387 */ /* 0x0081e60000100a00 */
[----:B0-----:R-:W3:Y:S01]  /*23d80*/  LDL.64 R20, [R1+0x30] ;  /* 0x0000300001147983 */ /* 0x001ee20000100a00 */
[----:B--2---:R-:W-:Y:S01]  /*23d90*/  HMMA.16816.F32.BF16 R12, R8, R4, R12 ;  /* 0x00000004080c723c */ /* 0x004fe2000004180c */
[----:B------:R0:W-:Y:S02]  /*23da0*/  STL [R1+0x25fc], R3 ;  /* 0x0025fc0301007387 */ /* 0x0001e40000100800 */
[----:B------:R-:W-:Y:S01]  /*23db0*/  STL [R1+0x25f8], R28 ;  /* 0x0025f81c01007387 */ /* 0x000fe20000100800 */
[----:B------:R-:W-:Y:S01]  /*23dc0*/  STL [R1+0x25f4], R29 ;  /* 0x0025f41d01007387 */ /* 0x000fe20000100800 */
[----:B------:R-:W-:Y:S02]  /*23dd0*/  STL [R1+0x24b8], R2 ;  /* 0x0024b80201007387 */ /* 0x000fe40000100800 */
[----:B------:R-:W-:-:S02]  /*23de0*/  IMAD.MOV.U32 R26, RZ, RZ, R4 ;  /* 0x000000ffff1a7224 */ /* 0x000fc400078e0004 */
[----:B0-----:R-:W-:Y:S02]  /*23df0*/  IMAD.MOV.U32 R3, RZ, RZ, R5 ;  /* 0x000000ffff037224 */ /* 0x001fe400078e0005 */
[----:B------:R-:W2:Y:S11]  /*23e00*/  LDL.LU.64 R4, [R1+0x2870] ;  /* 0x0028700001047983 */ /* 0x000eb60000300a00 */
[----:B------:R-:W-:Y:S01]  /*23e10*/  @!UPT UIADD3 URZ, URZ, URZ, URZ ;  /* 0x0000003f3f3ff290 */ /* 0x000fe2000fffe03f */
[----:B------:R-:W-:Y:S01]  /*23e20*/  STL [R1+0x1d0], R12 ;  /* 0x0001d00c01007387 */ /* 0x000fe20000100800 */
[----:B------:R-:W-:Y:S02]  /*23e30*/  IMAD.MOV.U32 R6, RZ, RZ, R13 ;  /* 0x000000ffff067224 */ /* 0x000fe400078e000d */
[----:B------:R-:W-:Y:S02]  /*23e40*/  STL [R1+0x1dc], R15 ;  /* 0x0001dc0f01007387 */ /* 0x000fe40000100800 */
[----:B------:R-:W-:Y:S01]  /*23e50*/  IMAD.MOV.U32 R7, RZ, RZ, R14 ;  /* 0x000000ffff077224 */ /* 0x000fe200078e000e */
[----:B------:R-:W-:Y:S01]  /*23e60*/  STL [R1+0x2868], R26 ;  /* 0x0028681a01007387 */ /* 0x000fe20000100800 */
[----:B------:R0:W-:Y:S03]  /*23e70*/  STL.64 [R1+0x2860], R24 ;  /* 0x0028601801007387 */ /* 0x0001e60000100a00 */
[----:B0-----:R-:W2:Y:S01]  /*23e80*/  LDL.LU R24, [R1+0x1b0] ;  /* 0x0001b00001187983 */ /* 0x001ea20000300800 */
[----:B------:R-:W2:Y:S02]  /*23e90*/  LDL.LU R25, [R1+0x1b4] ;  /* 0x0001b40001197983 */ /* 0x000ea40000300800 */
[----:B------:R-:W2:Y:S02]  /*23ea0*/  LDL.LU R26, [R1+0x1b8] ;  /* 0x0001b800011a7983 */ /* 0x000ea40000300800 */
[----:B------:R-:W2:Y:S01]  /*23eb0*/  LDL.LU R27, [R1+0x1bc] ;  /* 0x0001bc00011b7983 */ /* 0x000ea20000300800 */
[----:B---3--:R-:W-:Y:S11]  /*23ec0*/  HMMA.16816.F32.BF16 R12, R8, R20, R16 ;  /* 0x00000014080c723c */ /* 0x008ff60000041810 */
[----:B------:R-:W-:Y:S11]  /*23ed0*/  @!UPT UIADD3 URZ, URZ, URZ, URZ ;  /* 0x0000003f3f3ff290 */ /* 0x000ff6000fffe03f */
[----:B------:R-:W-:Y:S01]  /*23ee0*/  @!UPT UIADD3 URZ, URZ, URZ, URZ ;  /* 0x0000003f3f3ff290 */ /* 0x000fe2000fffe03f */
[----:B------:R0:W-:Y:S01]  /*23ef0*/  STL [R1+0x1c4], R13 ;  /* 0x0001c40d01007387 */ /* 0x0001e20000100800 */
[----:B------:R1:W-:Y:S02]  /*23f00*/  STL.64 [R1+0x1c8], R14 ;  /* 0x0001c80e01007387 */ /* 0x0003e40000100a00 */
[----:B------:R-:W3:Y:S02]  /*23f10*/  LDL.LU R16, [R1+0x100] ;  /* 0x0001000001107983 */ /* 0x000ee40000300800 */
[----:B------:R-:W3:Y:S01]  /*23f20*/  LDL.LU R17, [R1+0x104] ;  /* 0x0001040001117983 */ /* 0x000ee20000300800 */
[----:B------:R-:W3:Y:S01]  /*23f30*/  LDL.LU R18, [R1+0x108] ;  /* 0x0001080001127983 */ /* 0x000ee20000300800 */
[----:B------:R-:W-:Y:S02]  /*23f40*/  IMAD.MOV.U32 R2, RZ, RZ, R12 ;  /* 0x000000ffff027224 */ /* 0x000fe400078e000c */
[----:B------:R-:W3:Y:S02]  /*23f50*/  LDL.LU R19, [R1+0x10c] ;  /* 0x00010c0001137983 */ /* 0x000ee40000300800 */
[----:B------:R-:W4:Y:S01]  /*23f60*/  LDL.LU R12, [R1+0x1a0] ;  /* 0x0001a000010c7983 */ /* 0x000f220000300800 */
[----:B0-----:R-:W4:Y:S01]  /*23f70*/  LDL.LU R13, [R1+0x1a4] ;  /* 0x0001a400010d7983 */ /* 0x001f220000300800 */
[----:B-1----:R-:W4:Y:S02]  /*23f80*/  LDL.LU R14, [R1+0x1a8] ;  /* 0x0001a800010e7983 */ /* 0x002f240000300800 */
[----:B------:R-:W4:Y:S02]  /*23f90*/  LDL.LU R15, [R1+0x1ac] ;  /* 0x0001ac00010f7983 */ /* 0x000f240000300800 */
[----:B------:R0:W-:Y:S02]  /*23fa0*/  STL.64 [R1+0x2800], R20 ;  /* 0x0028001401007387 */ /* 0x0001e40000100a00 */
[----:B0-----:R-:W2:Y:S01]  /*23fb0*/  LDL.LU R20, [R1+0xc0] ;  /* 0x0000c00001147983 */ /* 0x001ea20000300800 */
[----:B------:R-:W2:Y:S02]  /*23fc0*/  LDL.LU R21, [R1+0xc4] ;  /* 0x0000c40001157983 */ /* 0x000ea40000300800 */
[----:B------:R-:W2:Y:S02]  /*23fd0*/  LDL.LU R22, [R1+0xc8] ;  /* 0x0000c80001167983 */ /* 0x000ea40000300800 */
[----:B------:R-:W2:Y:S02]  /*23fe0*/  LDL.LU R23, [R1+0xcc] ;  /* 0x0000cc0001177983 */ /* 0x000ea40000300800 */
[----:B--2---:R-:W-:Y:S01]  /*23ff0*/  STL.64 [R1+0x2810], R22 ;  /* 0x0028101601007387 */ /* 0x004fe20000100a00 */
[----:B------:R0:W-:Y:S03]  /*24000*/  STL.64 [R1+0x2808], R20 ;  /* 0x0028081401007387 */ /* 0x0001e60000100a00 */
[----:B0-----:R-:W2:Y:S01]  /*24010*/  LDL R20, [R1+0x10] ;  /* 0x0000100001147983 */ /* 0x001ea20000100800 */
[----:B------:R-:W-:-:S02]  /*24020*/  IMAD.MOV.U32 R21, RZ, RZ, R0 ;  /* 0x000000ffff157224 */ /* 0x000fc400078e0000 */
[----:B------:R-:W3:Y:S01]  /*24030*/  LDL.LU R0, [R1+0x286c] ;  /* 0x00286c0001007983 */ /* 0x000ee20000300800 */
[C---:B------:R-:W-:Y:S02]  /*24040*/  HMMA.16816.F32.BF16 R24, R8.reuse, R4, R24 ;  /* 0x000000040818723c */ /* 0x040fe40000041818 */
[----:B--2---:R0:W-:Y:S04]  /*24050*/  STL.64 [R1+0x2828], R20 ;  /* 0x0028281401007387 */ /* 0x0041e80000100a00 */
[----:B0-----:R-:W2:Y:S04]  /*24060*/  LDL.64 R20, [R1+0x20] ;  /* 0x0000200001147983 */ /* 0x001ea80000100a00 */
[----:B--2---:R0:W-:Y:S04]  /*24070*/  STL.64 [R1+0x2830], R20 ;  /* 0x0028301401007387 */ /* 0x0041e80000100a00 */
[----:B0-----:R-:W2:Y:S01]  /*24080*/  LDL.64 R20, [R1+0x40] ;  /* 0x0000400001147983 */ /* 0x001ea20000100a00 */
[----:B------:R-:W-:Y:S08]  /*24090*/  STL [R1+0x2600], R2 ;  /* 0x0026000201007387 */ /* 0x000ff00000100800 */
[----:B------:R-:W-:Y:S02]  /*240a0*/  STL.64 [R1+0x1b0], R24 ;  /* 0x0001b01801007387 */ /* 0x000fe40000100a00 */
[----:B------:R0:W-:Y:S02]  /*240b0*/  STL.64 [R1+0x1b8], R26 ;  /* 0x0001b81a01007387 */ /* 0x0001e40000100a00 */
[----:B0-----:R-:W2:Y:S01]  /*240c0*/  LDL.LU R26, [R1+0x2868] ;  /* 0x00286800011a7983 */ /* 0x001ea20000300800 */
[----:B------:R-:W4:Y:S02]  /*240d0*/  LDL.LU.64 R24, [R1+0x2860] ;  /* 0x0028600001187983 */ /* 0x000f240000300a00 */
[----:B------:R-:W-:Y:S02]  /*240e0*/  STL.64 [R1+0x27f8], R6 ;  /* 0x0027f80601007387 */ /* 0x000fe40000100a00 */
[----:B------:R0:W-:Y:S02]  /*240f0*/  STL.64 [R1+0x27f0], R4 ;  /* 0x0027f00401007387 */ /* 0x0001e40000100a00 */
        /* <DEDUP_REMOVED lines=9> */
[----:B------:R-:W2:Y:S01]  /*24190*/  LDL.LU R7, [R1+0xdc] ;  /* 0x0000dc0001077983 */ /* 0x000ea20000300800 */
[C---:B----4-:R-:W-:Y:S01]  /*241a0*/  HMMA.16816.F32.BF16 R12, R8.reuse, R24, R12 ;  /* 0x00000018080c723c */ /* 0x050fe2000004180c */
[----:B--2---:R-:W-:Y:S01]  /*241b0*/  STL.64 [R1+0x2840], R6 ;  /* 0x0028400601007387 */ /* 0x004fe20000100a00 */
[----:B------:R0:W-:Y:S03]  /*241c0*/  STL.64 [R1+0x2838], R4 ;  /* 0x0028380401007387 */ /* 0x0001e60000100a00 */
[----:B0-----:R-:W2:Y:S01]  /*241d0*/  LDL.LU R4, [R1+0xf0] ;  /* 0x0000f00001047983 */ /* 0x001ea20000300800 */
[----:B------:R-:W2:Y:S02]  /*241e0*/  LDL.LU R5, [R1+0xf4] ;  /* 0x0000f40001057983 */ /* 0x000ea40000300800 */
[----:B------:R-:W2:Y:S02]  /*241f0*/  LDL.LU R6, [R1+0xf8] ;  /* 0x0000f80001067983 */ /* 0x000ea40000300800 */
[----:B------:R-:W2:Y:S11]  /*24200*/  LDL.LU R7, [R1+0xfc] ;  /* 0x0000fc0001077983 */ /* 0x000eb60000300800 */
[----:B------:R-:W-:Y:S02]  /*24210*/  @!UPT UIADD3 URZ, URZ, URZ, URZ ;  /* 0x0000003f3f3ff290 */ /* 0x000fe4000fffe03f */
[----:B------:R0:W-:Y:S01]  /*24220*/  STL.64 [R1+0x1a0], R12 ;  /* 0x0001a00c01007387 */ /* 0x0001e20000100a00 */
[----:B------:R-:W-:Y:S03]  /*24230*/  STL.64 [R1+0x1a8], R14 ;  /* 0x0001a80e01007387 */ /* 0x000fe60000100a00 */
[----:B0-----:R-:W3:Y:S02]  /*24240*/  LDL.LU.64 R12, [R1+0x2858] ;  /* 0x00285800010c7983 */ /* 0x001ee40000300a00 */
[----:B---3--:R-:W-:Y:S02]  /*24250*/  HMMA.16816.F32.BF16 R8, R8, R12, R16 ;  /* 0x0000000c0808723c */ /* 0x008fe40000041810 */
[----:B------:R-:W2:Y:S01]  /*24260*/  LDL.LU.64 R18, [R1+0x2850] ;  /* 0x0028500001127983 */ /* 0x000ea20000300a00 */
[----:B------:R-:W2:Y:S02]  /*24270*/  LDL.LU.64 R16, [R1+0x2848] ;  /* 0x0028480001107983 */ /* 0x000ea40000300a00 */
[----:B------:R0:W-:Y:S02]  /*24280*/  STL.64 [R1+0x27d8], R12 ;  /* 0x0027d80c01007387 */ /* 0x0001e40000100a00 */
[----:B0-----:R-:W3:Y:S11]  /*24290*/  LDL.LU R12, [R1+0xe0] ;  /* 0x0000e000010c7983 */ /* 0x001ef60000300800 */
[----:B------:R-:W-:Y:S05]  /*242a0*/  @!UPT UIADD3 URZ, URZ, URZ, URZ ;  /* 0x0000003f3f3ff290 */ /* 0x000fea000fffe03f */
[----:B------:R-:W-:Y:S01]  /*242b0*/  STL.64 [R1+0x100], R8 ;  /* 0x0001000801007387 */ /* 0x000fe20000100a00 */
[----:B------:R0:W-:Y:S02]  /*242c0*/  STL.64 [R1+0x108], R10 ;  /* 0x0001080a01007387 */ /* 0x0001e40000100a00 */
[----:B------:R-:W3:Y:S02]  /*242d0*/  LDL.LU R13, [R1+0xe4] ;  /* 0x0000e400010d7983 */ /* 0x000ee40000300800 */
[----:B------:R-:W3:Y:S01]  /*242e0*/  LDL.LU R14, [R1+0xe8] ;  /* 0x0000e800010e7983 */ /* 0x000ee20000300800 */
[----:B------:R-:W3:Y:S01]  /*242f0*/  LDL.LU R15, [R1+0xec] ;  /* 0x0000ec00010f7983 */ /* 0x000ee20000300800 */
[----:B0-----:R-:W-:Y:S02]  /*24300*/  IMAD.MOV.U32 R11, RZ, RZ, R20 ;  /* 0x000000ffff0b7224 */ /* 0x001fe400078e0014 */
        /* <DEDUP_REMOVED lines=8> */
[----:B------:R-:W3:Y:S02]  /*24390*/  LDL.LU.64 R20, [R1+0x2830] ;  /* 0x0028300001147983 */ /* 0x000ee40000300a00 */
[C---:B---3--:R-:W-:Y:S11]  /*243a0*/  HMMA.16816.F32.BF16 R12, R16.reuse, R20, R12 ;  /* 0x00000014100c723c */ /* 0x048ff6000004180c */
[----:B------:R-:W-:Y:S11]  /*243b0*/  @!UPT UIADD3 URZ, URZ, URZ, URZ ;  /* 0x0000003f3f3ff290 */ /* 0x000ff6000fffe03f */
[----:B------:R-:W-:Y:S01]  /*243c0*/  @!UPT UIADD3 URZ, URZ, URZ, URZ ;  /* 0x0000003f3f3ff290 */ /* 0x000fe2000fffe03f */
[----:B------:R0:W-:Y:S01]  /*243d0*/  STL.64 [R1+0xe0], R12 ;  /* 0x0000e00c01007387 */ /* 0x0001e20000100a00 */
[----:B------:R-:W-:Y:S02]  /*243e0*/  STL.64 [R1+0xe8], R14 ;  /* 0x0000e80e01007387 */ /* 0x000fe40000100a00 */
[----:B0-----:R-:W-:Y:S02]  /*243f0*/  IMAD.MOV.U32 R13, RZ, RZ, R20 ;  /* 0x000000ffff0d7224 */ /* 0x001fe400078e0014 */
[----:B------:R-:W-:Y:S02]  /*24400*/  IMAD.MOV.U32 R12, RZ, RZ, R21 ;  /* 0x000000ffff0c7224 */ /* 0x000fe400078e0015 */
[----:B------:R-:W2:Y:S02]  /*24410*/  LDL.LU.64 R20, [R1+0x2828] ;  /* 0x0028280001147983 */ /* 0x000ea40000300a00 */
[----:B--2---:R-:W-:Y:S02]  /*24420*/  HMMA.16816.F32.BF16 R20, R16, R20, R4 ;  /* 0x000000141014723c */ /* 0x004fe40000041804 */
[----:B------:R-:W2:Y:S01]  /*24430*/  LDL.LU.64 R6, [R1+0x2820] ;  /* 0x0028200001067983 */ /* 0x000ea20000300a00 */
[----:B------:R-:W2:Y:S11]  /*24440*/  LDL.LU.64 R4, [R1+0x2818] ;  /* 0x0028180001047983 */ /* 0x000eb60000300a00 */
[----:B------:R-:W-:Y:S09]  /*24450*/  @!UPT UIADD3 URZ, URZ, URZ, URZ ;  /* 0x0000003f3f3ff290 */ /* 0x000ff2000fffe03f */
[----:B------:R-:W-:Y:S01]  /*24460*/  STL.64 [R1+0xd0], R20 ;  /* 0x0000d01401007387 */ /* 0x000fe20000100a00 */
[----:B------:R0:W-:Y:S03]  /*24470*/  STL.64 [R1+0xd8], R22 ;  /* 0x0000d81601007387 */ /* 0x0001e60000100a00 */
[----:B0-----:R-:W3:Y:S01]  /*24480*/  LDL.LU.64 R22, [R1+0x2810] ;  /* 0x0028100001167983 */ /* 0x001ee20000300a00 */
[----:B------:R-:W3:Y:S02]  /*24490*/  LDL.LU.64 R20, [R1+0x2808] ;  /* 0x0028080001147983 */ /* 0x000ee40000300a00 */
[----:B------:R-:W-:Y:S02]  /*244a0*/  IMAD.MOV.U32 R8, RZ, RZ, R26 ;  /* 0x000000ffff087224 */ /* 0x000fe400078e001a */
[----:B------:R-:W-:-:S07]  /*244b0*/  IMAD.MOV.U32 R9, RZ, RZ, R3 ;  /* 0x000000ffff097224 */ /* 0x000fce00078e0003 */
[C---:B---3--:R-:W-:Y:S11]  /*244c0*/  HMMA.16816.F32.BF16 R20, R16.reuse, R8, R20 ;  /* 0x000000081014723c */ /* 0x048ff60000041814 */
[----:B------:R-:W-:Y:S11]  /*244d0*/  @!UPT UIADD3 URZ, URZ, URZ, URZ ;  /* 0x0000003f3f3ff290 */ /* 0x000ff6000fffe03f */
[----:B------:R-:W-:Y:S01]  /*244e0*/  @!UPT UIADD3 URZ, URZ, URZ, URZ ;  /* 0x0000003f3f3ff290 */ /* 0x000fe2000fffe03f */
[----:B------:R0:W-:Y:S01]  /*244f0*/  STL.64 [R1+0xc0], R20 ;  /* 0x0000c01401007387 */ /* 0x0001e20000100a00 */
[----:B------:R-:W-:Y:S03]  /*24500*/  STL.64 [R1+0xc8], R22 ;  /* 0x0000c81601007387 */ /* 0x000fe60000100a00 */
[----:B0-----:R-:W2:Y:S01]  /*24510*/  LDL.LU.64 R20, [R1+0x2800] ;  /* 0x0028000001147983 */ /* 0x001ea20000300a00 */
[----:B------:R0:W-:Y:S03]  /*24520*/  STL.64 [R1+0x2780], R8 ;  /* 0x0027800801007387 */ /* 0x0001e60000100a00 */
[----:B0-----:R-:W3:Y:S01]  /*24530*/  LDL.64 R8, [R1+0x10] ;  /* 0x0000100001087983 */ /* 0x001ee20000100a00 */
[----:B--2---:R-:W-:Y:S01]  /*24540*/  HMMA.16816.F32.BF16 R4, R16, R20, R4 ;  /* 0x000000141004723c */ /* 0x004fe20000041804 */
[----:B------:R-:W-:-:S02]  /*24550*/  IMAD.MOV.U32 R3, RZ, RZ, R20 ;  /* 0x000000ffff037224 */ /* 0x000fc400078e0014 */
[----:B------:R-:W-:Y:S01]  /*24560*/  IMAD.MOV.U32 R2, RZ, RZ, R21 ;  /* 0x000000ffff027224 */ /* 0x000fe200078e0015 */
[----:B---3--:R-:W-:Y:S11]  /*24570*/  STL.64 [R1+0x2798], R8 ;  /* 0x0027980801007387 */ /* 0x008ff60000100a00 */
[----:B------:R-:W-:Y:S08]  /*24580*/  @!UPT UIADD3 URZ, URZ, URZ, URZ ;  /* 0x0000003f3f3ff290 */ /* 0x000ff0000fffe03f */
[----:B------:R-:W-:Y:S01]  /*24590*/  STL.64 [R1+0x180], R4 ;  /* 0x0001800401007387 */ /* 0x000fe20000100a00 */
[----:B------:R0:W-:Y:S03]  /*245a0*/  STL.64 [R1+0x188], R6 ;  /* 0x0001880601007387 */ /* 0x0001e60000100a00 */
[----:B0-----:R-:W2:Y:S01]  /*245b0*/  LDL.LU.64 R6, [R1+0x27f8] ;  /* 0x0027f80001067983 */ /* 0x001ea20000300a00 */
[----:B------:R-:W3:Y:S02]  /*245c0*/  LDL.LU.64 R4, [R1+0x27f0] ;  /* 0x0027f00001047983 */ /* 0x000ee40000300a00 */
[----:B------:R-:W3:Y:S02]  /*245d0*/  LDL.LU.64 R22, [R1+0x27e8] ;  /* 0x0027e80001167983 */ /* 0x000ee40000300a00 */
[----:B------:R-:W3:Y:S02]  /*245e0*/  LDL.LU.64 R20, [R1+0x27e0] ;  /* 0x0027e00001147983 */ /* 0x000ee40000300a00 */
[----:B------:R-:W-:-:S02]  /*245f0*/  IMAD.MOV.U32 R8, RZ, RZ, R13 ;  /* 0x000000ffff087224 */ /* 0x000fc400078e000d */
[----:B------:R-:W-:Y:S01]  /*24600*/  IMAD.MOV.U32 R9, RZ, RZ, R12 ;  /* 0x000000ffff097224 */ /* 0x000fe200078e000c */
[C---:B---3--:R-:W-:Y:S11]  /*24610*/  HMMA.16816.F32.BF16 R20, R16.reuse, R4, R20 ;  /* 0x000000041014723c */ /* 0x048ff60000041814 */
[----:B------:R-:W-:Y:S11]  /*24620*/  @!UPT UIADD3 URZ, URZ, URZ, URZ ;  /* 0x0000003f3f3ff290 */ /* 0x000ff6000fffe03f */
[----:B------:R-:W-:Y:S01]  /*24630*/  @!UPT UIADD3 URZ, URZ, URZ, URZ ;  /* 0x0000003f3f3ff290 */ /* 0x000fe2000fffe03f */
[----:B------:R-:W-:Y:S01]  /*24640*/  STL.64 [R1+0x230], R20 ;  /* 0x0002301401007387 */ /* 0x000fe20000100a00 */
[----:B------:R-:W-:Y:S02]  /*24650*/  STL.64 [R1+0x238], R22 ;  /* 0x0002381601007387 */ /* 0x000fe40000100a00 */
[----:B------:R-:W-:Y:S02]  /*24660*/  STL.64 [R1+0x27b0], R8 ;  /* 0x0027b00801007387 */ /* 0x000fe40000100a00 */
[----:B------:R-:W3:Y:S01]  /*24670*/  LDL.LU R12, [R1+0x4b0] ;  /* 0x0004b000010c7983 */ /* 0x000ee20000300800 */
[----:B------:R-:W3:Y:S01]  /*24680*/  LDL.LU R13, [R1+0x4b4] ;  /* 0x0004b400010d7983 */ /* 0x000ee20000300800 */
[----:B------:R-:W3:Y:S02]  /*24690*/  LDL.LU R14, [R1+0x4b8] ;  /* 0x0004b800010e7983 */ /* 0x000ee40000300800 */
[----:B------:R-:W3:Y:S02]  /*246a0*/  LDL.LU R15, [R1+0x4bc] ;  /* 0x0004bc00010f7983 */ /* 0x000ee40000300800 */
[----:B--2---:R-:W-:Y:S01]  /*246b0*/  STL.64 [R1+0x2768], R6 ;  /* 0x0027680601007387 */ /* 0x004fe20000100a00 */
[----:B------:R0:W-:Y:S04]  /*246c0*/  STL.64 [R1+0x2760], R4 ;  /* 0x0027600401007387 */ /* 0x0001e80000100a00 */
[----:B0-----:R-:W2:Y:S01]  /*246d0*/  LDL.LU R4, [R1+0x420] ;  /* 0x0004200001047983 */ /* 0x001ea20000300800 */
[----:B------:R-:W2:Y:S02]  /*246e0*/  LDL.LU R5, [R1+0x424] ;  /* 0x0004240001057983 */ /* 0x000ea40000300800 */
[----:B------:R-:W4:Y:S02]  /*246f0*/  LDL.LU R6, [R1+0x428] ;  /* 0x0004280001067983 */ /* 0x000f240000300800 */
[----:B------:R-:W4:Y:S01]  /*24700*/  LDL.LU R7, [R1+0x42c] ;  /* 0x00042c0001077983 */ /* 0x000f220000300800 */
[----:B------:R-:W2:Y:S01]  /*24710*/  LDL.LU R20, [R1+0x4a0] ;  /* 0x0004a00001147983 */ /* 0x000ea20000300800 */
[----:B------:R-:W3:Y:S02]  /*24720*/  LDL.LU R21, [R1+0x4a4] ;  /* 0x0004a40001157983 */ /* 0x000ee40000300800 */
[----:B------:R-:W3:Y:S02]  /*24730*/  LDL.LU R22, [R1+0x4a8] ;  /* 0x0004a80001167983 */ /* 0x000ee40000300800 */
[----:B------:R-:W3:Y:S01]  /*24740*/  LDL.LU R23, [R1+0x4ac] ;  /* 0x0004ac0001177983 */ /* 0x000ee20000300800 */
[----:B----4-:R-:W-:Y:S01]  /*24750*/  STL.64 [R1+0x2778], R6 ;  /* 0x0027780601007387 */ /* 0x010fe20000100a00 */
[----:B--2---:R0:W-:Y:S03]  /*24760*/  STL.64 [R1+0x2770], R4 ;  /* 0x0027700401007387 */ /* 0x0041e60000100a00 */
[----:B0-----:R-:W2:Y:S01]  /*24770*/  LDL.LU R4, [R1+0x430] ;  /* 0x0004300001047983 */ /* 0x001ea20000300800 */
[----:B------:R-:W2:Y:S02]  /*24780*/  LDL.LU R5, [R1+0x434] ;  /* 0x0004340001057983 */ /* 0x000ea40000300800 */
[----:B------:R-:W4:Y:S02]  /*24790*/  LDL.LU R6, [R1+0x438] ;  /* 0x0004380001067983 */ /* 0x000f240000300800 */
[----:B------:R-:W4:Y:S02]  /*247a0*/  LDL.LU R7, [R1+0x43c] ;  /* 0x00043c0001077983 */ /* 0x000f240000300800 */
[----:B----4-:R-:W-:Y:S01]  /*247b0*/  STL.64 [R1+0x2790], R6 ;  /* 0x0027900601007387 */ /* 0x010fe20000100a00 */
[----:B--2---:R0:W-:Y:S03]  /*247c0*/  STL.64 [R1+0x2788], R4 ;  /* 0x0027880401007387 */ /* 0x0041e60000100a00 */
[----:B0-----:R-:W2:Y:S01]  /*247d0*/  LDL.LU R4, [R1+0x440] ;  /* 0x0004400001047983 */ /* 0x001ea20000300800 */
[----:B------:R-:W2:Y:S02]  /*247e0*/  LDL.LU R5, [R1+0x444] ;  /* 0x0004440001057983 */ /* 0x000ea40000300800 */
[----:B------:R-:W4:Y:S02]  /*247f0*/  LDL.LU R6, [R1+0x448] ;  /* 0x0004480001067983 */ /* 0x000f240000300800 */
[----:B------:R-:W4:Y:S01]  /*24800*/  LDL.LU R7, [R1+0x44c] ;  /* 0x00044c0001077983 */ /* 0x000f220000300800 */
[C---:B---3--:R-:W-:Y:S01]  /*24810*/  HMMA.16816.F32.BF16 R24, R16.reuse, R24, R12 ;  /* 0x000000181018723c */ /* 0x048fe2000004180c */
[----:B----4-:R-:W-:Y:S01]  /*24820*/  STL.64 [R1+0x27a8], R6 ;  /* 0x0027a80601007387 */ /* 0x010fe20000100a00 */
[----:B--2---:R0:W-:Y:S03]  /*24830*/  STL.64 [R1+0x27a0], R4 ;  /* 0x0027a00401007387 */ /* 0x0041e60000100a00 */
        /* <DEDUP_REMOVED lines=10> */
[----:B------:R-:W3:Y:S01]  /*248e0*/  LDL.LU.64 R12, [R1+0x27d8] ;  /* 0x0027d800010c7983 */ /* 0x000ee20000300a00 */
[----:B------:R0:W-:Y:S02]  /*248f0*/  STL.64 [R1+0x380], R24 ;  /* 0x0003801801007387 */ /* 0x0001e40000100a00 */
[----:B------:R1:W-:Y:S01]  /*24900*/  STL.64 [R1+0x388], R26 ;  /* 0x0003881a01007387 */ /* 0x0003e20000100a00 */
[----:B0-----:R-:W4:Y:S01]  /*24910*/  LDL.LU R24, [R1+0x360] ;  /* 0x0003600001187983 */ /* 0x001f220000300800 */
[----:B------:R-:W4:Y:S02]  /*24920*/  LDL.LU R25, [R1+0x364] ;  /* 0x0003640001197983 */ /* 0x000f240000300800 */
[----:B-1----:R-:W2:Y:S02]  /*24930*/  LDL.LU R26, [R1+0x368] ;  /* 0x00036800011a7983 */ /* 0x002ea40000300800 */
[----:B------:R-:W2:Y:S01]  /*24940*/  LDL.LU R27, [R1+0x36c] ;  /* 0x00036c00011b7983 */ /* 0x000ea20000300800 */
[----:B---3--:R-:W-:Y:S01]  /*24950*/  HMMA.16816.F32.BF16 R16, R16, R12, R20 ;  /* 0x0000000c1010723c */ /* 0x008fe20000041814 */
[----:B--2---:R-:W-:Y:S01]  /*24960*/  STL.64 [R1+0x2758], R26 ;  /* 0x0027581a01007387 */ /* 0x004fe20000100a00 */
[----:B----4-:R0:W-:Y:S03]  /*24970*/  STL.64 [R1+0x2750], R24 ;  /* 0x0027501801007387 */ /* 0x0101e60000100a00 */
[----:B0-----:R-:W2:Y:S01]  /*24980*/  LDL.64 R24, [R1+0x50] ;  /* 0x0000500001187983 */ /* 0x001ea20000100a00 */
[----:B------:R-:W3:Y:S02]  /*24990*/  LDL.LU.64 R22, [R1+0x27d0] ;  /* 0x0027d00001167983 */ /* 0x000ee40000300a00 */
[----:B------:R-:W3:Y:S02]  /*249a0*/  LDL.LU.64 R20, [R1+0x27c8] ;  /* 0x0027c80001147983 */ /* 0x000ee40000300a00 */
[----:B------:R-:W-:-:S02]  /*249b0*/  IMAD.MOV.U32 R8, RZ, RZ, R11 ;  /* 0x000000ffff087224 */ /* 0x000fc400078e000b */
[----:B------:R-:W-:-:S11]  /*249c0*/  IMAD.MOV.U32 R9, RZ, RZ, R10 ;  /* 0x000000ffff097224 */ /* 0x000fd600078e000a */
[----:B------:R-:W-:Y:S01]  /*249d0*/  STL.64 [R1+0x370], R16 ;  /* 0x0003701001007387 */ /* 0x000fe20000100a00 */
[----:B------:R-:W-:Y:S01]  /*249e0*/  STL.64 [R1+0x378], R18 ;  /* 0x0003781201007387 */ /* 0x000fe20000100a00 */
        /* <DEDUP_REMOVED lines=12> */
[----:B------:R-:W-:Y:S03]  /*24ab0*/  STL.64 [R1+0x458], R10 ;  /* 0x0004580a01007387 */ /* 0x000fe60000100a00 */
[----:B0-----:R-:W3:Y:S01]  /*24ac0*/  LDL.LU.64 R8, [R1+0x2798] ;  /* 0x0027980001087983 */ /* 0x001ee20000300a00 */
[----:B------:R-:W-:Y:S02]  /*24ad0*/  IMAD.MOV.U32 R16, RZ, RZ, R3 ;  /* 0x000000ffff107224 */ /* 0x000fe400078e0003 */
[----:B------:R-:W-:Y:S01]  /*24ae0*/  IMAD.MOV.U32 R17, RZ, RZ, R2 ;  /* 0x000000ffff117224 */ /* 0x000fe200078e0002 */
[C---:B---3--:R-:W-:Y:S01]  /*24af0*/  HMMA.16816.F32.BF16 R4, R20.reuse, R8, R4 ;  /* 0x000000081404723c */ /* 0x048fe20000041804 */
[----:B------:R-:W-:Y:S02]  /*24b00*/  IMAD.MOV.U32 R3, RZ, RZ, R8 ;  /* 0x000000ffff037224 */ /* 0x000fe400078e0008 */
[----:B------:R-:W-:Y:S11]  /*24b10*/  IMAD.MOV.U32 R2, RZ, RZ, R9 ;  /* 0x000000ffff027224 */ /* 0x000ff600078e0009 */
[----:B------:R-:W-:Y:S09]  /*24b20*/  @!UPT UIADD3 URZ, URZ, URZ, URZ ;  /* 0x0000003f3f3ff290 */ /* 0x000ff2000fffe03f */
[----:B------:R-:W-:Y:S01]  /*24b30*/  STL.64 [R1+0x440], R4 ;  /* 0x0004400401007387 */ /* 0x000fe20000100a00 */
[----:B------:R0:W-:Y:S03]  /*24b40*/  STL.64 [R1+0x448], R6 ;  /* 0x0004480601007387 */ /* 0x0001e60000100a00 */
[----:B0-----:R-:W3:Y:S01]  /*24b50*/  LDL.LU.64 R6, [R1+0x2790] ;  /* 0x0027900001067983 */ /* 0x001ee20000300a00 */
[----:B------:R-:W3:Y:S02]  /*24b60*/  LDL.LU.64 R4, [R1+0x2788] ;  /* 0x0027880001047983 */ /* 0x000ee40000300a00 */
[----:B------:R-:W3:Y:S02]  /*24b70*/  LDL.LU.64 R8, [R1+0x2780] ;  /* 0x0027800001087983 */ /* 0x000ee40000300a00 */
[C---:B---3--:R-:W-:Y:S11]  /*24b80*/  HMMA.16816.F32.BF16 R4, R20.reuse, R8, R4 ;  /* 0x000000081404723c */ /* 0x048ff60000041804 */
[----:B------:R-:W-:Y:S11]  /*24b90*/  @!UPT UIADD3 URZ, URZ, URZ, URZ ;  /* 0x0000003f3f3ff290 */ /* 0x000ff6000fffe03f */
[----:B------:R-:W-:Y:S01]  /*24ba0*/  @!UPT UIADD3 URZ, URZ, URZ, URZ ;  /* 0x0000003f3f3ff290 */ /* 0x000fe2000fffe03f */
[----:B------:R-:W-:Y:S01]  /*24bb0*/  STL.64 [R1+0x430], R4 ;  /* 0x0004300401007387 */ /* 0x000fe20000100a00 */
[----:B------:R0:W-:Y:S03]  /*24bc0*/  STL.64 [R1+0x438], R6 ;  /* 0x0004380601007387 */ /* 0x0001e60000100a00 */
[----:B0-----:R-:W3:Y:S01]  /*24bd0*/  LDL.LU.64 R6, [R1+0x2778] ;  /* 0x0027780001067983 */ /* 0x001ee20000300a00 */
[----:B------:R-:W3:Y:S02]  /*24be0*/  LDL.LU.64 R4, [R1+0x2770] ;  /* 0x0027700001047983 */ /* 0x000ee40000300a00 */
[----:B------:R0:W-:Y:S02]  /*24bf0*/  STL.64 [R1+0x2728], R8 ;  /* 0x0027280801007387 */ /* 0x0001e40000100a00 */
[----:B0-----:R-:W4:Y:S01]  /*24c00*/  LDL.LU R8, [R1+0x410] ;  /* 0x0004100001087983 */ /* 0x001f220000300800 */
[----:B------:R-:W4:Y:S02]  /*24c10*/  LDL.LU R9, [R1+0x414] ;  /* 0x0004140001097983 */ /* 0x000f240000300800 */
[----:B------:R-:W4:Y:S02]  /*24c20*/  LDL.LU R10, [R1+0x418] ;  /* 0x00041800010a7983 */ /* 0x000f240000300800 */
[----:B------:R-:W4:Y:S01]  /*24c30*/  LDL.LU R11, [R1+0x41c] ;  /* 0x00041c00010b7983 */ /* 0x000f220000300800 */
[C---:B---3--:R-:W-:Y:S11]  /*24c40*/  HMMA.16816.F32.BF16 R4, R20.reuse, R16, R4 ;  /* 0x000000101404723c */ /* 0x048ff60000041804 */
[----:B------:R-:W-:Y:S11]  /*24c50*/  @!UPT UIADD3 URZ, URZ, URZ, URZ ;  /* 0x0000003f3f3ff290 */ /* 0x000ff6000fffe03f */
[----:B------:R-:W-:Y:S01]  /*24c60*/  @!UPT UIADD3 URZ, URZ, URZ, URZ ;  /* 0x0000003f3f3ff290 */ /* 0x000fe2000fffe03f */
[----:B------:R-:W-:Y:S01]  /*24c70*/  STL.64 [R1+0x420], R4 ;  /* 0x0004200401007387 */ /* 0x000fe20000100a00 */
[----:B------:R0:W-:Y:S03]  /*24c80*/  STL.64 [R1+0x428], R6 ;  /* 0x0004280601007387 */ /* 0x0001e60000100a00 */
[----:B0-----:R-:W3:Y:S01]  /*24c90*/  LDL.LU.64 R6, [R1+0x2768] ;  /* 0x0027680001067983 */ /* 0x001ee20000300a00 */
[----:B------:R-:W4:Y:S02]  /*24ca0*/  LDL.LU.64 R4, [R1+0x2760] ;  /* 0x0027600001047983 */ /* 0x000f240000300a00 */
[----:B------:R0:W-:Y:S02]  /*24cb0*/  STL.64 [R1+0x2720], R16 ;  /* 0x0027201001007387 */ /* 0x0001e40000100a00 */
[----:B0-----:R-:W2:Y:S01]  /*24cc0*/  LDL.64 R16, [R1+0x40] ;  /* 0x0000400001107983 */ /* 0x001ea20000100a00 */
[C---:B----4-:R-:W-:Y:S11]  /*24cd0*/  HMMA.16816.F32.BF16 R8, R20.reuse, R4, R8 ;  /* 0x000000041408723c */ /* 0x050ff60000041808 */
[----:B------:R-:W-:Y:S11]  /*24ce0*/  @!UPT UIADD3 URZ, URZ, URZ, URZ ;  /* 0x0000003f3f3ff290 */ /* 0x000ff6000fffe03f */
[----:B------:R-:W-:Y:S01]  /*24cf0*/  @!UPT UIADD3 URZ, URZ, URZ, URZ ;  /* 0x0000003f3f3ff290 */ /* 0x000fe2000fffe03f */
[----:B------:R0:W-:Y:S01]  /*24d00*/  STL.64 [R1+0x410], R8 ;  /* 0x0004100801007387 */ /* 0x0001e20000100a00 */
[----:B------:R-:W-:Y:S03]  /*24d10*/  STL.64 [R1+0x418], R10 ;  /* 0x0004180a01007387 */ /* 0x000fe60000100a00 */
[----:B0-----:R-:W4:Y:S04]  /*24d20*/  LDL.64 R8, [R1+0x20] ;  /* 0x0000200001087983 */ /* 0x001f280000100a00 */
[----:B----4-:R0:W-:Y:S04]  /*24d30*/  STL.64 [R1+0x2738], R8 ;  /* 0x0027380801007387 */ /* 0x0101e80000100a00 */
[----:B0-----:R-:W4:Y:S01]  /*24d40*/  LDL.LU R8, [R1+0x3f0] ;  /* 0x0003f00001087983 */ /* 0x001f220000300800 */
[----:B------:R-:W4:Y:S02]  /*24d50*/  LDL.LU R9, [R1+0x3f4] ;  /* 0x0003f40001097983 */ /* 0x000f240000300800 */
[----:B------:R-:W4:Y:S02]  /*24d60*/  LDL.LU R10, [R1+0x3f8] ;  /* 0x0003f800010a7983 */ /* 0x000f240000300800 */
[----:B------:R-:W4:Y:S01]  /*24d70*/  LDL.LU R11, [R1+0x3fc] ;  /* 0x0003fc00010b7983 */ /* 0x000f220000300800 */
[----:B---3--:R-:W-:Y:S01]  /*24d80*/  STL.64 [R1+0x2718], R6 ;  /* 0x0027180601007387 */ /* 0x008fe20000100a00 */
[----:B------:R0:W-:Y:S03]  /*24d90*/  STL.64 [R1+0x2710], R4 ;  /* 0x0027100401007387 */ /* 0x0001e60000100a00 */
[----:B0-----:R-:W2:Y:S01]  /*24da0*/  LDL.LU R4, [R1+0x400] ;  /* 0x0004000001047983 */ /* 0x001ea20000300800 */
[----:B------:R-:W2:Y:S02]  /*24db0*/  LDL.LU R5, [R1+0x404] ;  /* 0x0004040001057983 */ /* 0x000ea40000300800 */
[----:B------:R-:W2:Y:S02]  /*24dc0*/  LDL.LU R6, [R1+0x408] ;  /* 0x0004080001067983 */ /* 0x000ea40000300800 */
[----:B------:R-:W2:Y:S02]  /*24dd0*/  LDL.LU R7, [R1+0x40c] ;  /* 0x00040c0001077983 */ /* 0x000ea40000300800 */
[C---:B--2---:R-:W-:Y:S11]  /*24de0*/  HMMA.16816.F32.BF16 R4, R20.reuse, R24, R4 ;  /* 0x000000181404723c */ /* 0x044ff60000041804 */
[----:B------:R-:W-:Y:S11]  /*24df0*/  @!UPT UIADD3 URZ, URZ, URZ, URZ ;  /* 0x0000003f3f3ff290 */ /* 0x000ff6000fffe03f */
[----:B------:R-:W-:Y:S01]  /*24e00*/  @!UPT UIADD3 URZ, URZ, URZ, URZ ;  /* 0x0000003f3f3ff290 */ /* 0x000fe2000fffe03f */
[----:B------:R-:W-:Y:S01]  /*24e10*/  STL.64 [R1+0x400], R4 ;  /* 0x0004000401007387 */ /* 0x000fe20000100a00 */
[----:B------:R0:W-:Y:S02]  /*24e20*/  STL.64 [R1+0x408], R6 ;  /* 0x0004080601007387 */ /* 0x0001e40000100a00 */
[----:B------:R-:W2:Y:S02]  /*24e30*/  LDL.LU.64 R26, [R1+0x2758] ;  /* 0x00275800011a7983 */ /* 0x000ea40000300a00 */
[----:B0-----:R-:W-:Y:S02]  /*24e40*/  IMAD.MOV.U32 R7, RZ, RZ, R24 ;  /* 0x000000ffff077224 */ /* 0x001fe400078e0018 */
[----:B------:R-:W-:Y:S02]  /*24e50*/  IMAD.MOV.U32 R6, RZ, RZ, R25 ;  /* 0x000000ffff067224 */ /* 0x000fe400078e0019 */
[----:B------:R-:W2:Y:S03]  /*24e60*/  LDL.LU.64 R24, [R1+0x2750] ;  /* 0x0027500001187983 */ /* 0x000ea60000300a00 */
[----:B------:R0:W-:Y:S02]  /*24e70*/  STL.64 [R1+0x2730], R6 ;  /* 0x0027300601007387 */ /* 0x0001e40000100a00 */
[----:B------:R-:W3:Y:S02]  /*24e80*/  LDL.LU R4, [R1+0x3e0] ;  /* 0x0003e00001047983 */ /* 0x000ee40000300800 */
[----:B------:R-:W3:Y:S01]  /*24e90*/  LDL.LU R5, [R1+0x3e4] ;  /* 0x0003e40001057983 */ /* 0x000ee20000300800 */
[----:B0-----:R-:W3:Y:S01]  /*24ea0*/  LDL.LU R6, [R1+0x3e8] ;  /* 0x0003e80001067983 */ /* 0x001ee20000300800 */
[----:B------:R-:W3:Y:S01]  /*24eb0*/  LDL.LU R7, [R1+0x3ec] ;  /* 0x0003ec0001077983 */ /* 0x000ee20000300800 */
[----:B--2---:R-:W-:Y:S02]  /*24ec0*/  HMMA.16816.F32.BF16 R20, R20, R12, R24 ;  /* 0x0000000c1414723c */ /* 0x004fe40000041818 */
[----:B------:R-:W4:Y:S01]  /*24ed0*/  LDL.LU.64 R26, [R1+0x2748] ;  /* 0x00274800011a7983 */ /* 0x000f220000300a00 */
[----:B------:R-:W4:Y:S02]  /*24ee0*/  LDL.LU.64 R24, [R1+0x2740] ;  /* 0x0027400001187983 */ /* 0x000f240000300a00 */
[----:B------:R0:W-:Y:S02]  /*24ef0*/  STL.64 [R1+0x26f0], R12 ;  /* 0x0026f00c01007387 */ /* 0x0001e40000100a00 */
[----:B0-----:R-:W2:Y:S11]  /*24f00*/  LDL.LU R12, [R1+0x3d0] ;  /* 0x0003d000010c7983 */ /* 0x001eb60000300800 */
[----:B------:R-:W-:Y:S05]  /*24f10*/  @!UPT UIADD3 URZ, URZ, URZ, URZ ;  /* 0x0000003f3f3ff290 */ /* 0x000fea000fffe03f */
[----:B------:R0:W-:Y:S01]  /*24f20*/  STL.64 [R1+0x360], R20 ;  /* 0x0003601401007387 */ /* 0x0001e20000100a00 */
[----:B------:R1:W-:Y:S02]  /*24f30*/  STL.64 [R1+0x368], R22 ;  /* 0x0003681601007387 */ /* 0x0003e40000100a00 */
[----:B------:R-:W2:Y:S02]  /*24f40*/  LDL.LU R13, [R1+0x3d4] ;  /* 0x0003d400010d7983 */ /* 0x000ea40000300800 */
[----:B------:R-:W2:Y:S01]  /*24f50*/  LDL.LU R14, [R1+0x3d8] ;  /* 0x0003d800010e7983 */ /* 0x000ea20000300800 */
[----:B------:R-:W2:Y:S04]  /*24f60*/  LDL.LU R15, [R1+0x3dc] ;  /* 0x0003dc00010f7983 */ /* 0x000ea80000300800 */
[----:B0-----:R-:W2:Y:S01]  /*24f70*/  LDL.LU R20, [R1+0x250] ;  /* 0x0002500001147983 */ /* 0x001ea20000300800 */
[----:B------:R-:W2:Y:S02]  /*24f80*/  LDL.LU R21, [R1+0x254] ;  /* 0x0002540001157983 */ /* 0x000ea40000300800 */
[----:B-1----:R-:W2:Y:S02]  /*24f90*/  LDL.LU R22, [R1+0x258] ;  /* 0x0002580001167983 */ /* 0x002ea40000300800 */
        /* <DEDUP_REMOVED lines=9> */
[----:B------:R-:W-:Y:S11]  /*25030*/  STL.64 [R1+0x2690], R20 ;  /* 0x0026901401007387 */ /* 0x000ff60000100a00 */
[----:B------:R-:W-:Y:S10]  /*25040*/  @!UPT UIADD3 URZ, URZ, URZ, URZ ;  /* 0x0000003f3f3ff290 */ /* 0x000ff4000fffe03f */
[----:B------:R0:W-:Y:S02]  /*25050*/  STL.64 [R1+0x3f0], R8 ;  /* 0x0003f00801007387 */ /* 0x0001e40000100a00 */
[----:B------:R-:W-:Y:S01]  /*25060*/  STL.64 [R1+0x3f8], R10 ;  /* 0x0003f80a01007387 */ /* 0x000fe20000100a00 */
[----:B0-----:R-:W3:Y:S01]  /*25070*/  LDL.LU.64 R8, [R1+0x2738] ;  /* 0x0027380001087983 */ /* 0x001ee20000300a00 */
[----:B------:R-:W-:Y:S02]  /*25080*/  IMAD.MOV.U32 R20, RZ, RZ, R3 ;  /* 0x000000ffff147224 */ /* 0x000fe400078e0003 */
[----:B------:R-:W-:Y:S02]  /*25090*/  IMAD.MOV.U32 R21, RZ, RZ, R2 ;  /* 0x000000ffff157224 */ /* 0x000fe400078e0002 */
[----:B------:R-:W-:Y:S02]  /*250a0*/  IMAD.MOV.U32 R3, RZ, RZ, R16 ;  /* 0x000000ffff037224 */ /* 0x000fe400078e0010 */
[----:B------:R-:W-:Y:S01]  /*250b0*/  IMAD.MOV.U32 R2, RZ, RZ, R17 ;  /* 0x000000ffff027224 */ /* 0x000fe200078e0011 */
[----:B------:R-:W2:Y:S01]  /*250c0*/  LDL.LU R16, [R1+0x3c0] ;  /* 0x0003c00001107983 */ /* 0x000ea20000300800 */
[----:B------:R-:W2:Y:S02]  /*250d0*/  LDL.LU R17, [R1+0x3c4] ;  /* 0x0003c40001117983 */ /* 0x000ea40000300800 */
[----:B------:R-:W2:Y:S02]  /*250e0*/  LDL.LU R18, [R1+0x3c8] ;  /* 0x0003c80001127983 */ /* 0x000ea40000300800 */
[----:B------:R-:W2:Y:S01]  /*250f0*/  LDL.LU R19, [R1+0x3cc] ;  /* 0x0003cc0001137983 */ /* 0x000ea20000300800 */
[C---:B---3--:R-:W-:Y:S11]  /*25100*/  HMMA.16816.F32.BF16 R4, R24.reuse, R8, R4 ;  /* 0x000000081804723c */ /* 0x048ff60000041804 */
[----:B------:R-:W-:Y:S11]  /*25110*/  @!UPT UIADD3 URZ, URZ, URZ, URZ ;  /* 0x0000003f3f3ff290 */ /* 0x000ff6000fffe03f */
[----:B------:R-:W-:Y:S01]  /*25120*/  @!UPT UIADD3 URZ, URZ, URZ, URZ ;  /* 0x0000003f3f3ff290 */ /* 0x000fe2000fffe03f */
[----:B------:R-:W-:Y:S01]  /*25130*/  STL.64 [R1+0x3e0], R4 ;  /* 0x0003e00401007387 */ /* 0x000fe20000100a00 */
[----:B------:R0:W-:Y:S03]  /*25140*/  STL.64 [R1+0x3e8], R6 ;  /* 0x0003e80601007387 */ /* 0x0001e60000100a00 */
[----:B0-----:R-:W3:Y:S01]  /*25150*/  LDL.LU.64 R6, [R1+0x2730] ;  /* 0x0027300001067983 */ /* 0x001ee20000300a00 */
[----:B------:R-:W-:Y:S01]  /*25160*/  HMMA.16816.F32.BF16 R12, R24, R20, R12 ;  /* 0x00000014180c723c */ /* 0x000fe2000004180c */
[----:B------:R-:W-:Y:S02]  /*25170*/  IMAD.MOV.U32 R5, RZ, RZ, R8 ;  /* 0x000000ffff057224 */ /* 0x000fe400078e0008 */
[----:B------:R-:W-:Y:S02]  /*25180*/  IMAD.MOV.U32 R4, RZ, RZ, R9 ;  /* 0x000000ffff047224 */ /* 0x000fe400078e0009 */
[----:B------:R-:W2:Y:S11]  /*25190*/  LDL.LU.64 R8, [R1+0x2728] ;  /* 0x0027280001087983 */ /* 0x000eb60000300a00 */
[----:B------:R-:W-:Y:S07]  /*251a0*/  @!UPT UIADD3 URZ, URZ, URZ, URZ ;  /* 0x0000003f3f3ff290 */ /* 0x000fee000fffe03f */
[----:B------:R3:W-:Y:S01]  /*251b0*/  STL.64 [R1+0x3d0], R12 ;  /* 0x0003d00c01007387 */ /* 0x0007e20000100a00 */
[----:B------:R-:W-:Y:S02]  /*251c0*/  STL.64 [R1+0x3d8], R14 ;  /* 0x0003d80e01007387 */ /* 0x000fe40000100a00 */
[----:B---3--:R-:W-:Y:S02]  /*251d0*/  IMAD.MOV.U32 R12, RZ, RZ, R7 ;  /* 0x000000ffff0c7224 */ /* 0x008fe400078e0007 */
[----:B------:R-:W-:-:S05]  /*251e0*/  IMAD.MOV.U32 R13, RZ, RZ, R6 ;  /* 0x000000ffff0d7224 */ /* 0x000fca00078e0006 */
[----:B------:R-:W-:Y:S01]  /*251f0*/  STL.64 [R1+0x2708], R12 ;  /* 0x0027080c01007387 */ /* 0x000fe20000100a00 */
[----:B------:R0:W-:Y:S02]  /*25200*/  STL.64 [R1+0x26a8], R20 ;  /* 0x0026a81401007387 */ /* 0x0001e40000100a00 */
[----:B0-----:R-:W-:Y:S02]  /*25210*/  IMAD.MOV.U32 R20, RZ, RZ, R5 ;  /* 0x000000ffff147224 */ /* 0x001fe400078e0005 */
[----:B------:R-:W-:-:S05]  /*25220*/  IMAD.MOV.U32 R21, RZ, RZ, R4 ;  /* 0x000000ffff157224 */ /* 0x000fca00078e0004 */
[----:B------:R0:W-:Y:S01]  /*25230*/  STL.64 [R1+0x26c0], R20 ;  /* 0x0026c01401007387 */ /* 0x0001e20000100a00 */
[----:B------:R-:W3:Y:S02]  /*25240*/  LDL.LU R4, [R1+0x3b0] ;  /* 0x0003b00001047983 */ /* 0x000ee40000300800 */
[----:B------:R-:W3:Y:S02]  /*25250*/  LDL.LU R5, [R1+0x3b4] ;  /* 0x0003b40001057983 */ /* 0x000ee40000300800 */
[----:B------:R-:W3:Y:S01]  /*25260*/  LDL.LU R6, [R1+0x3b8] ;  /* 0x0003b80001067983 */ /* 0x000ee20000300800 */
[----:B------:R-:W3:Y:S01]  /*25270*/  LDL.LU R7, [R1+0x3bc] ;  /* 0x0003bc0001077983 */ /* 0x000ee20000300800 */
[----:B------:R-:W4:Y:S02]  /*25280*/  LDL.LU R12, [R1+0x3a0] ;  /* 0x0003a000010c7983 */ /* 0x000f240000300800 */
[----:B------:R-:W4:Y:S02]  /*25290*/  LDL.LU R13, [R1+0x3a4] ;  /* 0x0003a400010d7983 */ /* 0x000f240000300800 */
[----:B------:R-:W4:Y:S01]  /*252a0*/  LDL.LU R14, [R1+0x3a8] ;  /* 0x0003a800010e7983 */ /* 0x000f220000300800 */
[----:B------:R-:W4:Y:S01]  /*252b0*/  LDL.LU R15, [R1+0x3ac] ;  /* 0x0003ac00010f7983 */ /* 0x000f220000300800 */
[----:B0-----:R-:W-:-:S02]  /*252c0*/  IMAD.MOV.U32 R20, RZ, RZ, R3 ;  /* 0x000000ffff147224 */ /* 0x001fc400078e0003 */
[----:B------:R-:W-:-:S05]  /*252d0*/  IMAD.MOV.U32 R21, RZ, RZ, R2 ;  /* 0x000000ffff157224 */ /* 0x000fca00078e0002 */
[----:B------:R0:W-:Y:S04]  /*252e0*/  STL.64 [R1+0x26e8], R20 ;  /* 0x0026e81401007387 */ /* 0x0001e80000100a00 */
[----:B0-----:R-:W3:Y:S01]  /*252f0*/  LDL.LU R20, [R1+0x2b0] ;  /* 0x0002b00001147983 */ /* 0x001ee20000300800 */
[----:B------:R-:W3:Y:S02]  /*25300*/  LDL.LU R21, [R1+0x2b4] ;  /* 0x0002b40001157983 */ /* 0x000ee40000300800 */
[----:B------:R-:W3:Y:S02]  /*25310*/  LDL.LU R22, [R1+0x2b8] ;  /* 0x0002b80001167983 */ /* 0x000ee40000300800 */
[----:B------:R-:W3:Y:S01]  /*25320*/  LDL.LU R23, [R1+0x2bc] ;  /* 0x0002bc0001177983 */ /* 0x000ee20000300800 */
[C---:B--2---:R-:W-:Y:S01]  /*25330*/  HMMA.16816.F32.BF16 R16, R24.reuse, R8, R16 ;  /* 0x000000081810723c */ /* 0x044fe20000041810 */
[----:B---3--:R-:W-:Y:S01]  /*25340*/  STL.64 [R1+0x2700], R22 ;  /* 0x0027001601007387 */ /* 0x008fe20000100a00 */
        /* <DEDUP_REMOVED lines=8> */
[----:B0-----:R-:W3:Y:S01]  /*253d0*/  LDL.LU.64 R16, [R1+0x2720] ;  /* 0x0027200001107983 */ /* 0x001ee20000300a00 */
        /* <DEDUP_REMOVED lines=11> */
[C---:B---3--:R-:W-:Y:S01]  /*25490*/  HMMA.16816.F32.BF16 R4, R24.reuse, R16, R4 ;  /* 0x000000101804723c */ /* 0x048fe20000041804 */
[----:B--2---:R-:W-:Y:S01]  /*254a0*/  STL.64 [R1+0x26d0], R10 ;  /* 0x0026d00a01007387 */ /* 0x004fe20000100a00 */
[----:B------:R0:W-:Y:S03]  /*254b0*/  STL.64 [R1+0x26c8], R8 ;  /* 0x0026c80801007387 */ /* 0x0001e60000100a00 */
[----:B0-----:R-:W2:Y:S01]  /*254c0*/  LDL.LU R8, [R1+0x2a0] ;  /* 0x0002a00001087983 */ /* 0x001ea20000300800 */
[----:B------:R-:W2:Y:S02]  /*254d0*/  LDL.LU R9, [R1+0x2a4] ;  /* 0x0002a40001097983 */ /* 0x000ea40000300800 */
[----:B------:R-:W2:Y:S02]  /*254e0*/  LDL.LU R10, [R1+0x2a8] ;  /* 0x0002a800010a7983 */ /* 0x000ea40000300800 */
[----:B------:R-:W2:Y:S11]  /*254f0*/  LDL.LU R11, [R1+0x2ac] ;  /* 0x0002ac00010b7983 */ /* 0x000eb60000300800 */
[----:B------:R-:W-:Y:S02]  /*25500*/  @!UPT UIADD3 URZ, URZ, URZ, URZ ;  /* 0x0000003f3f3ff290 */ /* 0x000fe4000fffe03f */
[----:B------:R-:W-:Y:S01]  /*25510*/  STL.64 [R1+0x3b0], R4 ;  /* 0x0003b00401007387 */ /* 0x000fe20000100a00 */
[----:B------:R0:W-:Y:S03]  /*25520*/  STL.64 [R1+0x3b8], R6 ;  /* 0x0003b80601007387 */ /* 0x0001e60000100a00 */
[----:B0-----:R-:W3:Y:S01]  /*25530*/  LDL.LU.64 R6, [R1+0x2718] ;  /* 0x0027180001067983 */ /* 0x001ee20000300a00 */
[----:B------:R-:W4:Y:S02]  /*25540*/  LDL.LU.64 R4, [R1+0x2710] ;  /* 0x0027100001047983 */ /* 0x000f240000300a00 */
[C---:B----4-:R-:W-:Y:S11]  /*25550*/  HMMA.16816.F32.BF16 R12, R24.reuse, R4, R12 ;  /* 0x00000004180c723c */ /* 0x050ff6000004180c */
[----:B------:R-:W-:Y:S11]  /*25560*/  @!UPT UIADD3 URZ, URZ, URZ, URZ ;  /* 0x0000003f3f3ff290 */ /* 0x000ff6000fffe03f */
[----:B------:R-:W-:Y:S01]  /*25570*/  @!UPT UIADD3 URZ, URZ, URZ, URZ ;  /* 0x0000003f3f3ff290 */ /* 0x000fe2000fffe03f */
[----:B------:R0:W-:Y:S01]  /*25580*/  STL.64 [R1+0x3a0], R12 ;  /* 0x0003a00c01007387 */ /* 0x0001e20000100a00 */
[----:B------:R1:W-:Y:S03]  /*25590*/  STL.64 [R1+0x3a8], R14 ;  /* 0x0003a80e01007387 */ /* 0x0003e60000100a00 */
[----:B0-----:R-:W1:Y:S02]  /*255a0*/  LDL.LU.64 R12, [R1+0x2708] ;  /* 0x00270800010c7983 */ /* 0x001e640000300a00 */
[C---:B-1----:R-:W-:Y:S02]  /*255b0*/  HMMA.16816.F32.BF16 R12, R24.reuse, R12, R20 ;  /* 0x0000000c180c723c */ /* 0x042fe40000041814 */
[----:B------:R-:W4:Y:S01]  /*255c0*/  LDL.LU.64 R22, [R1+0x2700] ;  /* 0x0027000001167983 */ /* 0x000f220000300a00 */
[----:B------:R-:W4:Y:S11]  /*255d0*/  LDL.LU.64 R20, [R1+0x26f8] ;  /* 0x0026f80001147983 */ /* 0x000f360000300a00 */
[----:B------:R-:W-:Y:S09]  /*255e0*/  @!UPT UIADD3 URZ, URZ, URZ, URZ ;  /* 0x0000003f3f3ff290 */ /* 0x000ff2000fffe03f */
[----:B------:R0:W-:Y:S01]  /*255f0*/  STL.64 [R1+0x390], R12 ;  /* 0x0003900c01007387 */ /* 0x0001e20000100a00 */
[----:B------:R1:W-:Y:S03]  /*25600*/  STL.64 [R1+0x398], R14 ;  /* 0x0003980e01007387 */ /* 0x0003e60000100a00 */
[----:B0-----:R-:W4:Y:S02]  /*25610*/  LDL.LU.64 R12, [R1+0x26f0] ;  /* 0x0026f000010c7983 */ /* 0x001f240000300a00 */
[----:B----4-:R-:W-:Y:S02]  /*25620*/  HMMA.16816.F32.BF16 R24, R24, R12, R20 ;  /* 0x0000000c1818723c */ /* 0x010fe40000041814 */
[----:B------:R-:W2:Y:S01]  /*25630*/  LDL.LU.64 R20, [R1+0x26e8] ;  /* 0x0026e80001147983 */ /* 0x000ea20000300a00 */
[----:B------:R-:W-:Y:S02]  /*25640*/  IMAD.MOV.U32 R3, RZ, RZ, R12 ;  /* 0x000000ffff037224 */ /* 0x000fe400078e000c */
[----:B------:R-:W-:Y:S11]  /*25650*/  IMAD.MOV.U32 R2, RZ, RZ, R13 ;  /* 0x000000ffff027224 */ /* 0x000ff600078e000d */
[----:B------:R-:W-:Y:S07]  /*25660*/  @!UPT UIADD3 URZ, URZ, URZ, URZ ;  /* 0x0000003f3f3ff290 */ /* 0x000fee000fffe03f */
[----:B------:R0:W-:Y:S01]  /*25670*/  STL.64 [R1+0x2b0], R24 ;  /* 0x0002b01801007387 */ /* 0x0001e20000100a00 */
[----:B------:R-:W-:Y:S02]  /*25680*/  STL.64 [R1+0x2b8], R26 ;  /* 0x0002b81a01007387 */ /* 0x000fe40000100a00 */
[----:B-1----:R-:W2:Y:S02]  /*25690*/  LDL.LU.64 R14, [R1+0x26e0] ;  /* 0x0026e000010e7983 */ /* 0x002ea40000300a00 */
[----:B------:R-:W2:Y:S01]  /*256a0*/  LDL.LU.64 R12, [R1+0x26d8] ;  /* 0x0026d800010c7983 */ /* 0x000ea20000300a00 */
[----:B0-----:R-:W4:Y:S01]  /*256b0*/  LDL.LU.64 R24, [R1+0x50] ;  /* 0x0000500001187983 */ /* 0x001f220000300a00 */
[C---:B--2---:R-:W-:Y:S03]  /*256c0*/  HMMA.16816.F32.BF16 R20, R12.reuse, R20, R8 ;  /* 0x000000140c14723c */ /* 0x044fe60000041808 */
[----:B------:R-:W2:Y:S01]  /*256d0*/  LDL.LU.64 R10, [R1+0x26d0] ;  /* 0x0026d000010a7983 */ /* 0x000ea20000300a00 */
[----:B------:R-:W2:Y:S11]  /*256e0*/  LDL.LU.64 R8, [R1+0x26c8] ;  /* 0x0026c80001087983 */ /* 0x000eb60000300a00 */
[----:B------:R-:W-:Y:S08]  /*256f0*/  @!UPT UIADD3 URZ, URZ, URZ, URZ ;  /* 0x0000003f3f3ff290 */ /* 0x000ff0000fffe03f */
[----:B------:R0:W-:Y:S01]  /*25700*/  STL.64 [R1+0x2a0], R20 ;  /* 0x0002a01401007387 */ /* 0x0001e20000100a00 */
        /* <DEDUP_REMOVED lines=8> */
[----:B0-----:R-:W2:Y:S02]  /*25790*/  LDL.LU.64 R20, [R1+0x26a8] ;  /* 0x0026a80001147983 */ /* 0x001ea40000300a00 */
[----:B--2---:R-:W-:Y:S02]  /*257a0*/  HMMA.16816.F32.BF16 R20, R12, R20, R8 ;  /* 0x000000140c14723c */ /* 0x004fe40000041808 */
[----:B------:R-:W2:Y:S11]  /*257b0*/  LDL.LU.64 R8, [R1+0x26a0] ;  /* 0x0026a00001087983 */ /* 0x000eb60000300a00 */
[----:B------:R-:W-:Y:S10]  /*257c0*/  @!UPT UIADD3 URZ, URZ, URZ, URZ ;  /* 0x0000003f3f3ff290 */ /* 0x000ff4000fffe03f */
[----:B------:R-:W-:Y:S01]  /*257d0*/  STL.64 [R1+0x280], R20 ;  /* 0x0002801401007387 */ /* 0x000fe20000100a00 */
[----:B------:R0:W-:Y:S03]  /*257e0*/  STL.64 [R1+0x288], R22 ;  /* 0x0002881601007387 */ /* 0x0001e60000100a00 */
        /* <DEDUP_REMOVED lines=14> */
[C---:B--2---:R-:W-:Y:S01]  /*258d0*/  HMMA.16816.F32.BF16 R8, R12.reuse, R8, R20 ;  /* 0x000000080c08723c */ /* 0x044fe20000041814 */
[----:B------:R-:W2:Y:S01]  /*258e0*/  LDL.LU.64 R22, [R1+0x2688] ;  /* 0x0026880001167983 */ /* 0x000ea20000300a00 */
[----:B------:R-:W2:Y:S11]  /*258f0*/  LDL.LU.64 R20, [R1+0x2680] ;  /* 0x0026800001147983 */ /* 0x000eb60000300a00 */
[----:B------:R-:W-:Y:S10]  /*25900*/  @!UPT UIADD3 URZ, URZ, URZ, URZ ;  /* 0x0000003f3f3ff290 */ /* 0x000ff4000fffe03f */
[----:B------:R-:W-:Y:S01]  /*25910*/  STL.64 [R1+0x270], R8 ;  /* 0x0002700801007387 */ /* 0x000fe20000100a00 */
[----:B------:R-:W-:Y:S02]  /*25920*/  STL.64 [R1+0x278], R10 ;  /* 0x0002780a01007387 */ /* 0x000fe40000100a00 */
[----:B------:R-:W0:Y:S02]  /*25930*/  LDSM.16.MT88.4 R8, [R28+0x4100] ;  /* 0x004100001c08783b */ /* 0x000e240000004200 */
[----:B0-----:R-:W-:Y:S02]  /*25940*/  STL.64 [R1+0x2668], R10 ;  /* 0x0026680a01007387 */ /* 0x001fe40000100a00 */
[----:B------:R0:W-:Y:S02]  /*25950*/  STL.64 [R1+0x2660], R8 ;  /* 0x0026600801007387 */ /* 0x0001e40000100a00 */
[----:B0-----:R-:W3:Y:S01]  /*25960*/  LDL.LU R8, [R1+0x260] ;  /* 0x0002600001087983 */ /* 0x001ee20000300800 */
[----:B------:R-:W3:Y:S02]  /*25970*/  LDL.LU R9, [R1+0x264] ;  /* 0x0002640001097983 */ /* 0x000ee40000300800 */
[----:B------:R-:W3:Y:S02]  /*25980*/  LDL.LU R10, [R1+0x268] ;  /* 0x00026800010a7983 */ /* 0x000ee40000300800 */
[----:B------:R-:W3:Y:S01]  /*25990*/  LDL.LU R11, [R1+0x26c] ;  /* 0x00026c00010b7983 */ /* 0x000ee20000300800 */
[C---:B--2---:R-:W-:Y:S08]  /*259a0*/  HMMA.16816.F32.BF16 R20, R12.reuse, R4, R20 ;  /* 0x000000040c14723c */ /* 0x044ff00000041814 */
[C---:B---3--:R-:W-:Y:S01]  /*259b0*/  HMMA.16816.F32.BF16 R8, R12.reuse, R16, R8 ;  /* 0x000000100c08723c */ /* 0x048fe20000041808 */
[----:B------:R-:W0:Y:S11]  /*259c0*/  LDSM.16.MT88.4 R16, [R28+0x4180] ;  /* 0x004180001c10783b */ /* 0x000e360000004200 */
[----:B------:R-:W-:Y:S11]  /*259d0*/  @!UPT UIADD3 URZ, URZ, URZ, URZ ;  /* 0x0000003f3f3ff290 */ /* 0x000ff6000fffe03f */
[----:B------:R-:W-:Y:S01]  /*259e0*/  STL.64 [R1+0x260], R8 ;  /* 0x0002600801007387 */ /* 0x000fe20000100a00 */
[----:B------:R-:W-:Y:S03]  /*259f0*/  STL.64 [R1+0x268], R10 ;  /* 0x0002680a01007387 */ /* 0x000fe60000100a00 */
[----:B0-----:R-:W-:Y:S01]  /*25a00*/  STL [R1+0x261c], R17 ;  /* 0x00261c1101007387 */ /* 0x001fe20000100800 */
[----:B------:R-:W-:Y:S02]  /*25a10*/  STL [R1+0x2618], R18 ;  /* 0x0026181201007387 */ /* 0x000fe40000100800 */
[----:B------:R-:W-:Y:S02]  /*25a20*/  STL [R1+0x2604], R19 ;  /* 0x0026041301007387 */ /* 0x000fe40000100800 */
[----:B------:R-:W-:Y:S01]  /*25a30*/  STL.64 [R1+0x2628], R6 ;  /* 0x0026280601007387 */ /* 0x000fe20000100a00 */
[----:B------:R0:W-:Y:S01]  /*25a40*/  STL.64 [R1+0x2620], R4 ;  /* 0x0026200401007387 */ /* 0x0001e20000100a00 */
[----:B------:R-:W-:Y:S02]  /*25a50*/  STL.64 [R1+0x250], R20 ;  /* 0x0002501401007387 */ /* 0x000fe40000100a00 */
[----:B------:R-:W-:Y:S02]  /*25a60*/  STL.64 [R1+0x258], R22 ;  /* 0x0002581601007387 */ /* 0x000fe40000100a00 */
[----:B------:R-:W1:Y:S04]  /*25a70*/  LDSM.16.MT88.4 R20, [R0+0x6000] ;  /* 0x006000000014783b */ /* 0x000e680000004200 */
[----:B0-----:R-:W4:Y:S01]  /*25a80*/  LDL.LU R4, [R1+0x240] ;  /* 0x0002400001047983 */ /* 0x001f220000300800 */
[----:B------:R-:W4:Y:S02]  /*25a90*/  LDL.LU R5, [R1+0x244] ;  /* 0x0002440001057983 */ /* 0x000f240000300800 */
[----:B------:R-:W4:Y:S02]  /*25aa0*/  LDL.LU R6, [R1+0x248] ;  /* 0x0002480001067983 */ /* 0x000f240000300800 */
[----:B------:R-:W4:Y:S01]  /*25ab0*/  LDL.LU R7, [R1+0x24c] ;  /* 0x00024c0001077983 */ /* 0x000f220000300800 */
[----:B-1----:R-:W-:Y:S01]  /*25ac0*/  STL.64 [R1+0x2548], R22 ;  /* 0x0025481601007387 */ /* 0x002fe20000100a00 */
[----:B------:R0:W-:Y:S01]  /*25ad0*/  STL.64 [R1+0x2540], R20 ;  /* 0x0025401401007387 */ /* 0x0001e20000100a00 */
[----:B----4-:R-:W-:Y:S11]  /*25ae0*/  HMMA.16816.F32.BF16 R4, R12, R24, R4 ;  /* 0x000000180c04723c */ /* 0x010ff60000041804 */
[----:B------:R-:W-:Y:S11]  /*25af0*/  @!UPT UIADD3 URZ, URZ, URZ, URZ ;  /* 0x0000003f3f3ff290 */ /* 0x000ff6000fffe03f */
[----:B------:R-:W-:Y:S01]  /*25b00*/  @!UPT UIADD3 URZ, URZ, URZ, URZ ;  /* 0x0000003f3f3ff290 */ /* 0x000fe2000fffe03f */
[----:B------:R-:W-:Y:S01]  /*25b10*/  STL.64 [R1+0x240], R4 ;  /* 0x0002400401007387 */ /* 0x000fe20000100a00 */
[----:B------:R-:W-:Y:S02]  /*25b20*/  STL.64 [R1+0x248], R6 ;  /* 0x0002480601007387 */ /* 0x000fe40000100a00 */
[----:B0-----:R-:W2:Y:S02]  /*25b30*/  LDL.LU R20, [R1+0x170] ;  /* 0x0001700001147983 */ /* 0x001ea40000300800 */
[----:B------:R-:W2:Y:S01]  /*25b40*/  LDL.LU R21, [R1+0x174] ;  /* 0x0001740001157983 */ /* 0x000ea20000300800 */
[----:B------:R-:W3:Y:S01]  /*25b50*/  LDL.LU R22, [R1+0x178] ;  /* 0x0001780001167983 */ /* 0x000ee20000300800 */
[----:B------:R-:W3:Y:S02]  /*25b60*/  LDL.LU R23, [R1+0x17c] ;  /* 0x00017c0001177983 */ /* 0x000ee40000300800 */
[----:B------:R-:W-:Y:S02]  /*25b70*/  IMAD.MOV.U32 R17, RZ, RZ, R24 ;  /* 0x000000ffff117224 */ /* 0x000fe400078e0018 */
[----:B------:R-:W-:-:S02]  /*25b80*/  IMAD.MOV.U32 R18, RZ, RZ, R25 ;  /* 0x000000ffff127224 */ /* 0x000fc400078e0019 */
[----:B------:R-:W0:Y:S04]  /*25b90*/  LDSM.16.MT88.4 R24, [R0+0x6080] ;  /* 0x006080000018783b */ /* 0x000e280000004200 */
[----:B---3--:R-:W-:Y:S01]  /*25ba0*/  STL.64 [R1+0x2678], R22 ;  /* 0x0026781601007387 */ /* 0x008fe20000100a00 */
[----:B--2---:R1:W-:Y:S03]  /*25bb0*/  STL.64 [R1+0x2670], R20 ;  /* 0x0026701401007387 */ /* 0x0043e60000100a00 */
[----:B-1----:R-:W2:Y:S01]  /*25bc0*/  LDL.LU R20, [R1+0x190] ;  /* 0x0001900001147983 */ /* 0x002ea20000300800 */
[----:B------:R-:W2:Y:S02]  /*25bd0*/  LDL.LU R21, [R1+0x194] ;  /* 0x0001940001157983 */ /* 0x000ea40000300800 */
[----:B------:R-:W2:Y:S02]  /*25be0*/  LDL.LU R22, [R1+0x198] ;  /* 0x0001980001167983 */ /* 0x000ea40000300800 */
[----:B------:R-:W2:Y:S01]  /*25bf0*/  LDL.LU R23, [R1+0x19c] ;  /* 0x00019c0001177983 */ /* 0x000ea20000300800 */
[----:B------:R-:W3:Y:S01]  /*25c00*/  LDL.LU.64 R4, [R1+0x40] ;  /* 0x0000400001047983 */ /* 0x000ee20000300a00 */
[----:B------:R-:W-:Y:S02]  /*25c10*/  STL [R1+0x2658], R18 ;  /* 0x0026581201007387 */ /* 0x000fe40000100800 */
[----:B------:R1:W-:Y:S02]  /*25c20*/  STL.64 [R1+0x2650], R16 ;  /* 0x0026501001007387 */ /* 0x0003e40000100a00 */
[----:B-1----:R-:W4:Y:S01]  /*25c30*/  LDL.LU R16, [R1+0x160] ;  /* 0x0001600001107983 */ /* 0x002f220000300800 */
[----:B------:R-:W4:Y:S02]  /*25c40*/  LDL.LU R17, [R1+0x164] ;  /* 0x0001640001117983 */ /* 0x000f240000300800 */
[----:B------:R-:W4:Y:S02]  /*25c50*/  LDL.LU R18, [R1+0x168] ;  /* 0x0001680001127983 */ /* 0x000f240000300800 */
[----:B------:R-:W4:Y:S01]  /*25c60*/  LDL.LU R19, [R1+0x16c] ;  /* 0x00016c0001137983 */ /* 0x000f220000300800 */
[----:B0-----:R-:W-:Y:S01]  /*25c70*/  STL.64 [R1+0x24c8], R26 ;  /* 0x0024c81a01007387 */ /* 0x001fe20000100a00 */
[----:B------:R0:W-:Y:S03]  /*25c80*/  STL.64 [R1+0x24c0], R24 ;  /* 0x0024c01801007387 */ /* 0x0001e60000100a00 */
[----:B0-----:R-:W2:Y:S01]  /*25c90*/  LDL.LU.64 R24, [R1] ;  /* 0x0000000001187983 */ /* 0x001ea20000300a00 */
[----:B------:R-:W-:-:S02]  /*25ca0*/  IMAD.MOV.U32 R8, RZ, RZ, R3 ;  /* 0x000000ffff087224 */ /* 0x000fc400078e0003 */
[----:B------:R-:W-:Y:S01]  /*25cb0*/  IMAD.MOV.U32 R9, RZ, RZ, R2 ;  /* 0x000000ffff097224 */ /* 0x000fe200078e0002 */
[----:B--2---:R0:W-:Y:S04]  /*25cc0*/  STL.64 [R1+0x2630], R24 ;  /* 0x0026301801007387 */ /* 0x0041e80000100a00 */
[----:B0-----:R-:W2:Y:S02]  /*25cd0*/  LDL.LU.64 R24, [R1+0x10] ;  /* 0x0000100001187983 */ /* 0x001ea40000300a00 */
[----:B------:R-:W-:Y:S02]  /*25ce0*/  HMMA.16816.F32.BF16 R12, R12, R8, R20 ;  /* 0x000000080c0c723c */ /* 0x000fe40000041814 */
[----:B--2---:R0:W-:Y:S04]  /*25cf0*/  STL.64 [R1+0x2648], R24 ;  /* 0x0026481801007387 */ /* 0x0041e80000100a00 */
[----:B0-----:R-:W4:Y:S01]  /*25d00*/  LDL.LU.64 R24, [R1+0x20] ;  /* 0x0000200001187983 */ /* 0x001f220000300a00 */
[----:B------:R-:W3:Y:S02]  /*25d10*/  LDL.LU.64 R22, [R1+0x2678] ;  /* 0x0026780001167983 */ /* 0x000ee40000300a00 */
[----:B------:R-:W3:Y:S02]  /*25d20*/  LDL.LU.64 R20, [R1+0x2670] ;  /* 0x0026700001147983 */ /* 0x000ee40000300a00 */
[----:B------:R-:W3:Y:S01]  /*25d30*/  LDL.LU.64 R10, [R1+0x2668] ;  /* 0x00266800010a7983 */ /* 0x000ee20000300a00 */
[----:B------:R-:W3:Y:S11]  /*25d40*/  LDL.LU.64 R8, [R1+0x2660] ;  /* 0x0026600001087983 */ /* 0x000ef60000300a00 */
[----:B------:R-:W-:Y:S02]  /*25d50*/  STL.64 [R1+0x190], R12 ;  /* 0x0001900c01007387 */ /* 0x000fe40000100a00 */
[----:B------:R-:W-:Y:S02]  /*25d60*/  STL.64 [R1+0x198], R14 ;  /* 0x0001980e01007387 */ /* 0x000fe40000100a00 */
[----:B------:R-:W0:Y:S04]  /*25d70*/  LDSM.16.MT88.4 R12, [R0+0x6100] ;  /* 0x00610000000c783b */ /* 0x000e280000004200 */
[----:B0-----:R-:W-:Y:S01]  /*25d80*/  STL.64 [R1+0x2448], R14 ;  /* 0x0024480e01007387 */ /* 0x001fe20000100a00 */
[----:B------:R0:W-:Y:S03]  /*25d90*/  STL.64 [R1+0x2440], R12 ;  /* 0x0024400c01007387 */ /* 0x0001e60000100a00 */
[----:B0-----:R-:W2:Y:S01]  /*25da0*/  LDL.LU.64 R12, [R1+0x60] ;  /* 0x00006000010c7983 */ /* 0x001ea20000300a00 */
[----:B------:R-:W2:Y:S03]  /*25db0*/  LDL.64 R14, [R1+0x68] ;  /* 0x00006800010e7983 */ /* 0x000ea60000100a00 */
[----:B--2---:R-:W-:Y:S01]  /*25dc0*/  STL.64 [R1+0x2610], R14 ;  /* 0x0026100e01007387 */ /* 0x004fe20000100a00 */
[----:B------:R0:W-:Y:S03]  /*25dd0*/  STL.64 [R1+0x2608], R12 ;  /* 0x0026080c01007387 */ /* 0x0001e60000100a00 */
[----:B0-----:R-:W2:Y:S01]  /*25de0*/  LDL.LU R12, [R1+0x140] ;  /* 0x00014000010c7983 */ /* 0x001ea20000300800 */
[----:B------:R-:W2:Y:S02]  /*25df0*/  LDL.LU R13, [R1+0x144] ;  /* 0x00014400010d7983 */ /* 0x000ea40000300800 */
[----:B------:R-:W2:Y:S02]  /*25e00*/  LDL.LU R14, [R1+0x148] ;  /* 0x00014800010e7983 */ /* 0x000ea40000300800 */
[----:B------:R-:W2:Y:S01]  /*25e10*/  LDL.LU R15, [R1+0x14c] ;  /* 0x00014c00010f7983 */ /* 0x000ea20000300800 */
[C---:B---3--:R-:W-:Y:S08]  /*25e20*/  HMMA.16816.F32.BF16 R20, R8.reuse, R4, R20 ;  /* 0x000000040814723c */ /* 0x048ff00000041814 */
[----:B----4-:R-:W-:Y:S01]  /*25e30*/  HMMA.16816.F32.BF16 R16, R8, R24, R16 ;  /* 0x000000180810723c */ /* 0x010fe20000041810 */
[----:B------:R-:W-:-:S02]  /*25e40*/  IMAD.MOV.U32 R3, RZ, RZ, R4 ;  /* 0x000000ffff037224 */ /* 0x000fc400078e0004 */
[----:B------:R-:W-:Y:S02]  /*25e50*/  IMAD.MOV.U32 R28, RZ, RZ, R5 ;  /* 0x000000ffff1c7224 */ /* 0x000fe400078e0005 */
[----:B------:R-:W-:Y:S01]  /*25e60*/  IMAD.MOV.U32 R2, RZ, RZ, R25 ;  /* 0x000000ffff027224 */ /* 0x000fe200078e0019 */
[----:B--2---:R-:W-:Y:S01]  /*25e70*/  STL.64 [R1+0x2640], R14 ;  /* 0x0026400e01007387 */ /* 0x004fe20000100a00 */
[----:B------:R0:W-:Y:S03]  /*25e80*/  STL.64 [R1+0x2638], R12 ;  /* 0x0026380c01007387 */ /* 0x0001e60000100a00 */
[----:B0-----:R-:W2:Y:S01]  /*25e90*/  LDL.LU R12, [R1+0x150] ;  /* 0x00015000010c7983 */ /* 0x001ea20000300800 */
[----:B------:R-:W2:Y:S02]  /*25ea0*/  LDL.LU R13, [R1+0x154] ;  /* 0x00015400010d7983 */ /* 0x000ea40000300800 */
[----:B------:R-:W2:Y:S02]  /*25eb0*/  LDL.LU R14, [R1+0x158] ;  /* 0x00015800010e7983 */ /* 0x000ea40000300800 */
[----:B------:R-:W2:Y:S01]  /*25ec0*/  LDL.LU R15, [R1+0x15c] ;  /* 0x00015c00010f7983 */ /* 0x000ea20000300800 */
[----:B------:R0:W-:Y:S01]  /*25ed0*/  STL.64 [R1+0x170], R20 ;  /* 0x0001701401007387 */ /* 0x0001e20000100a00 */
[----:B------:R1:W-:Y:S02]  /*25ee0*/  STL.64 [R1+0x178], R22 ;  /* 0x0001781601007387 */ /* 0x0003e40000100a00 */
[----:B------:R-:W3:Y:S01]  /*25ef0*/  LDL.LU.64 R4, [R1+0x30] ;  /* 0x0000300001047983 */ /* 0x000ee20000300a00 */
[----:B0-----:R-:W4:Y:S01]  /*25f00*/  LDL.LU R20, [R1+0x120] ;  /* 0x0001200001147983 */ /* 0x001f220000300800 */
[----:B------:R-:W4:Y:S02]  /*25f10*/  LDL.LU R21, [R1+0x124] ;  /* 0x0001240001157983 */ /* 0x000f240000300800 */
[----:B-1----:R-:W4:Y:S02]  /*25f20*/  LDL.LU R22, [R1+0x128] ;  /* 0x0001280001167983 */ /* 0x002f240000300800 */
[----:B------:R-:W4:Y:S01]  /*25f30*/  LDL.LU R23, [R1+0x12c] ;  /* 0x00012c0001177983 */ /* 0x000f220000300800 */
[----:B------:R-:W-:Y:S01]  /*25f40*/  STL.64 [R1+0x160], R16 ;  /* 0x0001601001007387 */ /* 0x000fe20000100a00 */
[----:B------:R0:W-:Y:S03]  /*25f50*/  STL.64 [R1+0x168], R18 ;  /* 0x0001681201007387 */ /* 0x0001e60000100a00 */
[----:B0-----:R-:W2:Y:S01]  /*25f60*/  LDL.LU R18, [R1+0x2658] ;  /* 0x0026580001127983 */ /* 0x001ea20000300800 */
[----:B------:R-:W2:Y:S02]  /*25f70*/  LDL.LU.64 R16, [R1+0x2650] ;  /* 0x0026500001107983 */ /* 0x000ea40000300a00 */
[----:B------:R-:W-:-:S02]  /*25f80*/  IMAD.MOV.U32 R19, RZ, RZ, R24 ;  /* 0x000000ffff137224 */ /* 0x000fc400078e0018 */
[----:B------:R-:W2:Y:S02]  /*25f90*/  LDL.LU.64 R24, [R1+0x2648] ;  /* 0x0026480001187983 */ /* 0x000ea40000300a00 */
        /* <DEDUP_REMOVED lines=13> */
[----:B------:R0:W-:Y:S01]  /*26070*/  STL.64 [R1+0x140], R12 ;  /* 0x0001400c01007387 */ /* 0x0001e20000100a00 */
[----:B------:R1:W-:Y:S02]  /*26080*/  STL.64 [R1+0x148], R14 ;  /* 0x0001480e01007387 */ /* 0x0003e40000100a00 */
[----:B------:R-:W2:Y:S02]  /*26090*/  LDL.LU R24, [R1+0x2e0] ;  /* 0x0002e00001187983 */ /* 0x000ea40000300800 */
[----:B------:R-:W2:Y:S01]  /*260a0*/  LDL.LU R25, [R1+0x2e4] ;  /* 0x0002e40001197983 */ /* 0x000ea20000300800 */
[----:B------:R-:W2:Y:S01]  /*260b0*/  LDL.LU R26, [R1+0x2e8] ;  /* 0x0002e800011a7983 */ /* 0x000ea20000300800 */
[----:B------:R-:W2:Y:S03]  /*260c0*/  LDL.LU R27, [R1+0x2ec] ;  /* 0x0002ec00011b7983 */ /* 0x000ea60000300800 */
[----:B0-----:R-:W3:Y:S01]  /*260d0*/  LDL.LU R12, [R1+0x110] ;  /* 0x00011000010c7983 */ /* 0x001ee20000300800 */
[----:B------:R-:W3:Y:S02]  /*260e0*/  LDL.LU R13, [R1+0x114] ;  /* 0x00011400010d7983 */ /* 0x000ee40000300800 */
[----:B-1----:R-:W3:Y:S02]  /*260f0*/  LDL.LU R14, [R1+0x118] ;  /* 0x00011800010e7983 */ /* 0x002ee40000300800 */
[----:B------:R-:W3:Y:S01]  /*26100*/  LDL.LU R15, [R1+0x11c] ;  /* 0x00011c00010f7983 */ /* 0x000ee20000300800 */
[----:B--2---:R-:W-:Y:S01]  /*26110*/  STL.64 [R1+0x2500], R26 ;  /* 0x0025001a01007387 */ /* 0x004fe20000100a00 */
[----:B------:R0:W-:Y:S03]  /*26120*/  STL.64 [R1+0x24f8], R24 ;  /* 0x0024f81801007387 */ /* 0x0001e60000100a00 */
[----:B0-----:R-:W2:Y:S01]  /*26130*/  LDL.LU R24, [R1+0x2f0] ;  /* 0x0002f00001187983 */ /* 0x001ea20000300800 */
[----:B------:R-:W2:Y:S02]  /*26140*/  LDL.LU R25, [R1+0x2f4] ;  /* 0x0002f40001197983 */ /* 0x000ea40000300800 */
[----:B------:R-:W2:Y:S02]  /*26150*/  LDL.LU R26, [R1+0x2f8] ;  /* 0x0002f800011a7983 */ /* 0x000ea40000300800 */
[----:B------:R-:W2:Y:S02]  /*26160*/  LDL.LU R27, [R1+0x2fc] ;  /* 0x0002fc00011b7983 */ /* 0x000ea40000300800 */
[----:B--2---:R0:W-:Y:S01]  /*26170*/  STL.64 [R1+0x2510], R26 ;  /* 0x0025101a01007387 */ /* 0x0041e20000100a00 */
[----:B------:R1:W-:Y:S03]  /*26180*/  STL.64 [R1+0x2508], R24 ;  /* 0x0025081801007387 */ /* 0x0003e60000100a00 */
[----:B0-----:R-:W2:Y:S04]  /*26190*/  LDL R26, [R1+0x18] ;  /* 0x00001800011a7983 */ /* 0x001ea80000100800 */
[----:B------:R-:W2:Y:S01]  /*261a0*/  LDL R27, [R1+0x1c] ;  /* 0x00001c00011b7983 */ /* 0x000ea20000100800 */
[----:B-1----:R-:W-:-:S02]  /*261b0*/  IMAD.MOV.U32 R24, RZ, RZ, R7 ;  /* 0x000000ffff187224 */ /* 0x002fc400078e0007 */
[----:B------:R-:W-:Y:S01]  /*261c0*/  IMAD.MOV.U32 R25, RZ, RZ, R6 ;  /* 0x000000ffff197224 */ /* 0x000fe200078e0006 */
[----:B--2---:R-:W-:Y:S04]  /*261d0*/  STL.64 [R1+0x25c0], R26 ;  /* 0x0025c01a01007387 */ /* 0x004fe80000100a00 */
[----:B------:R0:W-:Y:S02]  /*261e0*/  STL.64 [R1+0x25b8], R24 ;  /* 0x0025b81801007387 */ /* 0x0001e40000100a00 */
[----:B0-----:R-:W3:Y:S01]  /*261f0*/  LDL.LU R24, [R1+0x130] ;  /* 0x0001300001187983 */ /* 0x001ee20000300800 */
[----:B------:R-:W3:Y:S02]  /*26200*/  LDL.LU R25, [R1+0x134] ;  /* 0x0001340001197983 */ /* 0x000ee40000300800 */
[----:B------:R-:W3:Y:S02]  /*26210*/  LDL.LU R26, [R1+0x138] ;  /* 0x00013800011a7983 */ /* 0x000ee40000300800 */
[----:B------:R-:W3:Y:S02]  /*26220*/  LDL.LU R27, [R1+0x13c] ;  /* 0x00013c00011b7983 */ /* 0x000ee40000300800 */
[C---:B---3--:R-:W-:Y:S11]  /*26230*/  HMMA.16816.F32.BF16 R24, R8.reuse, R4, R24 ;  /* 0x000000040818723c */ /* 0x048ff60000041818 */
[----:B------:R-:W-:Y:S11]  /*26240*/  @!UPT UIADD3 URZ, URZ, URZ, URZ ;  /* 0x0000003f3f3ff290 */ /* 0x000ff6000fffe03f */
[----:B------:R-:W-:Y:S01]  /*26250*/  @!UPT UIADD3 URZ, URZ, URZ, URZ ;  /* 0x0000003f3f3ff290 */ /* 0x000fe2000fffe03f */
[----:B------:R0:W-:Y:S01]  /*26260*/  STL.64 [R1+0x130], R24 ;  /* 0x0001301801007387 */ /* 0x0001e20000100a00 */
[----:B------:R-:W-:Y:S02]  /*26270*/  STL.64 [R1+0x138], R26 ;  /* 0x0001381a01007387 */ /* 0x000fe40000100a00 */
[----:B------:R-:W2:Y:S02]  /*26280*/  LDL.LU.64 R6, [R1+0x2628] ;  /* 0x0026280001067983 */ /* 0x000ea40000300a00 */
[----:B0-----:R-:W-:Y:S02]  /*26290*/  IMAD.MOV.U32 R25, RZ, RZ, R4 ;  /* 0x000000ffff197224 */ /* 0x001fe400078e0004 */
[----:B------:R-:W-:Y:S02]  /*262a0*/  IMAD.MOV.U32 R24, RZ, RZ, R5 ;  /* 0x000000ffff187224 */ /* 0x000fe400078e0005 */
[----:B------:R-:W4:Y:S02]  /*262b0*/  LDL.LU.64 R4, [R1+0x2620] ;  /* 0x0026200001047983 */ /* 0x000f240000300a00 */
[----:B----4-:R-:W-:Y:S02]  /*262c0*/  HMMA.16816.F32.BF16 R20, R8, R4, R20 ;  /* 0x000000040814723c */ /* 0x010fe40000041814 */
[----:B--2---:R-:W-:Y:S01]  /*262d0*/  STL.64 [R1+0x2580], R6 ;  /* 0x0025800601007387 */ /* 0x004fe20000100a00 */
[----:B------:R0:W-:Y:S11]  /*262e0*/  STL.64 [R1+0x2578], R4 ;  /* 0x0025780401007387 */ /* 0x0001f60000100a00 */
[----:B------:R-:W-:Y:S09]  /*262f0*/  @!UPT UIADD3 URZ, URZ, URZ, URZ ;  /* 0x0000003f3f3ff290 */ /* 0x000ff2000fffe03f */
[----:B------:R1:W-:Y:S01]  /*26300*/  STL.64 [R1+0x120], R20 ;  /* 0x0001201401007387 */ /* 0x0003e20000100a00 */
[----:B------:R2:W-:Y:S02]  /*26310*/  STL.64 [R1+0x128], R22 ;  /* 0x0001281601007387 */ /* 0x0005e40000100a00 */
[----:B0-----:R-:W3:Y:S02]  /*26320*/  LDL.LU R4, [R1+0xb0] ;  /* 0x0000b00001047983 */ /* 0x001ee40000300800 */
[----:B------:R-:W3:Y:S01]  /*26330*/  LDL.LU R5, [R1+0xb4] ;  /* 0x0000b40001057983 */ /* 0x000ee20000300800 */
[----:B------:R-:W3:Y:S01]  /*26340*/  LDL.LU R6, [R1+0xb8] ;  /* 0x0000b80001067983 */ /* 0x000ee20000300800 */
[----:B------:R-:W3:Y:S03]  /*26350*/  LDL.LU R7, [R1+0xbc] ;  /* 0x0000bc0001077983 */ /* 0x000ee60000300800 */
[----:B-1----:R-:W4:Y:S01]  /*26360*/  LDL.LU R20, [R1+0x330] ;  /* 0x0003300001147983 */ /* 0x002f220000300800 */
[----:B------:R-:W4:Y:S02]  /*26370*/  LDL.LU R21, [R1+0x334] ;  /* 0x0003340001157983 */ /* 0x000f240000300800 */
[----:B--2---:R-:W2:Y:S02]  /*26380*/  LDL.LU R22, [R1+0x338] ;  /* 0x0003380001167983 */ /* 0x004ea40000300800 */
[----:B------:R-:W2:Y:S02]  /*26390*/  LDL.LU R23, [R1+0x33c] ;  /* 0x00033c0001177983 */ /* 0x000ea40000300800 */
[----:B--2---:R-:W-:Y:S01]  /*263a0*/  STL.64 [R1+0x2558], R22 ;  /* 0x0025581601007387 */ /* 0x004fe20000100a00 */
[----:B----4-:R0:W-:Y:S02]  /*263b0*/  STL.64 [R1+0x2550], R20 ;  /* 0x0025501401007387 */ /* 0x0101e40000100a00 */
[----:B0-----:R-:W-:-:S02]  /*263c0*/  IMAD.MOV.U32 R20, RZ, RZ, R17 ;  /* 0x000000ffff147224 */ /* 0x001fc400078e0011 */
[----:B------:R-:W-:Y:S01]  /*263d0*/  IMAD.MOV.U32 R21, RZ, RZ, R18 ;  /* 0x000000ffff157224 */ /* 0x000fe200078e0012 */
[----:B------:R-:W2:Y:S01]  /*263e0*/  LDL.LU R17, [R1+0x261c] ;  /* 0x00261c0001117983 */ /* 0x000ea20000300800 */
[----:B------:R-:W2:Y:S05]  /*263f0*/  LDL.LU R18, [R1+0x2618] ;  /* 0x0026180001127983 */ /* 0x000eaa0000300800 */
[C---:B------:R-:W-:Y:S11]  /*26400*/  HMMA.16816.F32.BF16 R12, R8.reuse, R20, R12 ;  /* 0x00000014080c723c */ /* 0x040ff6000004180c */
[----:B------:R-:W-:Y:S11]  /*26410*/  @!UPT UIADD3 URZ, URZ, URZ, URZ ;  /* 0x0000003f3f3ff290 */ /* 0x000ff6000fffe03f */
[----:B------:R-:W-:Y:S01]  /*26420*/  @!UPT UIADD3 URZ, URZ, URZ, URZ ;  /* 0x0000003f3f3ff290 */ /* 0x000fe2000fffe03f */
[----:B------:R-:W-:Y:S01]  /*26430*/  STL.64 [R1+0x110], R12 ;  /* 0x0001100c01007387 */ /* 0x000fe20000100a00 */
[----:B------:R0:W-:Y:S03]  /*26440*/  STL.64 [R1+0x118], R14 ;  /* 0x0001180e01007387 */ /* 0x0001e60000100a00 */
[----:B0-----:R-:W4:Y:S01]  /*26450*/  LDL.LU.64 R14, [R1+0x2610] ;  /* 0x00261000010e7983 */ /* 0x001f220000300a00 */
[----:B------:R-:W3:Y:S02]  /*26460*/  LDL.LU.64 R12, [R1+0x2608] ;  /* 0x00260800010c7983 */ /* 0x000ee40000300a00 */
[----:B------:R-:W-:Y:S01]  /*26470*/  STL.64 [R1+0x2570], R20 ;  /* 0x0025701401007387 */ /* 0x000fe20000100a00 */
[----:B---3--:R-:W-:Y:S07]  /*26480*/  HMMA.16816.F32.BF16 R8, R8, R12, R4 ;  /* 0x0000000c0808723c */ /* 0x008fee0000041804 */
[----:B------:R-:W-:-:S02]  /*26490*/  IMAD.MOV.U32 R4, RZ, RZ, R25 ;  /* 0x000000ffff047224 */ /* 0x000fc400078e0019 */
[----:B------:R-:W-:Y:S02]  /*264a0*/  IMAD.MOV.U32 R5, RZ, RZ, R24 ;  /* 0x000000ffff057224 */ /* 0x000fe400078e0018 */
[----:B------:R-:W-:Y:S02]  /*264b0*/  IMAD.MOV.U32 R24, RZ, RZ, R19 ;  /* 0x000000ffff187224 */ /* 0x000fe400078e0013 */
[----:B------:R-:W-:-:S10]  /*264c0*/  IMAD.MOV.U32 R25, RZ, RZ, R2 ;  /* 0x000000ffff197224 */ /* 0x000fd400078e0002 */
[----:B------:R-:W-:Y:S01]  /*264d0*/  STL.64 [R1+0xb0], R8 ;  /* 0x0000b00801007387 */ /* 0x000fe20000100a00 */
[----:B------:R-:W-:Y:S02]  /*264e0*/  STL.64 [R1+0xb8], R10 ;  /* 0x0000b80a01007387 */ /* 0x000fe40000100a00 */
[----:B------:R-:W2:Y:S02]  /*264f0*/  LDL.LU R19, [R1+0x2604] ;  /* 0x0026040001137983 */ /* 0x000ea40000300800 */
[----:B------:R-:W3:Y:S01]  /*26500*/  LDL.LU R2, [R1+0x2600] ;  /* 0x0026000001027983 */ /* 0x000ee20000300800 */
[----:B------:R-:W-:Y:S01]  /*26510*/  STL.64 [R1+0x25d8], R24 ;  /* 0x0025d81801007387 */ /* 0x000fe20000100a00 */
[----:B------:R0:W-:Y:S03]  /*26520*/  STL.64 [R1+0x25a0], R4 ;  /* 0x0025a00401007387 */ /* 0x0001e60000100a00 */
[----:B0-----:R-:W2:Y:S01]  /*26530*/  LDL.LU R4, [R1+0x470] ;  /* 0x0004700001047983 */ /* 0x001ea20000300800 */
[----:B------:R-:W2:Y:S02]  /*26540*/  LDL.LU R5, [R1+0x474] ;  /* 0x0004740001057983 */ /* 0x000ea40000300800 */
[----:B------:R-:W2:Y:S02]  /*26550*/  LDL.LU R6, [R1+0x478] ;  /* 0x0004780001067983 */ /* 0x000ea40000300800 */
[----:B------:R-:W2:Y:S02]  /*26560*/  LDL.LU R7, [R1+0x47c] ;  /* 0x00047c0001077983 */ /* 0x000ea40000300800 */
[----:B------:R-:W-:-:S02]  /*26570*/  IMAD.MOV.U32 R24, RZ, RZ, R3 ;  /* 0x000000ffff187224 */ /* 0x000fc400078e0003 */
[----:B------:R-:W-:Y:S01]  /*26580*/  IMAD.MOV.U32 R25, RZ, RZ, R28 ;  /* 0x000000ffff197224 */ /* 0x000fe200078e001c */
[----:B------:R-:W3:Y:S01]  /*26590*/  LDL.LU R3, [R1+0x25fc] ;  /* 0x0025fc0001037983 */ /* 0x000ee20000300800 */
[----:B------:R-:W3:Y:S03]  /*265a0*/  LDL.LU R28, [R1+0x25f8] ;  /* 0x0025f800011c7983 */ /* 0x000ee60000300800 */
        /* <DEDUP_REMOVED lines=18> */
[----:B------:R-:W3:Y:S01]  /*266d0*/  LDL.LU R20, [R1+0x340] ;  /* 0x0003400001147983 */ /* 0x000ee20000300800 */
[----:B------:R-:W3:Y:S02]  /*266e0*/  LDL.LU R21, [R1+0x344] ;  /* 0x0003440001157983 */ /* 0x000ee40000300800 */
[----:B------:R-:W3:Y:S02]  /*266f0*/  LDL.LU R22, [R1+0x348] ;  /* 0x0003480001167983 */ /* 0x000ee40000300800 */
[----:B------:R-:W3:Y:S02]  /*26700*/  LDL.LU R23, [R1+0x34c] ;  /* 0x00034c0001177983 */ /* 0x000ee40000300800 */
[----:B------:R-:W-:-:S02]  /*26710*/  IMAD.MOV.U32 R8, RZ, RZ, R29 ;  /* 0x000000ffff087224 */ /* 0x000fc400078e001d */
[----:B------:R-:W-:Y:S01]  /*26720*/  IMAD.MOV.U32 R9, RZ, RZ, R0 ;  /* 0x000000ffff097224 */ /* 0x000fe200078e0000 */
[C---:B--2---:R-:W-:Y:S01]  /*26730*/  HMMA.16816.F32.BF16 R24, R16.reuse, R24, R4 ;  /* 0x000000181018723c */ /* 0x044fe20000041804 */
[----:B---3--:R-:W-:Y:S01]  /*26740*/  STL.64 [R1+0x2590], R22 ;  /* 0x0025901601007387 */ /* 0x008fe20000100a00 */
[----:B------:R0:W-:Y:S03]  /*26750*/  STL.64 [R1+0x2588], R20 ;  /* 0x0025881401007387 */ /* 0x0001e60000100a00 */
[----:B0-----:R-:W2:Y:S01]  /*26760*/  LDL.LU R20, [R1+0x220] ;  /* 0x0002200001147983 */ /* 0x001ea20000300800 */
[----:B------:R-:W2:Y:S02]  /*26770*/  LDL.LU R21, [R1+0x224] ;  /* 0x0002240001157983 */ /* 0x000ea40000300800 */
[----:B------:R-:W2:Y:S02]  /*26780*/  LDL.LU R22, [R1+0x228] ;  /* 0x0002280001167983 */ /* 0x000ea40000300800 */
[----:B------:R-:W2:Y:S01]  /*26790*/  LDL.LU R23, [R1+0x22c] ;  /* 0x00022c0001177983 */ /* 0x000ea20000300800 */
[----:B----4-:R-:W-:Y:S01]  /*267a0*/  STL.64 [R1+0x2568], R14 ;  /* 0x0025680e01007387 */ /* 0x010fe20000100a00 */
[----:B------:R0:W-:Y:S03]  /*267b0*/  STL.64 [R1+0x2560], R12 ;  /* 0x0025600c01007387 */ /* 0x0001e60000100a00 */
[----:B0-----:R-:W3:Y:S01]  /*267c0*/  LDL.LU R12, [R1+0x350] ;  /* 0x00035000010c7983 */ /* 0x001ee20000300800 */
[----:B------:R-:W3:Y:S02]  /*267d0*/  LDL.LU R13, [R1+0x354] ;  /* 0x00035400010d7983 */ /* 0x000ee40000300800 */
[----:B------:R-:W3:Y:S02]  /*267e0*/  LDL.LU R14, [R1+0x358] ;  /* 0x00035800010e7983 */ /* 0x000ee40000300800 */
[----:B------:R-:W3:Y:S01]  /*267f0*/  LDL.LU R15, [R1+0x35c] ;  /* 0x00035c00010f7983 */ /* 0x000ee20000300800 */
[----:B------:R-:W4:Y:S01]  /*26800*/  LDL.LU R29, [R1+0x25f4] ;  /* 0x0025f400011d7983 */ /* 0x000f220000300800 */
[----:B------:R-:W2:Y:S02]  /*26810*/  LDL.LU R0, [R1+0x25f0] ;  /* 0x0025f00001007983 */ /* 0x000ea40000300800 */
[----:B------:R-:W2:Y:S02]  /*26820*/  LDL R10, [R1+0x8] ;  /* 0x00000800010a7983 */ /* 0x000ea40000100800 */
[----:B------:R-:W2:Y:S01]  /*26830*/  LDL R11, [R1+0xc] ;  /* 0x00000c00010b7983 */ /* 0x000ea20000100800 */
[----:B------:R-:W2:Y:S01]  /*26840*/  LDL.LU.64 R6, [R1+0x25e8] ;  /* 0x0025e80001067983 */ /* 0x000ea20000300a00 */
[----:B------:R-:W2:Y:S02]  /*26850*/  LDL.LU.64 R4, [R1+0x25e0] ;  /* 0x0025e00001047983 */ /* 0x000ea40000300a00 */
[----:B------:R0:W-:Y:S02]  /*26860*/  STL.64 [R1+0xa0], R24 ;  /* 0x0000a01801007387 */ /* 0x0001e40000100a00 */
[----:B------:R2:W-:Y:S01]  /*26870*/  STL.64 [R1+0xa8], R26 ;  /* 0x0000a81a01007387 */ /* 0x0005e20000100a00 */
[----:B0-----:R-:W2:Y:S02]  /*26880*/  LDL.LU.64 R24, [R1+0x25d8] ;  /* 0x0025d80001187983 */ /* 0x001ea40000300a00 */
[C---:B--2---:R-:W-:Y:S02]  /*26890*/  HMMA.16816.F32.BF16 R24, R16.reuse, R24, R4 ;  /* 0x000000181018723c */ /* 0x044fe40000041804 */
[----:B------:R-:W2:Y:S01]  /*268a0*/  LDL.LU.64 R6, [R1+0x25d0] ;  /* 0x0025d00001067983 */ /* 0x000ea20000300a00 */
[----:B------:R-:W2:Y:S11]  /*268b0*/  LDL.LU.64 R4, [R1+0x25c8] ;  /* 0x0025c80001047983 */ /* 0x000eb60000300a00 */
[----:B------:R-:W-:Y:S09]  /*268c0*/  @!UPT UIADD3 URZ, URZ, URZ, URZ ;  /* 0x0000003f3f3ff290 */ /* 0x000ff2000fffe03f */
[----:B------:R-:W-:Y:S01]  /*268d0*/  STL.64 [R1+0x90], R24 ;  /* 0x0000901801007387 */ /* 0x000fe20000100a00 */
[----:B------:R0:W-:Y:S03]  /*268e0*/  STL.64 [R1+0x98], R26 ;  /* 0x0000981a01007387 */ /* 0x0001e60000100a00 */
[----:B0-----:R-:W2:Y:S01]  /*268f0*/  LDL.LU.64 R26, [R1+0x25c0] ;  /* 0x0025c000011a7983 */ /* 0x001ea20000300a00 */
        /* <DEDUP_REMOVED lines=9> */
[----:B0-----:R-:W3:Y:S01]  /*26990*/  LDL.64 R26, [R1+0x28] ;  /* 0x00002800011a7983 */ /* 0x001ee20000100a00 */
[----:B--2---:R-:W-:Y:S03]  /*269a0*/  HMMA.16816.F32.BF16 R4, R16, R8, R4 ;  /* 0x000000081004723c */ /* 0x004fe60000041804 */
[----:B---3--:R0:W-:Y:S04]  /*269b0*/  STL.64 [R1+0x2528], R26 ;  /* 0x0025281a01007387 */ /* 0x0081e80000100a00 */
[----:B0-----:R-:W2:Y:S11]  /*269c0*/  LDL.64 R26, [R1+0x48] ;  /* 0x00004800011a7983 */ /* 0x001eb60000100a00 */
[----:B------:R-:W-:Y:S05]  /*269d0*/  @!UPT UIADD3 URZ, URZ, URZ, URZ ;  /* 0x0000003f3f3ff290 */ /* 0x000fea000fffe03f */
[----:B------:R0:W-:Y:S02]  /*269e0*/  STL.64 [R1+0x70], R4 ;  /* 0x0000700401007387 */ /* 0x0001e40000100a00 */
[----:B------:R-:W-:Y:S01]  /*269f0*/  STL.64 [R1+0x78], R6 ;  /* 0x0000780601007387 */ /* 0x000fe20000100a00 */
[----:B0-----:R-:W3:Y:S01]  /*26a00*/  LDL.LU.64 R4, [R1+0x25a0] ;  /* 0x0025a00001047983 */ /* 0x001ee20000300a00 */
[----:B------:R0:W-:Y:S02]  /*26a10*/  STL.64 [R1+0x2518], R10 ;  /* 0x0025180a01007387 */ /* 0x0001e40000100a00 */
[----:B------:R-:W2:Y:S02]  /*26a20*/  LDL.LU R8, [R1+0x300] ;  /* 0x0003000001087983 */ /* 0x000ea40000300800 */
[----:B------:R-:W2:Y:S02]  /*26a30*/  LDL.LU R9, [R1+0x304] ;  /* 0x0003040001097983 */ /* 0x000ea40000300800 */
[----:B0-----:R-:W-:-:S02]  /*26a40*/  IMAD.MOV.U32 R10, RZ, RZ, R0 ;  /* 0x000000ffff0a7224 */ /* 0x001fc400078e0000 */
[----:B------:R-:W2:Y:S01]  /*26a50*/  LDL.LU R0, [R1+0x2598] ;  /* 0x0025980001007983 */ /* 0x000ea20000300800 */
[----:B------:R-:W2:Y:S01]  /*26a60*/  LDL.LU R11, [R1+0x30c] ;  /* 0x00030c00010b7983 */ /* 0x000ea20000300800 */
[C---:B---3--:R-:W-:Y:S02]  /*26a70*/  HMMA.16816.F32.BF16 R4, R16.reuse, R4, R20 ;  /* 0x000000041004723c */ /* 0x048fe40000041814 */
[----:B--2---:R-:W-:Y:S01]  /*26a80*/  STL.64 [R1+0x2538], R10 ;  /* 0x0025380a01007387 */ /* 0x004fe20000100a00 */
[----:B------:R0:W-:Y:S03]  /*26a90*/  STL.64 [R1+0x2530], R8 ;  /* 0x0025300801007387 */ /* 0x0001e60000100a00 */
[----:B0-----:R-:W2:Y:S01]  /*26aa0*/  LDL.LU R8, [R1+0x320] ;  /* 0x0003200001087983 */ /* 0x001ea20000300800 */
[----:B------:R-:W2:Y:S02]  /*26ab0*/  LDL.LU R9, [R1+0x324] ;  /* 0x0003240001097983 */ /* 0x000ea40000300800 */
[----:B------:R-:W2:Y:S02]  /*26ac0*/  LDL.LU R10, [R1+0x328] ;  /* 0x00032800010a7983 */ /* 0x000ea40000300800 */
[----:B------:R-:W3:Y:S01]  /*26ad0*/  LDL.LU.64 R22, [R1+0x2590] ;  /* 0x0025900001167983 */ /* 0x000ee20000300a00 */
[----:B------:R-:W3:Y:S11]  /*26ae0*/  LDL.LU.64 R20, [R1+0x2588] ;  /* 0x0025880001147983 */ /* 0x000ef60000300a00 */
[----:B------:R-:W-:Y:S02]  /*26af0*/  STL.64 [R1+0x220], R4 ;  /* 0x0002200401007387 */ /* 0x000fe40000100a00 */
[----:B------:R0:W-:Y:S02]  /*26b00*/  STL.64 [R1+0x228], R6 ;  /* 0x0002280601007387 */ /* 0x0001e40000100a00 */
[----:B0-----:R-:W2:Y:S01]  /*26b10*/  LDL.LU.64 R6, [R1+0x2580] ;  /* 0x0025800001067983 */ /* 0x001ea20000300a00 */
[----:B------:R-:W3:Y:S02]  /*26b20*/  LDL.LU.64 R4, [R1+0x2578] ;  /* 0x0025780001047983 */ /* 0x000ee40000300a00 */
[C---:B---3--:R-:W-:Y:S11]  /*26b30*/  HMMA.16816.F32.BF16 R20, R16.reuse, R4, R20 ;  /* 0x000000041014723c */ /* 0x048ff60000041814 */
[----:B------:R-:W-:Y:S11]  /*26b40*/  @!UPT UIADD3 URZ, URZ, URZ, URZ ;  /* 0x0000003f3f3ff290 */ /* 0x000ff6000fffe03f */
[----:B------:R-:W-:Y:S01]  /*26b50*/  @!UPT UIADD3 URZ, URZ, URZ, URZ ;  /* 0x0000003f3f3ff290 */ /* 0x000fe2000fffe03f */
[----:B------:R0:W-:Y:S01]  /*26b60*/  STL.64 [R1+0x340], R20 ;  /* 0x0003401401007387 */ /* 0x0001e20000100a00 */
[----:B------:R1:W-:Y:S03]  /*26b70*/  STL.64 [R1+0x348], R22 ;  /* 0x0003481601007387 */ /* 0x0003e60000100a00 */
[----:B0-----:R-:W1:Y:S01]  /*26b80*/  LDL.LU.64 R20, [R1+0x2570] ;  /* 0x0025700001147983 */ /* 0x001e620000300a00 */
[----:B------:R-:W-:Y:S01]  /*26b90*/  IMAD.MOV.U32 R11, RZ, RZ, R0 ;  /* 0x000000ffff0b7224 */ /* 0x000fe200078e0000 */
[C---:B-1----:R-:W-:Y:S02]  /*26ba0*/  HMMA.16816.F32.BF16 R20, R16.reuse, R20, R12 ;  /* 0x000000141014723c */ /* 0x042fe4000004180c */
[----:B------:R-:W3:Y:S01]  /*26bb0*/  LDL.LU.64 R14, [R1+0x2568] ;  /* 0x00256800010e7983 */ /* 0x000ee20000300a00 */
[----:B------:R-:W2:Y:S11]  /*26bc0*/  LDL.LU.64 R12, [R1+0x2560] ;  /* 0x00256000010c7983 */ /* 0x000eb60000300a00 */
[----:B------:R-:W-:Y:S09]  /*26bd0*/  @!UPT UIADD3 URZ, URZ, URZ, URZ ;  /* 0x0000003f3f3ff290 */ /* 0x000ff2000fffe03f */
[----:B------:R-:W-:Y:S01]  /*26be0*/  STL.64 [R1+0x350], R20 ;  /* 0x0003501401007387 */ /* 0x000fe20000100a00 */
[----:B------:R0:W-:Y:S02]  /*26bf0*/  STL [R1+0x358], R22 ;  /* 0x0003581601007387 */ /* 0x0001e40000100800 */
[----:B------:R-:W-:Y:S02]  /*26c00*/  IMAD.MOV.U32 R0, RZ, RZ, R23 ;  /* 0x000000ffff007224 */ /* 0x000fe400078e0017 */
[----:B0-----:R-:W2:Y:S01]  /*26c10*/  LDL.LU.64 R22, [R1+0x2558] ;  /* 0x0025580001167983 */ /* 0x001ea20000300a00 */
[----:B------:R-:W2:Y:S02]  /*26c20*/  LDL.LU.64 R20, [R1+0x2550] ;  /* 0x0025500001147983 */ /* 0x000ea40000300a00 */
[----:B------:R0:W-:Y:S01]  /*26c30*/  STL [R1+0x2368], R0 ;  /* 0x0023680001007387 */ /* 0x0001e20000100800 */
[----:B--2---:R-:W-:Y:S01]  /*26c40*/  HMMA.16816.F32.BF16 R16, R16, R12, R20 ;  /* 0x0000000c1010723c */ /* 0x004fe20000041814 */
[----:B------:R-:W2:Y:S01]  /*26c50*/  LDL.LU.64 R22, [R1+0x2548] ;  /* 0x0025480001167983 */ /* 0x000ea20000300a00 */
[----:B------:R-:W2:Y:S02]  /*26c60*/  LDL.LU.64 R20, [R1+0x2540] ;  /* 0x0025400001147983 */ /* 0x000ea40000300a00 */
[----:B---3--:R1:W-:Y:S02]  /*26c70*/  STL.64 [R1+0x24d0], R14 ;  /* 0x0024d00e01007387 */ /* 0x0083e40000100a00 */
[----:B------:R-:W3:Y:S02]  /*26c80*/  LDL.LU R12, [R1+0x310] ;  /* 0x00031000010c7983 */ /* 0x000ee40000300800 */
[----:B------:R-:W-:-:S02]  /*26c90*/  IMAD.MOV.U32 R4, RZ, RZ, R26 ;  /* 0x000000ffff047224 */ /* 0x000fc400078e001a */
[----:B0-----:R-:W-:Y:S11]  /*26ca0*/  IMAD.MOV.U32 R0, RZ, RZ, R27 ;  /* 0x000000ffff007224 */ /* 0x001ff600078e001b */
[----:B------:R-:W-:Y:S02]  /*26cb0*/  @!UPT UIADD3 URZ, URZ, URZ, URZ ;  /* 0x0000003f3f3ff290 */ /* 0x000fe4000fffe03f */
[----:B------:R-:W-:Y:S01]  /*26cc0*/  STL.64 [R1+0x330], R16 ;  /* 0x0003301001007387 */ /* 0x000fe20000100a00 */
[----:B------:R0:W-:Y:S02]  /*26cd0*/  STL.64 [R1+0x338], R18 ;  /* 0x0003381201007387 */ /* 0x0001e40000100a00 */
[----:B------:R-:W3:Y:S02]  /*26ce0*/  LDL.LU R13, [R1+0x314] ;  /* 0x00031400010d7983 */ /* 0x000ee40000300800 */
[----:B-1----:R-:W3:Y:S01]  /*26cf0*/  LDL.LU R14, [R1+0x318] ;  /* 0x00031800010e7983 */ /* 0x002ee20000300800 */
[----:B------:R-:W3:Y:S04]  /*26d00*/  LDL.LU R15, [R1+0x31c] ;  /* 0x00031c00010f7983 */ /* 0x000ee80000300800 */
[----:B0-----:R-:W3:Y:S04]  /*26d10*/  LDL R18, [R1+0x38] ;  /* 0x0000380001127983 */ /* 0x001ee80000100800 */
[----:B------:R-:W3:Y:S01]  /*26d20*/  LDL R19, [R1+0x3c] ;  /* 0x00003c0001137983 */ /* 0x000ee20000100800 */
        /* <DEDUP_REMOVED lines=8> */
[C---:B---3--:R-:W-:Y:S01]  /*26db0*/  HMMA.16816.F32.BF16 R12, R20.reuse, R26, R12 ;  /* 0x0000001a140c723c */ /* 0x048fe2000004180c */
[----:B------:R-:W-:Y:S11]  /*26dc0*/  IMAD.MOV.U32 R5, RZ, RZ, R27 ;  /* 0x000000ffff057224 */ /* 0x000ff600078e001b */
[----:B------:R-:W-:Y:S11]  /*26dd0*/  @!UPT UIADD3 URZ, URZ, URZ, URZ ;  /* 0x0000003f3f3ff290 */ /* 0x000ff6000fffe03f */
[----:B------:R0:W-:Y:S01]  /*26de0*/  STL.64 [R1+0x310], R12 ;  /* 0x0003100c01007387 */ /* 0x0001e20000100a00 */
[----:B------:R-:W-:Y:S02]  /*26df0*/  STL.64 [R1+0x318], R14 ;  /* 0x0003180e01007387 */ /* 0x000fe40000100a00 */
[----:B0-----:R-:W-:Y:S02]  /*26e00*/  IMAD.MOV.U32 R12, RZ, RZ, R26 ;  /* 0x000000ffff0c7224 */ /* 0x001fe400078e001a */
[----:B------:R-:W2:Y:S02]  /*26e10*/  LDL.LU.64 R26, [R1+0x2520] ;  /* 0x00252000011a7983 */ /* 0x000ea40000300a00 */
        /* <DEDUP_REMOVED lines=15> */
[----:B------:R-:W3:Y:S01]  /*26f10*/  LDL.LU R8, [R1+0x2c0] ;  /* 0x0002c00001087983 */ /* 0x000ee20000300800 */
[----:B--2---:R-:W-:Y:S11]  /*26f20*/  HMMA.16816.F32.BF16 R24, R20, R18, R24 ;  /* 0x000000121418723c */ /* 0x004ff60000041818 */
[----:B------:R-:W-:Y:S11]  /*26f30*/  @!UPT UIADD3 URZ, URZ, URZ, URZ ;  /* 0x0000003f3f3ff290 */ /* 0x000ff6000fffe03f */
[----:B------:R-:W-:Y:S01]  /*26f40*/  @!UPT UIADD3 URZ, URZ, URZ, URZ ;  /* 0x0000003f3f3ff290 */ /* 0x000fe2000fffe03f */
[----:B------:R-:W-:Y:S01]  /*26f50*/  STL.64 [R1+0x2e0], R24 ;  /* 0x0002e01801007387 */ /* 0x000fe20000100a00 */
[----:B------:R-:W-:Y:S02]  /*26f60*/  STL.64 [R1+0x2e8], R26 ;  /* 0x0002e81a01007387 */ /* 0x000fe40000100a00 */
[----:B------:R-:W3:Y:S02]  /*26f70*/  LDL.LU R9, [R1+0x2c4] ;  /* 0x0002c40001097983 */ /* 0x000ee40000300800 */
[----:B0-----:R-:W2:Y:S01]  /*26f80*/  LDL.LU R10, [R1+0x2c8] ;  /* 0x0002c800010a7983 */ /* 0x001ea20000300800 */
[----:B------:R-:W2:Y:S01]  /*26f90*/  LDL.LU R11, [R1+0x2cc] ;  /* 0x0002cc00010b7983 */ /* 0x000ea20000300800 */
[----:B------:R-:W-:-:S03]  /*26fa0*/  IMAD.MOV.U32 R17, RZ, RZ, R6 ;  /* 0x000000ffff117224 */ /* 0x000fc600078e0006 */
[----:B--2---:R-:W-:Y:S01]  /*26fb0*/  STL.64 [R1+0x24e8], R10 ;  /* 0x0024e80a01007387 */ /* 0x004fe20000100a00 */
[----:B---3--:R0:W-:Y:S03]  /*26fc0*/  STL.64 [R1+0x24e0], R8 ;  /* 0x0024e00801007387 */ /* 0x0081e60000100a00 */
[----:B0-----:R-:W2:Y:S01]  /*26fd0*/  LDL.LU R8, [R1+0x2d0] ;  /* 0x0002d00001087983 */ /* 0x001ea20000300800 */
[----:B------:R-:W2:Y:S02]  /*26fe0*/  LDL.LU R9, [R1+0x2d4] ;  /* 0x0002d40001097983 */ /* 0x000ea40000300800 */
[----:B------:R-:W2:Y:S02]  /*26ff0*/  LDL.LU R10, [R1+0x2d8] ;  /* 0x0002d800010a7983 */ /* 0x000ea40000300800 */
[----:B------:R-:W2:Y:S01]  /*27000*/  LDL.LU R11, [R1+0x2dc] ;  /* 0x0002dc00010b7983 */ /* 0x000ea20000300800 */
[----:B------:R-:W3:Y:S01]  /*27010*/  LDL.64 R14, [R1+0x58] ;  /* 0x00005800010e7983 */ /* 0x000ee20000100a00 */
[----:B------:R-:W2:Y:S02]  /*27020*/  LDL.LU R24, [R1+0x210] ;  /* 0x0002100001187983 */ /* 0x000ea40000300800 */
[----:B------:R-:W2:Y:S02]  /*27030*/  LDL.LU R25, [R1+0x214] ;  /* 0x0002140001197983 */ /* 0x000ea40000300800 */
[----:B------:R-:W2:Y:S01]  /*27040*/  LDL.LU R26, [R1+0x218] ;  /* 0x00021800011a7983 */ /* 0x000ea20000300800 */
[----:B------:R-:W2:Y:S01]  /*27050*/  LDL.LU R27, [R1+0x21c] ;  /* 0x00021c00011b7983 */ /* 0x000ea20000300800 */
[----:B------:R0:W-:Y:S02]  /*27060*/  STL.64 [R1+0x2470], R18 ;  /* 0x0024701201007387 */ /* 0x0001e40000100a00 */
[----:B------:R-:W2:Y:S02]  /*27070*/  LDL.LU R16, [R1+0x1d0] ;  /* 0x0001d00001107983 */ /* 0x000ea40000300800 */
[----:B------:R-:W2:Y:S02]  /*27080*/  LDL.LU R6, [R1+0x24f4] ;  /* 0x0024f40001067983 */ /* 0x000ea40000300800 */
[----:B0-----:R-:W-:-:S02]  /*27090*/  IMAD.MOV.U32 R18, RZ, RZ, R7 ;  /* 0x000000ffff127224 */ /* 0x001fc400078e0007 */
[----:B------:R-:W2:Y:S01]  /*270a0*/  LDL.LU R7, [R1+0x24f0] ;  /* 0x0024f00001077983 */ /* 0x000ea20000300800 */
[----:B------:R-:W2:Y:S03]  /*270b0*/  LDL.LU R19, [R1+0x1dc] ;  /* 0x0001dc0001137983 */ /* 0x000ea60000300800 */
[----:B--2---:R0:W-:Y:S01]  /*270c0*/  STL.64 [R1+0x2480], R18 ;  /* 0x0024801201007387 */ /* 0x0041e20000100a00 */
[----:B------:R-:W-:Y:S03]  /*270d0*/  STL.64 [R1+0x2478], R16 ;  /* 0x0024781001007387 */ /* 0x000fe60000100a00 */
[----:B0-----:R-:W2:Y:S01]  /*270e0*/  LDL.64 R18, [R1+0x18] ;  /* 0x0000180001127983 */ /* 0x001ea20000100a00 */
[----:B------:R-:W-:Y:S03]  /*270f0*/  HMMA.16816.F32.BF16 R8, R20, R6, R8 ;  /* 0x000000061408723c */ /* 0x000fe60000041808 */
[----:B--2---:R0:W-:Y:S02]  /*27100*/  STL.64 [R1+0x2488], R18 ;  /* 0x0024881201007387 */ /* 0x0041e40000100a00 */
[----:B0-----:R-:W-:-:S02]  /*27110*/  IMAD.MOV.U32 R18, RZ, RZ, R12 ;  /* 0x000000ffff127224 */ /* 0x001fc400078e000c */
[----:B------:R-:W-:Y:S11]  /*27120*/  IMAD.MOV.U32 R19, RZ, RZ, R5 ;  /* 0x000000ffff137224 */ /* 0x000ff600078e0005 */
[----:B------:R-:W-:Y:S06]  /*27130*/  @!UPT UIADD3 URZ, URZ, URZ, URZ ;  /* 0x0000003f3f3ff290 */ /* 0x000fec000fffe03f */
[----:B------:R-:W-:Y:S01]  /*27140*/  IMAD.MOV.U32 R5, RZ, RZ, R10 ;  /* 0x000000ffff057224 */ /* 0x000fe200078e000a */
[----:B------:R0:W-:Y:S01]  /*27150*/  STL.64 [R1+0x24a0], R18 ;  /* 0x0024a01201007387 */ /* 0x0001e20000100a00 */
[----:B------:R1:W-:Y:S02]  /*27160*/  STL.64 [R1+0x2d0], R8 ;  /* 0x0002d00801007387 */ /* 0x0003e40000100a00 */
[----:B0-----:R-:W-:Y:S02]  /*27170*/  IMAD.MOV.U32 R18, RZ, RZ, R4 ;  /* 0x000000ffff127224 */ /* 0x001fe400078e0004 */
[----:B------:R-:W-:Y:S02]  /*27180*/  IMAD.MOV.U32 R4, RZ, RZ, R11 ;  /* 0x000000ffff047224 */ /* 0x000fe400078e000b */
[----:B------:R-:W3:Y:S01]  /*27190*/  LDL.LU.64 R10, [R1+0x24e8] ;  /* 0x0024e800010a7983 */ /* 0x000ee20000300a00 */
[----:B-1----:R-:W3:Y:S02]  /*271a0*/  LDL.LU.64 R8, [R1+0x24e0] ;  /* 0x0024e00001087983 */ /* 0x002ee40000300a00 */
[----:B------:R-:W-:Y:S02]  /*271b0*/  STL.64 [R1+0x2498], R6 ;  /* 0x0024980601007387 */ /* 0x000fe40000100a00 */
[----:B------:R0:W-:Y:S02]  /*271c0*/  STL.64 [R1+0x2490], R4 ;  /* 0x0024900401007387 */ /* 0x0001e40000100a00 */
        /* <DEDUP_REMOVED lines=13> */
[----:B------:R1:W-:Y:S02]  /*272a0*/  STL.64 [R1+0x2c8], R10 ;  /* 0x0002c80a01007387 */ /* 0x0003e40000100a00 */
[----:B0-----:R-:W-:Y:S01]  /*272b0*/  IMAD.MOV.U32 R9, RZ, RZ, R14 ;  /* 0x000000ffff097224 */ /* 0x001fe200078e000e */
[----:B-1----:R-:W3:Y:S01]  /*272c0*/  LDL.LU.64 R10, [R1+0x24d8] ;  /* 0x0024d800010a7983 */ /* 0x002ee20000300a00 */
[----:B------:R-:W-:Y:S02]  /*272d0*/  IMAD.MOV.U32 R8, RZ, RZ, R15 ;  /* 0x000000ffff087224 */ /* 0x000fe400078e000f */
[----:B------:R-:W2:Y:S02]  /*272e0*/  LDL.LU.64 R14, [R1+0x24d0] ;  /* 0x0024d000010e7983 */ /* 0x000ea40000300a00 */
[----:B------:R-:W-:Y:S01]  /*272f0*/  IMAD.MOV.U32 R19, RZ, RZ, R0 ;  /* 0x000000ffff137224 */ /* 0x000fe200078e0000 */
[----:B--2---:R-:W-:Y:S01]  /*27300*/  HMMA.16816.F32.BF16 R20, R20, R14, R24 ;  /* 0x0000000e1414723c */ /* 0x004fe20000041818 */
[----:B------:R-:W2:Y:S01]  /*27310*/  LDL.LU.64 R26, [R1+0x24c8] ;  /* 0x0024c800011a7983 */ /* 0x000ea20000300a00 */
[----:B------:R-:W2:Y:S11]  /*27320*/  LDL.LU.64 R24, [R1+0x24c0] ;  /* 0x0024c00001187983 */ /* 0x000eb60000300a00 */
[----:B------:R-:W-:Y:S10]  /*27330*/  @!UPT UIADD3 URZ, URZ, URZ, URZ ;  /* 0x0000003f3f3ff290 */ /* 0x000ff4000fffe03f */
[----:B------:R0:W-:Y:S01]  /*27340*/  STL.64 [R1+0x210], R20 ;  /* 0x0002101401007387 */ /* 0x0001e20000100a00 */
[----:B------:R1:W-:Y:S02]  /*27350*/  STL.64 [R1+0x218], R22 ;  /* 0x0002181601007387 */ /* 0x0003e40000100a00 */
[----:B0-----:R-:W-:Y:S02]  /*27360*/  IMAD.MOV.U32 R20, RZ, RZ, R2 ;  /* 0x000000ffff147224 */ /* 0x001fe400078e0002 */
[----:B------:R-:W3:Y:S01]  /*27370*/  LDL.LU R2, [R1+0x24b8] ;  /* 0x0024b80001027983 */ /* 0x000ee20000300800 */
[----:B------:R-:W3:Y:S02]  /*27380*/  LDL.LU R21, [R1+0x1c4] ;  /* 0x0001c40001157983 */ /* 0x000ee40000300800 */
[----:B-1----:R-:W3:Y:S02]  /*27390*/  LDL.LU R22, [R1+0x1c8] ;  /* 0x0001c80001167983 */ /* 0x002ee40000300800 */
[----:B------:R-:W3:Y:S01]  /*273a0*/  LDL.LU R23, [R1+0x1cc] ;  /* 0x0001cc0001177983 */ /* 0x000ee20000300800 */
[----:B------:R-:W-:Y:S01]  /*273b0*/  STL.64 [R1+0x2450], R14 ;  /* 0x0024500e01007387 */ /* 0x000fe20000100a00 */
[C---:B--2---:R-:W-:Y:S03]  /*273c0*/  HMMA.16816.F32.BF16 R16, R24.reuse, R18, R4 ;  /* 0x000000121810723c */ /* 0x044fe60000041804 */
[----:B------:R-:W2:Y:S01]  /*273d0*/  LDL.LU.64 R6, [R1+0x24b0] ;  /* 0x0024b00001067983 */ /* 0x000ea20000300a00 */
[----:B------:R-:W2:Y:S11]  /*273e0*/  LDL.LU.64 R4, [R1+0x24a8] ;  /* 0x0024a80001047983 */ /* 0x000eb60000300a00 */
[----:B------:R-:W-:Y:S08]  /*273f0*/  @!UPT UIADD3 URZ, URZ, URZ, URZ ;  /* 0x0000003f3f3ff290 */ /* 0x000ff0000fffe03f */
[----:B------:R-:W-:Y:S01]  /*27400*/  STL.64 [R1+0x200], R16 ;  /* 0x0002001001007387 */ /* 0x000fe20000100a00 */
[----:B------:R0:W-:Y:S03]  /*27410*/  STL.64 [R1+0x208], R18 ;  /* 0x0002081201007387 */ /* 0x0001e60000100a00 */
[----:B0-----:R-:W2:Y:S02]  /*27420*/  LDL.LU.64 R18, [R1+0x24a0] ;  /* 0x0024a00001127983 */ /* 0x001ea40000300a00 */
[----:B--2---:R-:W-:Y:S02]  /*27430*/  HMMA.16816.F32.BF16 R16, R24, R18, R4 ;  /* 0x000000121810723c */ /* 0x004fe40000041804 */
[----:B------:R-:W2:Y:S01]  /*27440*/  LDL.LU.64 R6, [R1+0x2498] ;  /* 0x0024980001067983 */ /* 0x000ea20000300a00 */
[----:B------:R-:W2:Y:S11]  /*27450*/  LDL.LU.64 R4, [R1+0x2490] ;  /* 0x0024900001047983 */ /* 0x000eb60000300a00 */
[----:B------:R-:W-:Y:S09]  /*27460*/  @!UPT UIADD3 URZ, URZ, URZ, URZ ;  /* 0x0000003f3f3ff290 */ /* 0x000ff2000fffe03f */
[----:B------:R-:W-:Y:S01]  /*27470*/  STL.64 [R1+0x1f0], R16 ;  /* 0x0001f01001007387 */ /* 0x000fe20000100a00 */
[----:B------:R0:W-:Y:S03]  /*27480*/  STL.64 [R1+0x1f8], R18 ;  /* 0x0001f81201007387 */ /* 0x0001e60000100a00 */
[----:B0-----:R-:W2:Y:S01]  /*27490*/  LDL.LU.64 R18, [R1+0x2488] ;  /* 0x0024880001127983 */ /* 0x001ea20000300a00 */
[----:B----4-:R-:W-:Y:S02]  /*274a0*/  IMAD.MOV.U32 R12, RZ, RZ, R29 ;  /* 0x000000ffff0c7224 */ /* 0x010fe400078e001d */
[----:B------:R-:W-:Y:S02]  /*274b0*/  IMAD.MOV.U32 R13, RZ, RZ, R28 ;  /* 0x000000ffff0d7224 */ /* 0x000fe400078e001c */
[----:B------:R-:W-:Y:S02]  /*274c0*/  IMAD.MOV.U32 R14, RZ, RZ, R3 ;  /* 0x000000ffff0e7224 */ /* 0x000fe400078e0003 */
[----:B---3--:R-:W-:-:S07]  /*274d0*/  IMAD.MOV.U32 R15, RZ, RZ, R2 ;  /* 0x000000ffff0f7224 */ /* 0x008fce00078e0002 */
[C---:B--2---:R-:W-:Y:S01]  /*274e0*/  HMMA.16816.F32.BF16 R12, R24.reuse, R18, R12 ;  /* 0x00000012180c723c */ /* 0x044fe2000004180c */
[----:B------:R-:W-:Y:S11]  /*274f0*/  IMAD.MOV.U32 R0, RZ, RZ, R19 ;  /* 0x000000ffff007224 */ /* 0x000ff600078e0013 */
[----:B------:R-:W-:Y:S11]  /*27500*/  @!UPT UIADD3 URZ, URZ, URZ, URZ ;  /* 0x0000003f3f3ff290 */ /* 0x000ff6000fffe03f */
[----:B------:R0:W-:Y:S01]  /*27510*/  STL.64 [R1+0x1e0], R12 ;  /* 0x0001e00c01007387 */ /* 0x0001e20000100a00 */
[----:B------:R-:W-:Y:S02]  /*27520*/  STL.64 [R1+0x1e8], R14 ;  /* 0x0001e80e01007387 */ /* 0x000fe40000100a00 */
[----:B0-----:R-:W-:Y:S02]  /*27530*/  IMAD.MOV.U32 R12, RZ, RZ, R18 ;  /* 0x000000ffff0c7224 */ /* 0x001fe400078e0012 */
[----:B------:R-:W2:Y:S01]  /*27540*/  LDL.LU.64 R18, [R1+0x2480] ;  /* 0x0024800001127983 */ /* 0x000ea20000300a00 */
[----:B------:R-:W2:Y:S02]  /*27550*/  LDL.LU.64 R16, [R1+0x2478] ;  /* 0x0024780001107983 */ /* 0x000ea40000300a00 */
[C---:B--2---:R-:W-:Y:S11]  /*27560*/  HMMA.16816.F32.BF16 R16, R24.reuse, R10, R16 ;  /* 0x0000000a1810723c */ /* 0x044ff60000041810 */
[----:B------:R-:W-:Y:S11]  /*27570*/  @!UPT UIADD3 URZ, URZ, URZ, URZ ;  /* 0x0000003f3f3ff290 */ /* 0x000ff6000fffe03f */
[----:B------:R-:W-:Y:S02]  /*27580*/  @!UPT UIADD3 URZ, URZ, URZ, URZ ;  /* 0x0000003f3f3ff290 */ /* 0x000fe4000fffe03f */
[----:B------:R-:W-:Y:S02]  /*27590*/  IMAD.MOV.U32 R3, RZ, RZ, R18 ;  /* 0x000000ffff037224 */ /* 0x000fe400078e0012 */
[----:B------:R-:W-:Y:S02]  /*275a0*/  IMAD.MOV.U32 R2, RZ, RZ, R19 ;  /* 0x000000ffff027224 */ /* 0x000fe400078e0013 */
[----:B------:R-:W2:Y:S01]  /*275b0*/  LDL.LU.64 R18, [R1+0x2470] ;  /* 0x0024700001127983 */ /* 0x000ea20000300a00 */
[----:B------:R-:W-:Y:S02]  /*275c0*/  IMAD.MOV.U32 R28, RZ, RZ, R17 ;  /* 0x000000ffff1c7224 */ /* 0x000fe400078e0011 */
[----:B------:R-:W-:Y:S02]  /*275d0*/  IMAD.MOV.U32 R29, RZ, RZ, R16 ;  /* 0x000000ffff1d7224 */ /* 0x000fe400078e0010 */
[----:B------:R-:W-:Y:S01]  /*275e0*/  STL.64 [R1+0x2458], R10 ;  /* 0x0024580a01007387 */ /* 0x000fe20000100a00 */
[----:B------:R-:W-:Y:S01]  /*275f0*/  STL [R1+0x23e0], R3 ;  /* 0x0023e00301007387 */ /* 0x000fe20000100800 */
[----:B------:R-:W-:Y:S02]  /*27600*/  STL [R1+0x20dc], R28 ;  /* 0x0020dc1c01007387 */ /* 0x000fe40000100800 */
[----:B------:R-:W-:Y:S01]  /*27610*/  STL [R1+0x20d8], R29 ;  /* 0x0020d81d01007387 */ /* 0x000fe20000100800 */
[----:B--2---:R-:W-:Y:S11]  /*27620*/  HMMA.16816.F32.BF16 R20, R24, R18, R20 ;  /* 0x000000121814723c */ /* 0x004ff60000041814 */
[----:B------:R-:W-:Y:S11]  /*27630*/  @!UPT UIADD3 URZ, URZ, URZ, URZ ;  /* 0x0000003f3f3ff290 */ /* 0x000ff6000fffe03f */
[----:B------:R-:W-:Y:S01]  /*27640*/  @!UPT UIADD3 URZ, URZ, URZ, URZ ;  /* 0x0000003f3f3ff290 */ /* 0x000fe2000fffe03f */
[----:B------:R0:W-:Y:S01]  /*27650*/  STL.64 [R1+0x1c0], R20 ;  /* 0x0001c01401007387 */ /* 0x0001e20000100a00 */
[----:B------:R1:W-:Y:S03]  /*27660*/  STL.64 [R1+0x1c8], R22 ;  /* 0x0001c81601007387 */ /* 0x0003e60000100a00 */
[----:B0-----:R-:W2:Y:S01]  /*27670*/  LDL.LU R20, [R1+0x100] ;  /* 0x0001000001147983 */ /* 0x001ea20000300800 */
[----:B------:R-:W2:Y:S02]  /*27680*/  LDL.LU R21, [R1+0x104] ;  /* 0x0001040001157983 */ /* 0x000ea40000300800 */
[----:B-1----:R-:W3:Y:S02]  /*27690*/  LDL.LU R22, [R1+0x108] ;  /* 0x0001080001167983 */ /* 0x002ee40000300800 */
[----:B------:R-:W3:Y:S02]  /*276a0*/  LDL.LU R23, [R1+0x10c] ;  /* 0x00010c0001177983 */ /* 0x000ee40000300800 */
[----:B------:R-:W-:-:S02]  /*276b0*/  IMAD.MOV.U32 R15, RZ, RZ, R8 ;  /* 0x000000ffff0f7224 */ /* 0x000fc400078e0008 */
[----:B------:R-:W-:Y:S01]  /*276c0*/  IMAD.MOV.U32 R14, RZ, RZ, R9 ;  /* 0x000000ffff0e7224 */ /* 0x000fe200078e0009 */
[----:B---3--:R-:W-:Y:S01]  /*276d0*/  STL.64 [R1+0x2468], R22 ;  /* 0x0024681601007387 */ /* 0x008fe20000100a00 */
[----:B--2---:R0:W-:Y:S03]  /*276e0*/  STL.64 [R1+0x2460], R20 ;  /* 0x0024601401007387 */ /* 0x0041e60000100a00 */
        /* <DEDUP_REMOVED lines=8> */
[----:B------:R0:W-:Y:S01]  /*27770*/  STL.64 [R1+0x23f8], R18 ;  /* 0x0023f81201007387 */ /* 0x0001e20000100a00 */
[----:B------:R-:W4:Y:S02]  /*27780*/  LDL.LU R16, [R1+0xc0] ;  /* 0x0000c00001107983 */ /* 0x000f240000300800 */
[----:B------:R-:W4:Y:S01]  /*27790*/  LDL.LU R17, [R1+0xc4] ;  /* 0x0000c40001117983 */ /* 0x000f220000300800 */
[----:B0-----:R-:W2:Y:S01]  /*277a0*/  LDL.LU R18, [R1+0xc8] ;  /* 0x0000c80001127983 */ /* 0x001ea20000300800 */
[----:B------:R-:W2:Y:S03]  /*277b0*/  LDL.LU R19, [R1+0xcc] ;  /* 0x0000cc0001137983 */ /* 0x000ea60000300800 */
[----:B--2---:R0:W-:Y:S01]  /*277c0*/  STL.64 [R1+0x2408], R18 ;  /* 0x0024081201007387 */ /* 0x0041e20000100a00 */
[----:B----4-:R-:W-:Y:S02]  /*277d0*/  STL.64 [R1+0x2400], R16 ;  /* 0x0024001001007387 */ /* 0x010fe40000100a00 */
[----:B0-----:R-:W-:-:S02]  /*277e0*/  IMAD.MOV.U32 R18, RZ, RZ, R12 ;  /* 0x000000ffff127224 */ /* 0x001fc400078e000c */
[----:B------:R-:W-:-:S05]  /*277f0*/  IMAD.MOV.U32 R19, RZ, RZ, R0 ;  /* 0x000000ffff137224 */ /* 0x000fca00078e0000 */
[----:B------:R0:W-:Y:S04]  /*27800*/  STL.64 [R1+0x2420], R18 ;  /* 0x0024201201007387 */ /* 0x0001e80000100a00 */
[----:B0-----:R-:W2:Y:S01]  /*27810*/  LDL.64 R18, [R1+0x28] ;  /* 0x0000280001127983 */ /* 0x001ea20000100a00 */
[C---:B------:R-:W-:Y:S03]  /*27820*/  HMMA.16816.F32.BF16 R20, R24.reuse, R6, R20 ;  /* 0x000000061814723c */ /* 0x040fe60000041814 */
[----:B--2---:R0:W-:Y:S04]  /*27830*/  STL.64 [R1+0x2438], R18 ;  /* 0x0024381201007387 */ /* 0x0041e80000100a00 */
[----:B0-----:R-:W2:Y:S11]  /*27840*/  LDL.64 R18, [R1+0x48] ;  /* 0x0000480001127983 */ /* 0x001eb60000100a00 */
[----:B------:R-:W-:Y:S05]  /*27850*/  @!UPT UIADD3 URZ, URZ, URZ, URZ ;  /* 0x0000003f3f3ff290 */ /* 0x000fea000fffe03f */
[----:B------:R-:W-:Y:S02]  /*27860*/  STL.64 [R1+0x1b0], R20 ;  /* 0x0001b01401007387 */ /* 0x000fe40000100a00 */
[----:B------:R0:W-:Y:S02]  /*27870*/  STL.64 [R1+0x1b8], R22 ;  /* 0x0001b81601007387 */ /* 0x0001e40000100a00 */
[----:B0-----:R-:W4:Y:S01]  /*27880*/  LDL.LU.64 R22, [R1+0x2468] ;  /* 0x0024680001167983 */ /* 0x001f220000300a00 */
[----:B------:R-:W4:Y:S02]  /*27890*/  LDL.LU.64 R20, [R1+0x2460] ;  /* 0x0024600001147983 */ /* 0x000f240000300a00 */
        /* <DEDUP_REMOVED lines=20> */
[----:B------:R-:W-:Y:S02]  /*279e0*/  STL.64 [R1+0x1a0], R12 ;  /* 0x0001a00c01007387 */ /* 0x000fe40000100a00 */
[----:B------:R0:W-:Y:S02]  /*279f0*/  STL.64 [R1+0x1a8], R14 ;  /* 0x0001a80e01007387 */ /* 0x0001e40000100a00 */
[----:B0-----:R-:W4:Y:S02]  /*27a00*/  LDL.LU.64 R14, [R1+0x2450] ;  /* 0x00245000010e7983 */ /* 0x001f240000300a00 */
[----:B----4-:R-:W-:Y:S01]  /*27a10*/  HMMA.16816.F32.BF16 R20, R24, R14, R20 ;  /* 0x0000000e1814723c */ /* 0x010fe20000041814 */
[----:B------:R-:W-:-:S02]  /*27a20*/  IMAD.MOV.U32 R3, RZ, RZ, R14 ;  /* 0x000000ffff037224 */ /* 0x000fc400078e000e */
[----:B------:R-:W-:Y:S11]  /*27a30*/  IMAD.MOV.U32 R29, RZ, RZ, R15 ;  /* 0x000000ffff1d7224 */ /* 0x000ff600078e000f */
[----:B------:R-:W-:Y:S09]  /*27a40*/  @!UPT UIADD3 URZ, URZ, URZ, URZ ;  /* 0x0000003f3f3ff290 */ /* 0x000ff2000fffe03f */
[----:B------:R-:W-:Y:S01]  /*27a50*/  STL.64 [R1+0x100], R20 ;  /* 0x0001001401007387 */ /* 0x000fe20000100a00 */
[----:B------:R-:W-:Y:S02]  /*27a60*/  STL.64 [R1+0x108], R22 ;  /* 0x0001081601007387 */ /* 0x000fe40000100a00 */
[----:B------:R-:W4:Y:S02]  /*27a70*/  LDL.LU.64 R14, [R1+0x2448] ;  /* 0x00244800010e7983 */ /* 0x000f240000300a00 */
[----:B------:R-:W4:Y:S01]  /*27a80*/  LDL.LU.64 R12, [R1+0x2440] ;  /* 0x00244000010c7983 */ /* 0x000f220000300a00 */
[----:B------:R-:W4:Y:S01]  /*27a90*/  LDL.LU R24, [R1+0xf0] ;  /* 0x0000f00001187983 */ /* 0x000f220000300800 */
[----:B------:R-:W4:Y:S02]  /*27aa0*/  LDL.LU R25, [R1+0xf4] ;  /* 0x0000f40001197983 */ /* 0x000f240000300800 */
[----:B------:R-:W4:Y:S02]  /*27ab0*/  LDL.LU R26, [R1+0xf8] ;  /* 0x0000f800011a7983 */ /* 0x000f240000300800 */
[----:B------:R-:W4:Y:S02]  /*27ac0*/  LDL.LU R27, [R1+0xfc] ;  /* 0x0000fc00011b7983 */ /* 0x000f240000300800 */
[C---:B----4-:R-:W-:Y:S11]  /*27ad0*/  HMMA.16816.F32.BF16 R24, R12.reuse, R18, R24 ;  /* 0x000000120c18723c */ /* 0x050ff60000041818 */
[----:B------:R-:W-:Y:S11]  /*27ae0*/  @!UPT UIADD3 URZ, URZ, URZ, URZ ;  /* 0x0000003f3f3ff290 */ /* 0x000ff6000fffe03f */
[----:B------:R-:W-:Y:S01]  /*27af0*/  @!UPT UIADD3 URZ, URZ, URZ, URZ ;  /* 0x0000003f3f3ff290 */ /* 0x000fe2000fffe03f */
[----:B------:R0:W-:Y:S01]  /*27b00*/  STL.64 [R1+0xf0], R24 ;  /* 0x0000f01801007387 */ /* 0x0001e20000100a00 */
[----:B------:R-:W-:Y:S02]  /*27b10*/  STL.64 [R1+0xf8], R26 ;  /* 0x0000f81a01007387 */ /* 0x000fe40000100a00 */
[----:B0-----:R-:W-:Y:S02]  /*27b20*/  IMAD.MOV.U32 R25, RZ, RZ, R18 ;  /* 0x000000ffff197224 */ /* 0x001fe400078e0012 */
[----:B------:R-:W-:Y:S02]  /*27b30*/  IMAD.MOV.U32 R24, RZ, RZ, R19 ;  /* 0x000000ffff187224 */ /* 0x000fe400078e0013 */
        /* <DEDUP_REMOVED lines=9> */
[----:B------:R-:W2:Y:S01]  /*27bd0*/  LDL.LU.64 R18, [R1+0x2420] ;  /* 0x0024200001127983 */ /* 0x000ea20000300a00 */
[----:B------:R-:W0:Y:S01]  /*27be0*/  S2R R0, SR_TID.X ;  /* 0x0000000000007919 */ /* 0x000e220000002100 */
[----:B--2---:R-:W-:Y:S03]  /*27bf0*/  HMMA.16816.F32.BF16 R16, R12, R18, R4 ;  /* 0x000000120c10723c */ /* 0x004fe60000041804 */
[----:B------:R-:W2:Y:S01]  /*27c00*/  LDL.LU.64 R6, [R1+0x2418] ;  /* 0x0024180001067983 */ /* 0x000ea20000300a00 */
[----:B------:R-:W2:Y:S11]  /*27c10*/  LDL.LU.64 R4, [R1+0x2410] ;  /* 0x0024100001047983 */ /* 0x000eb60000300a00 */
[----:B------:R-:W-:Y:S08]  /*27c20*/  @!UPT UIADD3 URZ, URZ, URZ, URZ ;  /* 0x0000003f3f3ff290 */ /* 0x000ff0000fffe03f */
[----:B------:R-:W-:Y:S01]  /*27c30*/  STL.64 [R1+0xd0], R16 ;  /* 0x0000d01001007387 */ /* 0x000fe20000100a00 */
[----:B------:R1:W-:Y:S03]  /*27c40*/  STL.64 [R1+0xd8], R18 ;  /* 0x0000d81201007387 */ /* 0x0003e60000100a00 */
[----:B-1----:R-:W3:Y:S01]  /*27c50*/  LDL.LU.64 R18, [R1+0x2408] ;  /* 0x0024080001127983 */ /* 0x002ee20000300a00 */
[----:B------:R-:W3:Y:S02]  /*27c60*/  LDL.LU.64 R16, [R1+0x2400] ;  /* 0x0024000001107983 */ /* 0x000ee40000300a00 */
[C---:B0-----:R-:W-:Y:S02]  /*27c70*/  IMAD.SHL.U32 R23, R0.reuse, 0x2, RZ ;  /* 0x0000000200177824 */ /* 0x041fe400078e00ff */
[C---:B------:R-:W-:Y:S01]  /*27c80*/  IMAD.SHL.U32 R9, R0.reuse, 0x100, RZ ;  /* 0x0000010000097824 */ /* 0x040fe200078e00ff */
[C---:B------:R-:W-:Y:S01]  /*27c90*/  LOP3.LUT R8, R0.reuse, 0x7, RZ, 0xc0, !PT ;  /* 0x0000000700087812 */ /* 0x040fe200078ec0ff */
[----:B------:R-:W-:Y:S01]  /*27ca0*/  LOP3.LUT R0, R0, 0x80, RZ, 0xc0, !PT ;  /* 0x0000008000007812 */ /* 0x000fe200078ec0ff */
[----:B------:R-:W-:-:S03]  /*27cb0*/  LOP3.LUT R23, R23, 0x10, RZ, 0xc0, !PT ;  /* 0x0000001017177812 */ /* 0x000fc600078ec0ff */
[----:B------:R-:W-:Y:S01]  /*27cc0*/  IMAD R8, R8, 0x210, RZ ;  /* 0x0000021008087824 */ /* 0x000fe200078e02ff */
[CC--:B------:R-:W-:Y:S01]  /*27cd0*/  LEA.HI R28, R0.reuse, R23.reuse, RZ, 0x1e ;  /* 0x00000017001c7211 */ /* 0x0c0fe200078ff0ff */
[----:B------:R-:W-:-:S03]  /*27ce0*/  LEA.HI R0, R0, R23, RZ, 0x1e ;  /* 0x0000001700007211 */ /* 0x000fc600078ff0ff */
[C---:B------:R-:W-:Y:S02]  /*27cf0*/  LOP3.LUT R28, R8.reuse, R28, RZ, 0x3c, !PT ;  /* 0x0000001c081c7212 */ /* 0x040fe400078e3cff */
[----:B------:R-:W-:Y:S02]  /*27d00*/  LOP3.LUT R0, R8, R0, RZ, 0x3c, !PT ;  /* 0x0000000008007212 */ /* 0x000fe400078e3cff */
[--C-:B------:R-:W-:Y:S02]  /*27d10*/  LOP3.LUT R28, R28, 0x1000, R9.reuse, 0xf8, !PT ;  /* 0x000010001c1c7812 */ /* 0x100fe400078ef809 */
[----:B------:R-:W-:Y:S02]  /*27d20*/  LOP3.LUT R0, R0, 0x1000, R9, 0xf8, !PT ;  /* 0x0000100000007812 */ /* 0x000fe400078ef809 */
[C---:B---3--:R-:W-:Y:S01]  /*27d30*/  HMMA.16816.F32.BF16 R8, R12.reuse, R10, R16 ;  /* 0x0000000a0c08723c */ /* 0x048fe20000041810 */
[----:B------:R-:W2:Y:S11]  /*27d40*/  LDL.LU.64 R18, [R1+0x23f8] ;  /* 0x0023f80001127983 */ /* 0x000eb60000300a00 */
[----:B------:R-:W-:Y:S11]  /*27d50*/  @!UPT UIADD3 URZ, URZ, URZ, URZ ;  /* 0x0000003f3f3ff290 */ /* 0x000ff6000fffe03f */
[----:B------:R-:W-:Y:S01]  /*27d60*/  STL.64 [R1+0xc0], R8 ;  /* 0x0000c00801007387 */ /* 0x000fe20000100a00 */
[----:B------:R-:W-:Y:S02]  /*27d70*/  STL.64 [R1+0xc8], R10 ;  /* 0x0000c80a01007387 */ /* 0x000fe40000100a00 */
[----:B------:R-:W0:Y:S01]  /*27d80*/  LDSM.16.MT88.4 R8, [R28+0x6180] ;  /* 0x006180001c08783b */ /* 0x000e220000004200 */
[----:B------:R-:W-:Y:S01]  /*27d90*/  LOP3.LUT R0, R0, 0x40, RZ, 0x3c, !PT ;  /* 0x0000004000007812 */ /* 0x000fe200078e3cff */
[----:B0-----:R-:W-:Y:S02]  /*27da0*/  STL.64 [R1+0x23d0], R10 ;  /* 0x0023d00a01007387 */ /* 0x001fe40000100a00 */
[----:B------:R0:W-:Y:S02]  /*27db0*/  STL.64 [R1+0x23c8], R8 ;  /* 0x0023c80801007387 */ /* 0x0001e40000100a00 */
[----:B0-----:R-:W3:Y:S01]  /*27dc0*/  LDL.LU R8, [R1+0x380] ;  /* 0x0003800001087983 */ /* 0x001ee20000300800 */
[----:B------:R-:W3:Y:S02]  /*27dd0*/  LDL.LU R9, [R1+0x384] ;  /* 0x0003840001097983 */ /* 0x000ee40000300800 */
[----:B------:R-:W3:Y:S02]  /*27de0*/  LDL.LU R10, [R1+0x388] ;  /* 0x00038800010a7983 */ /* 0x000ee40000300800 */
[----:B------:R-:W3:Y:S01]  /*27df0*/  LDL.LU R11, [R1+0x38c] ;  /* 0x00038c00010b7983 */ /* 0x000ee20000300800 */
[C---:B--2---:R-:W-:Y:S01]  /*27e00*/  HMMA.16816.F32.BF16 R16, R12.reuse, R18, R4 ;  /* 0x000000120c10723c */ /* 0x044fe20000041804 */
[----:B------:R-:W2:Y:S01]  /*27e10*/  LDL.LU.64 R6, [R1+0x23f0] ;  /* 0x0023f00001067983 */ /* 0x000ea20000300a00 */
[----:B------:R-:W4:Y:S11]  /*27e20*/  LDL.LU.64 R4, [R1+0x23e8] ;  /* 0x0023e80001047983 */ /* 0x000f360000300a00 */
        /* <DEDUP_REMOVED lines=10> */
[----:B--2---:R-:W-:Y:S01]  /*27ed0*/  STL.64 [R1+0x2378], R6 ;  /* 0x0023780601007387 */ /* 0x004fe20000100a00 */
[----:B----4-:R0:W-:Y:S01]  /*27ee0*/  STL.64 [R1+0x2370], R4 ;  /* 0x0023700401007387 */ /* 0x0101e20000100a00 */
[----:B---3--:R-:W-:Y:S11]  /*27ef0*/  HMMA.16816.F32.BF16 R16, R12, R6, R16 ;  /* 0x000000060c10723c */ /* 0x008ff60000041810 */
[----:B------:R-:W-:Y:S11]  /*27f00*/  @!UPT UIADD3 URZ, URZ, URZ, URZ ;  /* 0x0000003f3f3ff290 */ /* 0x000ff6000fffe03f */
[----:B------:R-:W-:Y:S01]  /*27f10*/  @!UPT UIADD3 URZ, URZ, URZ, URZ ;  /* 0x0000003f3f3ff290 */ /* 0x000fe2000fffe03f */
[----:B------:R-:W-:Y:S01]  /*27f20*/  STL.64 [R1+0x230], R16 ;  /* 0x0002301001007387 */ /* 0x000fe20000100a00 */
[----:B------:R-:W-:Y:S02]  /*27f30*/  STL.64 [R1+0x238], R18 ;  /* 0x0002381201007387 */ /* 0x000fe40000100a00 */
[----:B0-----:R-:W2:Y:S02]  /*27f40*/  LDL.LU R4, [R1+0x430] ;  /* 0x0004300001047983 */ /* 0x001ea40000300800 */
[----:B------:R-:W2:Y:S01]  /*27f50*/  LDL.LU R5, [R1+0x434] ;  /* 0x0004340001057983 */ /* 0x000ea20000300800 */
[----:B------:R-:W3:Y:S01]  /*27f60*/  LDL.LU R6, [R1+0x438] ;  /* 0x0004380001067983 */ /* 0x000ee20000300800 */
[----:B------:R-:W3:Y:S03]  /*27f70*/  LDL.LU R7, [R1+0x43c] ;  /* 0x00043c0001077983 */ /* 0x000ee60000300800 */
[----:B---3--:R0:W-:Y:S01]  /*27f80*/  STL.64 [R1+0x2388], R6 ;  /* 0x0023880601007387 */ /* 0x0081e20000100a00 */
[----:B--2---:R-:W-:Y:S03]  /*27f90*/  STL.64 [R1+0x2380], R4 ;  /* 0x0023800401007387 */ /* 0x004fe60000100a00 */
[----:B0-----:R-:W2:Y:S04]  /*27fa0*/  LDL.64 R6, [R1+0x18] ;  /* 0x0000180001067983 */ /* 0x001ea80000100a00 */
[----:B--2---:R0:W-:Y:S02]  /*27fb0*/  STL.64 [R1+0x2398], R6 ;  /* 0x0023980601007387 */ /* 0x0041e40000100a00 */
[----:B0-----:R-:W-:-:S02]  /*27fc0*/  IMAD.MOV.U32 R6, RZ, RZ, R21 ;  /* 0x000000ffff067224 */ /* 0x001fc400078e0015 */
[----:B------:R-:W-:Y:S02]  /*27fd0*/  IMAD.MOV.U32 R7, RZ, RZ, R20 ;  /* 0x000000ffff077224 */ /* 0x000fe400078e0014 */
[----:B------:R-:W0:Y:S04]  /*27fe0*/  LDSM.16.MT88.4 R20, [R0+0x6080] ;  /* 0x006080000014783b */ /* 0x000e280000004200 */
[----:B------:R-:W-:Y:S04]  /*27ff0*/  STL.64 [R1+0x23b0], R6 ;  /* 0x0023b00601007387 */ /* 0x000fe80000100a00 */
[----:B0-----:R0:W-:Y:S01]  /*28000*/  STL.64 [R1+0x22c8], R22 ;  /* 0x0022c81601007387 */ /* 0x0011e20000100a00 */
[----:B------:R-:W-:Y:S03]  /*28010*/  STL.64 [R1+0x22c0], R20 ;  /* 0x0022c01401007387 */ /* 0x000fe60000100a00 */
[----:B0-----:R-:W2:Y:S01]  /*28020*/  LDL.LU.64 R22, [R1+0x58] ;  /* 0x0000580001167983 */ /* 0x001ea20000300a00 */
[----:B------:R-:W-:-:S02]  /*28030*/  IMAD.MOV.U32 R6, RZ, RZ, R25 ;  /* 0x000000ffff067224 */ /* 0x000fc400078e0019 */
[----:B------:R-:W-:Y:S02]  /*28040*/  IMAD.MOV.U32 R7, RZ, RZ, R24 ;  /* 0x000000ffff077224 */ /* 0x000fe400078e0018 */
[----:B------:R-:W0:Y:S01]  /*28050*/  LDSM.16.MT88.4 R24, [R0+0x6100] ;  /* 0x006100000018783b */ /* 0x000e220000004200 */
[C---:B--2---:R-:W-:Y:S11]  /*28060*/  HMMA.16816.F32.BF16 R8, R12.reuse, R22, R8 ;  /* 0x000000160c08723c */ /* 0x044ff60000041808 */
[----:B------:R-:W-:Y:S11]  /*28070*/  @!UPT UIADD3 URZ, URZ, URZ, URZ ;  /* 0x0000003f3f3ff290 */ /* 0x000ff6000fffe03f */
[----:B------:R-:W-:Y:S01]  /*28080*/  @!UPT UIADD3 URZ, URZ, URZ, URZ ;  /* 0x0000003f3f3ff290 */ /* 0x000fe2000fffe03f */
[----:B------:R-:W-:Y:S01]  /*28090*/  STL.64 [R1+0x590], R8 ;  /* 0x0005900801007387 */ /* 0x000fe20000100a00 */
[----:B------:R1:W-:Y:S02]  /*280a0*/  STL.64 [R1+0x598], R10 ;  /* 0x0005980a01007387 */ /* 0x0003e40000100a00 */
[----:B------:R2:W-:Y:S02]  /*280b0*/  STL.64 [R1+0x23d8], R6 ;  /* 0x0023d80601007387 */ /* 0x0005e40000100a00 */
[----:B-1----:R-:W-:Y:S02]  /*280c0*/  IMAD.MOV.U32 R10, RZ, RZ, R3 ;  /* 0x000000ffff0a7224 */ /* 0x002fe400078e0003 */
[----:B------:R-:W3:Y:S01]  /*280d0*/  LDL.LU R3, [R1+0x23e0] ;  /* 0x0023e00001037983 */ /* 0x000ee20000300800 */
[----:B------:R-:W4:Y:S02]  /*280e0*/  LDL.LU R4, [R1+0x370] ;  /* 0x0003700001047983 */ /* 0x000f240000300800 */
[----:B------:R-:W4:Y:S02]  /*280f0*/  LDL.LU R5, [R1+0x374] ;  /* 0x0003740001057983 */ /* 0x000f240000300800 */
[----:B--2---:R-:W4:Y:S01]  /*28100*/  LDL.LU R6, [R1+0x378] ;  /* 0x0003780001067983 */ /* 0x004f220000300800 */
[----:B------:R-:W4:Y:S01]  /*28110*/  LDL.LU R7, [R1+0x37c] ;  /* 0x00037c0001077983 */ /* 0x000f220000300800 */
[----:B------:R1:W-:Y:S02]  /*28120*/  STL.64 [R1+0x2390], R22 ;  /* 0x0023901601007387 */ /* 0x0003e40000100a00 */
[----:B------:R-:W2:Y:S02]  /*28130*/  LDL.LU R20, [R1+0x440] ;  /* 0x0004400001147983 */ /* 0x000ea40000300800 */
[----:B------:R-:W2:Y:S01]  /*28140*/  LDL.LU R21, [R1+0x444] ;  /* 0x0004440001157983 */ /* 0x000ea20000300800 */
[----:B-1----:R-:W2:Y:S01]  /*28150*/  LDL.LU R22, [R1+0x448] ;  /* 0x0004480001167983 */ /* 0x002ea20000300800 */
[----:B------:R-:W2:Y:S03]  /*28160*/  LDL.LU R23, [R1+0x44c] ;  /* 0x00044c0001177983 */ /* 0x000ea60000300800 */
[----:B--2---:R-:W-:Y:S01]  /*28170*/  STL.64 [R1+0x23a8], R22 ;  /* 0x0023a81601007387 */ /* 0x004fe20000100a00 */
[----:B------:R1:W-:Y:S03]  /*28180*/  STL.64 [R1+0x23a0], R20 ;  /* 0x0023a01401007387 */ /* 0x0003e60000100a00 */
[----:B-1----:R-:W2:Y:S01]  /*28190*/  LDL.LU R20, [R1+0x450] ;  /* 0x0004500001147983 */ /* 0x002ea20000300800 */
[----:B------:R-:W2:Y:S02]  /*281a0*/  LDL.LU R21, [R1+0x454] ;  /* 0x0004540001157983 */ /* 0x000ea40000300800 */
[----:B------:R-:W2:Y:S02]  /*281b0*/  LDL.LU R22, [R1+0x458] ;  /* 0x0004580001167983 */ /* 0x000ea40000300800 */
[----:B------:R-:W2:Y:S02]  /*281c0*/  LDL.LU R23, [R1+0x45c] ;  /* 0x00045c0001177983 */ /* 0x000ea40000300800 */
[----:B------:R-:W-:Y:S01]  /*281d0*/  IMAD.MOV.U32 R11, RZ, RZ, R29 ;  /* 0x000000ffff0b7224 */ /* 0x000fe200078e001d */
[----:B--2---:R-:W-:Y:S01]  /*281e0*/  STL.64 [R1+0x23c0], R22 ;  /* 0x0023c01601007387 */ /* 0x004fe20000100a00 */
[----:B------:R1:W-:Y:S03]  /*281f0*/  STL.64 [R1+0x23b8], R20 ;  /* 0x0023b81401007387 */ /* 0x0003e60000100a00 */
[----:B-1----:R-:W2:Y:S01]  /*28200*/  LDL.LU R20, [R1+0x460] ;  /* 0x0004600001147983 */ /* 0x002ea20000300800 */
[----:B------:R-:W2:Y:S02]  /*28210*/  LDL.LU R21, [R1+0x464] ;  /* 0x0004640001157983 */ /* 0x000ea40000300800 */
[----:B------:R-:W2:Y:S02]  /*28220*/  LDL.LU R22, [R1+0x468] ;  /* 0x0004680001167983 */ /* 0x000ea40000300800 */
[----:B------:R-:W2:Y:S01]  /*28230*/  LDL.LU R23, [R1+0x46c] ;  /* 0x00046c0001177983 */ /* 0x000ea20000300800 */
[----:B------:R-:W2:Y:S01]  /*28240*/  LDL.LU R16, [R1+0x420] ;  /* 0x0004200001107983 */ /* 0x000ea20000300800 */
[----:B------:R-:W2:Y:S02]  /*28250*/  LDL.LU R17, [R1+0x424] ;  /* 0x0004240001117983 */ /* 0x000ea40000300800 */
[----:B------:R-:W2:Y:S02]  /*28260*/  LDL.LU R18, [R1+0x428] ;  /* 0x0004280001127983 */ /* 0x000ea40000300800 */
[----:B------:R-:W2:Y:S01]  /*28270*/  LDL.LU R19, [R1+0x42c] ;  /* 0x00042c0001137983 */ /* 0x000ea20000300800 */
[----:B0-----:R-:W-:Y:S01]  /*28280*/  STL.64 [R1+0x2238], R26 ;  /* 0x0022381a01007387 */ /* 0x001fe20000100a00 */
[----:B------:R0:W-:Y:S03]  /*28290*/  STL.64 [R1+0x2230], R24 ;  /* 0x0022301801007387 */ /* 0x0001e60000100a00 */
[----:B0-----:R-:W2:Y:S01]  /*282a0*/  LDL.LU R24, [R1+0x3a0] ;  /* 0x0003a00001187983 */ /* 0x001ea20000300800 */
[----:B------:R-:W2:Y:S02]  /*282b0*/  LDL.LU R25, [R1+0x3a4] ;  /* 0x0003a40001197983 */ /* 0x000ea40000300800 */
[----:B------:R-:W2:Y:S02]  /*282c0*/  LDL.LU R26, [R1+0x3a8] ;  /* 0x0003a800011a7983 */ /* 0x000ea40000300800 */
[----:B------:R-:W2:Y:S01]  /*282d0*/  LDL.LU R27, [R1+0x3ac] ;  /* 0x0003ac00011b7983 */ /* 0x000ea20000300800 */
[----:B----4-:R-:W-:Y:S01]  /*282e0*/  HMMA.16816.F32.BF16 R12, R12, R10, R4 ;  /* 0x0000000a0c0c723c */ /* 0x010fe20000041804 */
[----:B--2---:R0:W-:Y:S01]  /*282f0*/  STL.64 [R1+0x22e0], R26 ;  /* 0x0022e01a01007387 */ /* 0x0041e20000100a00 */
[----:B------:R-:W-:Y:S03]  /*28300*/  STL.64 [R1+0x22d8], R24 ;  /* 0x0022d81801007387 */ /* 0x000fe60000100a00 */
[----:B0-----:R-:W2:Y:S01]  /*28310*/  LDL.64 R26, [R1+0x38] ;  /* 0x00003800011a7983 */ /* 0x001ea20000100a00 */
[----:B------:R-:W4:Y:S02]  /*28320*/  LDL.LU.64 R6, [R1+0x23d8] ;  /* 0x0023d80001067983 */ /* 0x000f240000300a00 */
[----:B------:R-:W4:Y:S02]  /*28330*/  LDL.LU.64 R10, [R1+0x23d0] ;  /* 0x0023d000010a7983 */ /* 0x000f240000300a00 */
[----:B------:R-:W4:Y:S11]  /*28340*/  LDL.LU.64 R8, [R1+0x23c8] ;  /* 0x0023c80001087983 */ /* 0x000f360000300a00 */
[----:B------:R-:W-:Y:S02]  /*28350*/  @!UPT UIADD3 URZ, URZ, URZ, URZ ;  /* 0x0000003f3f3ff290 */ /* 0x000fe4000fffe03f */
[----:B------:R-:W-:Y:S01]  /*28360*/  STL.64 [R1+0x570], R12 ;  /* 0x0005700c01007387 */ /* 0x000fe20000100a00 */
[----:B------:R-:W-:Y:S02]  /*28370*/  STL.64 [R1+0x578], R14 ;  /* 0x0005780e01007387 */ /* 0x000fe40000100a00 */
[----:B------:R-:W0:Y:S02]  /*28380*/  LDSM.16.MT88.4 R12, [R0+0x6180] ;  /* 0x00618000000c783b */ /* 0x000e240000004200 */
[----:B0-----:R0:W-:Y:S02]  /*28390*/  STL.64 [R1+0x21c8], R14 ;  /* 0x0021c80e01007387 */ /* 0x0011e40000100a00 */
[----:B------:R-:W-:Y:S02]  /*283a0*/  STL.64 [R1+0x21c0], R12 ;  /* 0x0021c00c01007387 */ /* 0x000fe40000100a00 */
[----:B0-----:R-:W2:Y:S01]  /*283b0*/  LDL.LU.64 R14, [R1+0x68] ;  /* 0x00006800010e7983 */ /* 0x001ea20000300a00 */
[C---:B----4-:R-:W-:Y:S03]  /*283c0*/  HMMA.16816.F32.BF16 R4, R8.reuse, R6, R20 ;  /* 0x000000060804723c */ /* 0x050fe60000041814 */
[----:B--2---:R0:W-:Y:S04]  /*283d0*/  STL.64 [R1+0x2350], R14 ;  /* 0x0023500e01007387 */ /* 0x0041e80000100a00 */
[----:B0-----:R-:W2:Y:S01]  /*283e0*/  LDL.LU.64 R14, [R1+0x8] ;  /* 0x00000800010e7983 */ /* 0x001ea20000300a00 */
[----:B------:R-:W4:Y:S02]  /*283f0*/  LDL.LU.64 R22, [R1+0x23c0] ;  /* 0x0023c00001167983 */ /* 0x000f240000300a00 */
[----:B------:R-:W4:Y:S11]  /*28400*/  LDL.LU.64 R20, [R1+0x23b8] ;  /* 0x0023b80001147983 */ /* 0x000f360000300a00 */
[----:B------:R-:W-:Y:S02]  /*28410*/  @!UPT UIADD3 URZ, URZ, URZ, URZ ;  /* 0x0000003f3f3ff290 */ /* 0x000fe4000fffe03f */
        /* <DEDUP_REMOVED lines=10> */
[C---:B----4-:R-:W-:Y:S01]  /*284c0*/  HMMA.16816.F32.BF16 R20, R8.reuse, R6, R20 ;  /* 0x000000060814723c */ /* 0x050fe20000041814 */
[----:B------:R-:W-:Y:S02]  /*284d0*/  IMAD.MOV.U32 R0, RZ, RZ, R6 ;  /* 0x000000ffff007224 */ /* 0x000fe400078e0006 */
[----:B------:R-:W-:Y:S11]  /*284e0*/  IMAD.MOV.U32 R29, RZ, RZ, R7 ;  /* 0x000000ffff1d7224 */ /* 0x000ff600078e0007 */
[----:B------:R-:W-:Y:S09]  /*284f0*/  @!UPT UIADD3 URZ, URZ, URZ, URZ ;  /* 0x0000003f3f3ff290 */ /* 0x000ff2000fffe03f */
[----:B------:R-:W-:Y:S01]  /*28500*/  STL.64 [R1+0x540], R20 ;  /* 0x0005401401007387 */ /* 0x000fe20000100a00 */
[----:B------:R0:W-:Y:S03]  /*28510*/  STL.64 [R1+0x548], R22 ;  /* 0x0005481601007387 */ /* 0x0001e60000100a00 */
[----:B0-----:R-:W4:Y:S01]  /*28520*/  LDL.LU.64 R22, [R1+0x2390] ;  /* 0x0023900001167983 */ /* 0x001f220000300a00 */
[----:B------:R-:W3:Y:S02]  /*28530*/  LDL.LU.64 R6, [R1+0x2388] ;  /* 0x0023880001067983 */ /* 0x000ee40000300a00 */
[----:B------:R-:W3:Y:S02]  /*28540*/  LDL.LU.64 R4, [R1+0x2380] ;  /* 0x0023800001047983 */ /* 0x000ee40000300a00 */
[----:B--2---:R-:W-:Y:S02]  /*28550*/  IMAD.MOV.U32 R21, RZ, RZ, R14 ;  /* 0x000000ffff157224 */ /* 0x004fe400078e000e */
[----:B------:R-:W-:Y:S01]  /*28560*/  IMAD.MOV.U32 R20, RZ, RZ, R15 ;  /* 0x000000ffff147224 */ /* 0x000fe200078e000f */
[C---:B---3--:R-:W-:Y:S08]  /*28570*/  HMMA.16816.F32.BF16 R4, R8.reuse, R14, R4 ;  /* 0x0000000e0804723c */ /* 0x048ff00000041804 */
[----:B------:R-:W-:Y:S11]  /*28580*/  HMMA.16816.F32.BF16 R12, R8, R26, R16 ;  /* 0x0000001a080c723c */ /* 0x000ff60000041810 */
[----:B------:R-:W-:Y:S04]  /*28590*/  @!UPT UIADD3 URZ, URZ, URZ, URZ ;  /* 0x0000003f3f3ff290 */ /* 0x000fe8000fffe03f */
[----:B------:R-:W-:Y:S01]  /*285a0*/  STL.64 [R1+0x530], R4 ;  /* 0x0005300401007387 */ /* 0x000fe20000100a00 */
[----:B------:R0:W-:Y:S03]  /*285b0*/  STL.64 [R1+0x538], R6 ;  /* 0x0005380601007387 */ /* 0x0001e60000100a00 */
[----:B0-----:R-:W2:Y:S01]  /*285c0*/  LDL.LU.64 R6, [R1+0x2378] ;  /* 0x0023780001067983 */ /* 0x001ea20000300a00 */
[----:B------:R-:W3:Y:S02]  /*285d0*/  LDL.LU.64 R4, [R1+0x2370] ;  /* 0x0023700001047983 */ /* 0x000ee40000300a00 */
[----:B----4-:R-:W-:Y:S02]  /*285e0*/  STL.64 [R1+0x2360], R22 ;  /* 0x0023601601007387 */ /* 0x010fe40000100a00 */
[----:B------:R0:W-:Y:S02]  /*285f0*/  STL.64 [R1+0x2358], R20 ;  /* 0x0023581401007387 */ /* 0x0001e40000100a00 */
[----:B0-----:R-:W2:Y:S01]  /*28600*/  LDL.LU R20, [R1+0x410] ;  /* 0x0004100001147983 */ /* 0x001ea20000300800 */
[----:B------:R-:W2:Y:S02]  /*28610*/  LDL.LU R21, [R1+0x414] ;  /* 0x0004140001157983 */ /* 0x000ea40000300800 */
[----:B------:R-:W2:Y:S02]  /*28620*/  LDL.LU R22, [R1+0x418] ;  /* 0x0004180001167983 */ /* 0x000ea40000300800 */
[----:B------:R-:W2:Y:S01]  /*28630*/  LDL.LU R23, [R1+0x41c] ;  /* 0x00041c0001177983 */ /* 0x000ea20000300800 */
[----:B------:R-:W4:Y:S01]  /*28640*/  LDL.LU R16, [R1+0x360] ;  /* 0x0003600001107983 */ /* 0x000f220000300800 */
[----:B------:R0:W-:Y:S02]  /*28650*/  STL.64 [R1+0x520], R12 ;  /* 0x0005200c01007387 */ /* 0x0001e40000100a00 */
[----:B------:R1:W-:Y:S02]  /*28660*/  STL.64 [R1+0x528], R14 ;  /* 0x0005280e01007387 */ /* 0x0003e40000100a00 */
[----:B------:R-:W4:Y:S01]  /*28670*/  LDL.LU R17, [R1+0x364] ;  /* 0x0003640001117983 */ /* 0x000f220000300800 */
[----:B------:R-:W4:Y:S01]  /*28680*/  LDL.LU R18, [R1+0x368] ;  /* 0x0003680001127983 */ /* 0x000f220000300800 */
[----:B------:R-:W4:Y:S03]  /*28690*/  LDL.LU R19, [R1+0x36c] ;  /* 0x00036c0001137983 */ /* 0x000f260000300800 */
[----:B0-----:R-:W2:Y:S01]  /*286a0*/  LDL.LU R12, [R1+0x400] ;  /* 0x00040000010c7983 */ /* 0x001ea20000300800 */
[----:B------:R-:W2:Y:S02]  /*286b0*/  LDL.LU R13, [R1+0x404] ;  /* 0x00040400010d7983 */ /* 0x000ea40000300800 */
[----:B-1----:R-:W2:Y:S02]  /*286c0*/  LDL.LU R14, [R1+0x408] ;  /* 0x00040800010e7983 */ /* 0x002ea40000300800 */
[----:B------:R-:W2:Y:S01]  /*286d0*/  LDL.LU R15, [R1+0x40c] ;  /* 0x00040c00010f7983 */ /* 0x000ea20000300800 */
[----:B------:R0:W-:Y:S01]  /*286e0*/  STL.64 [R1+0x22e8], R26 ;  /* 0x0022e81a01007387 */ /* 0x0001e20000100a00 */
[----:B------:R-:W2:Y:S02]  /*286f0*/  LDL.LU R24, [R1+0x3c0] ;  /* 0x0003c00001187983 */ /* 0x000ea40000300800 */
[----:B------:R-:W2:Y:S01]  /*28700*/  LDL.LU R25, [R1+0x3c4] ;  /* 0x0003c40001197983 */ /* 0x000ea20000300800 */
[----:B0-----:R-:W2:Y:S01]  /*28710*/  LDL.LU R26, [R1+0x3c8] ;  /* 0x0003c800011a7983 */ /* 0x001ea20000300800 */
[----:B------:R-:W2:Y:S03]  /*28720*/  LDL.LU R27, [R1+0x3cc] ;  /* 0x0003cc00011b7983 */ /* 0x000ea60000300800 */
[----:B--2---:R0:W-:Y:S01]  /*28730*/  STL.64 [R1+0x22f8], R26 ;  /* 0x0022f81a01007387 */ /* 0x0041e20000100a00 */
[----:B------:R-:W-:Y:S02]  /*28740*/  STL.64 [R1+0x22f0], R24 ;  /* 0x0022f01801007387 */ /* 0x000fe40000100a00 */
[----:B0-----:R-:W-:-:S02]  /*28750*/  IMAD.MOV.U32 R26, RZ, RZ, R0 ;  /* 0x000000ffff1a7224 */ /* 0x001fc400078e0000 */
[----:B------:R-:W-:Y:S01]  /*28760*/  IMAD.MOV.U32 R27, RZ, RZ, R29 ;  /* 0x000000ffff1b7224 */ /* 0x000fe200078e001d */
[----:B------:R-:W2:Y:S04]  /*28770*/  LDL.LU R0, [R1+0x2368] ;  /* 0x0023680001007983 */ /* 0x000ea80000300800 */
        /* <DEDUP_REMOVED lines=8> */
[----:B0-----:R-:W2:Y:S01]  /*28800*/  LDL.LU.64 R22, [R1+0x2360] ;  /* 0x0023600001167983 */ /* 0x001ea20000300a00 */
[----:B------:R-:W2:Y:S02]  /*28810*/  LDL.LU.64 R20, [R1+0x2358] ;  /* 0x0023580001147983 */ /* 0x000ea40000300a00 */
[----:B------:R-:W-:Y:S02]  /*28820*/  STL.64 [R1+0x2308], R6 ;  /* 0x0023080601007387 */ /* 0x000fe40000100a00 */
[----:B---3--:R0:W-:Y:S02]  /*28830*/  STL.64 [R1+0x2300], R4 ;  /* 0x0023000401007387 */ /* 0x0081e40000100a00 */
[----:B0-----:R-:W3:Y:S01]  /*28840*/  LDL.LU R4, [R1+0x3d0] ;  /* 0x0003d00001047983 */ /* 0x001ee20000300800 */
[----:B------:R-:W3:Y:S02]  /*28850*/  LDL.LU R5, [R1+0x3d4] ;  /* 0x0003d40001057983 */ /* 0x000ee40000300800 */
[----:B------:R-:W2:Y:S02]  /*28860*/  LDL.LU R6, [R1+0x3d8] ;  /* 0x0003d80001067983 */ /* 0x000ea40000300800 */
[----:B------:R-:W2:Y:S02]  /*28870*/  LDL.LU R7, [R1+0x3dc] ;  /* 0x0003dc0001077983 */ /* 0x000ea40000300800 */
[----:B--2---:R-:W-:Y:S01]  /*28880*/  STL.64 [R1+0x2320], R6 ;  /* 0x0023200601007387 */ /* 0x004fe20000100a00 */
[----:B---3--:R0:W-:Y:S03]  /*28890*/  STL.64 [R1+0x2318], R4 ;  /* 0x0023180401007387 */ /* 0x0081e60000100a00 */
[----:B0-----:R-:W2:Y:S01]  /*288a0*/  LDL.LU R4, [R1+0x3e0] ;  /* 0x0003e00001047983 */ /* 0x001ea20000300800 */
[----:B------:R-:W2:Y:S02]  /*288b0*/  LDL.LU R5, [R1+0x3e4] ;  /* 0x0003e40001057983 */ /* 0x000ea40000300800 */
[----:B------:R-:W3:Y:S02]  /*288c0*/  LDL.LU R6, [R1+0x3e8] ;  /* 0x0003e80001067983 */ /* 0x000ee40000300800 */
[----:B------:R-:W3:Y:S01]  /*288d0*/  LDL.LU R7, [R1+0x3ec] ;  /* 0x0003ec0001077983 */ /* 0x000ee20000300800 */
[C---:B------:R-:W-:Y:S01]  /*288e0*/  HMMA.16816.F32.BF16 R12, R8.reuse, R22, R12 ;  /* 0x00000016080c723c */ /* 0x040fe2000004180c */
[----:B---3--:R-:W-:Y:S01]  /*288f0*/  STL.64 [R1+0x2338], R6 ;  /* 0x0023380601007387 */ /* 0x008fe20000100a00 */
[----:B--2---:R0:W-:Y:S03]  /*28900*/  STL.64 [R1+0x2330], R4 ;  /* 0x0023300401007387 */ /* 0x0041e60000100a00 */
[----:B0-----:R-:W2:Y:S01]  /*28910*/  LDL.LU R4, [R1+0x3f0] ;  /* 0x0003f00001047983 */ /* 0x001ea20000300800 */
[----:B------:R-:W2:Y:S02]  /*28920*/  LDL.LU R5, [R1+0x3f4] ;  /* 0x0003f40001057983 */ /* 0x000ea40000300800 */
[----:B------:R-:W2:Y:S02]  /*28930*/  LDL.LU R6, [R1+0x3f8] ;  /* 0x0003f80001067983 */ /* 0x000ea40000300800 */
[----:B------:R-:W2:Y:S11]  /*28940*/  LDL.LU R7, [R1+0x3fc] ;  /* 0x0003fc0001077983 */ /* 0x000eb60000300800 */
[----:B------:R-:W-:Y:S02]  /*28950*/  @!UPT UIADD3 URZ, URZ, URZ, URZ ;  /* 0x0000003f3f3ff290 */ /* 0x000fe4000fffe03f */
[----:B------:R-:W-:Y:S01]  /*28960*/  STL.64 [R1+0x500], R12 ;  /* 0x0005000c01007387 */ /* 0x000fe20000100a00 */
[----:B------:R0:W-:Y:S03]  /*28970*/  STL.64 [R1+0x508], R14 ;  /* 0x0005080e01007387 */ /* 0x0001e60000100a00 */
[----:B0-----:R-:W4:Y:S02]  /*28980*/  LDL.LU.64 R14, [R1+0x2350] ;  /* 0x00235000010e7983 */ /* 0x001f240000300a00 */
[----:B----4-:R-:W-:Y:S02]  /*28990*/  HMMA.16816.F32.BF16 R8, R8, R14, R16 ;  /* 0x0000000e0808723c */ /* 0x010fe40000041810 */
[----:B------:R-:W2:Y:S01]  /*289a0*/  LDL.LU.64 R18, [R1+0x2348] ;  /* 0x0023480001127983 */ /* 0x000ea20000300a00 */
[----:B------:R-:W2:Y:S02]  /*289b0*/  LDL.LU.64 R16, [R1+0x2340] ;  /* 0x0023400001107983 */ /* 0x000ea40000300a00 */
[----:B------:R0:W-:Y:S02]  /*289c0*/  STL.64 [R1+0x22d0], R14 ;  /* 0x0022d00e01007387 */ /* 0x0001e40000100a00 */
[----:B------:R-:W3:Y:S11]  /*289d0*/  LDL.LU R12, [R1+0x3b0] ;  /* 0x0003b000010c7983 */ /* 0x000ef60000300800 */
[----:B------:R-:W-:Y:S05]  /*289e0*/  @!UPT UIADD3 URZ, URZ, URZ, URZ ;  /* 0x0000003f3f3ff290 */ /* 0x000fea000fffe03f */
[----:B------:R1:W-:Y:S01]  /*289f0*/  STL.64 [R1+0x380], R8 ;  /* 0x0003800801007387 */ /* 0x0003e20000100a00 */
[----:B------:R-:W-:Y:S02]  /*28a00*/  STL.64 [R1+0x388], R10 ;  /* 0x0003880a01007387 */ /* 0x000fe40000100a00 */
[----:B------:R-:W3:Y:S02]  /*28a10*/  LDL.LU R13, [R1+0x3b4] ;  /* 0x0003b400010d7983 */ /* 0x000ee40000300800 */
[----:B0-----:R-:W3:Y:S01]  /*28a20*/  LDL.LU R14, [R1+0x3b8] ;  /* 0x0003b800010e7983 */ /* 0x001ee20000300800 */
[----:B------:R-:W3:Y:S01]  /*28a30*/  LDL.LU R15, [R1+0x3bc] ;  /* 0x0003bc00010f7983 */ /* 0x000ee20000300800 */
[----:B-1----:R-:W-:Y:S02]  /*28a40*/  IMAD.MOV.U32 R9, RZ, RZ, R26 ;  /* 0x000000ffff097224 */ /* 0x002fe400078e001a */
        /* <DEDUP_REMOVED lines=9> */
[----:B------:R-:W-:Y:S02]  /*28ae0*/  IMAD.MOV.U32 R10, RZ, RZ, R21 ;  /* 0x000000ffff0a7224 */ /* 0x000fe400078e0015 */
[----:B------:R-:W-:Y:S01]  /*28af0*/  IMAD.MOV.U32 R11, RZ, RZ, R20 ;  /* 0x000000ffff0b7224 */ /* 0x000fe200078e0014 */
        /* <DEDUP_REMOVED lines=9> */
[C---:B--2---:R-:W-:Y:S01]  /*28b90*/  HMMA.16816.F32.BF16 R24, R16.reuse, R26, R4 ;  /* 0x0000001a1018723c */ /* 0x044fe20000041804 */
[----:B------:R-:W2:Y:S01]  /*28ba0*/  LDL.LU.64 R6, [R1+0x2308] ;  /* 0x0023080001067983 */ /* 0x000ea20000300a00 */
[----:B------:R-:W4:Y:S11]  /*28bb0*/  LDL.LU.64 R4, [R1+0x2300] ;  /* 0x0023000001047983 */ /* 0x000f360000300a00 */
        /* <DEDUP_REMOVED lines=10> */
[----:B0-----:R-:W3:Y:S01]  /*28c60*/  LDL.LU.64 R26, [R1+0x22e8] ;  /* 0x0022e800011a7983 */ /* 0x001ee20000300a00 */
[----:B------:R-:W-:Y:S01]  /*28c70*/  STL.64 [R1+0x2278], R10 ;  /* 0x0022780a01007387 */ /* 0x000fe20000100a00 */
[C---:B---3--:R-:W-:Y:S11]  /*28c80*/  HMMA.16816.F32.BF16 R12, R16.reuse, R26, R12 ;  /* 0x0000001a100c723c */ /* 0x048ff6000004180c */
[----:B------:R-:W-:Y:S11]  /*28c90*/  @!UPT UIADD3 URZ, URZ, URZ, URZ ;  /* 0x0000003f3f3ff290 */ /* 0x000ff6000fffe03f */
[----:B------:R-:W-:Y:S01]  /*28ca0*/  @!UPT UIADD3 URZ, URZ, URZ, URZ ;  /* 0x0000003f3f3ff290 */ /* 0x000fe2000fffe03f */
[----:B------:R0:W-:Y:S01]  /*28cb0*/  STL.64 [R1+0x4b0], R12 ;  /* 0x0004b00c01007387 */ /* 0x0001e20000100a00 */
[----:B------:R-:W-:Y:S02]  /*28cc0*/  STL.64 [R1+0x4b8], R14 ;  /* 0x0004b80e01007387 */ /* 0x000fe40000100a00 */
[----:B0-----:R-:W-:Y:S02]  /*28cd0*/  IMAD.MOV.U32 R13, RZ, RZ, R26 ;  /* 0x000000ffff0d7224 */ /* 0x001fe400078e001a */
[----:B------:R-:W-:Y:S02]  /*28ce0*/  IMAD.MOV.U32 R12, RZ, RZ, R27 ;  /* 0x000000ffff0c7224 */ /* 0x000fe400078e001b */
[----:B------:R-:W2:Y:S01]  /*28cf0*/  LDL.LU.64 R26, [R1+0x22e0] ;  /* 0x0022e000011a7983 */ /* 0x000ea20000300a00 */
[----:B------:R-:W2:Y:S02]  /*28d00*/  LDL.LU.64 R24, [R1+0x22d8] ;  /* 0x0022d80001187983 */ /* 0x000ea40000300a00 */
[----:B------:R-:W3:Y:S01]  /*28d10*/  LDL.LU.64 R10, [R1+0x18] ;  /* 0x00001800010a7983 */ /* 0x000ee20000300a00 */
[----:B--2---:R-:W-:Y:S01]  /*28d20*/  HMMA.16816.F32.BF16 R24, R16, R6, R24 ;  /* 0x000000061018723c */ /* 0x004fe20000041818 */
[----:B---3--:R0:W-:Y:S02]  /*28d30*/  STL.64 [R1+0x2290], R10 ;  /* 0x0022900a01007387 */ /* 0x0081e40000100a00 */
[----:B0-----:R-:W-:-:S02]  /*28d40*/  IMAD.MOV.U32 R10, RZ, RZ, R21 ;  /* 0x000000ffff0a7224 */ /* 0x001fc400078e0015 */
[----:B------:R-:W-:Y:S11]  /*28d50*/  IMAD.MOV.U32 R11, RZ, RZ, R20 ;  /* 0x000000ffff0b7224 */ /* 0x000ff600078e0014 */
[----:B------:R-:W-:Y:S07]  /*28d60*/  @!UPT UIADD3 URZ, URZ, URZ, URZ ;  /* 0x0000003f3f3ff290 */ /* 0x000fee000fffe03f */
[----:B------:R-:W-:Y:S01]  /*28d70*/  STL.64 [R1+0x4a0], R24 ;  /* 0x0004a01801007387 */ /* 0x000fe20000100a00 */
[----:B------:R-:W-:Y:S02]  /*28d80*/  STL.64 [R1+0x4a8], R26 ;  /* 0x0004a81a01007387 */ /* 0x000fe40000100a00 */
[----:B------:R0:W-:Y:S02]  /*28d90*/  STL.64 [R1+0x2258], R6 ;  /* 0x0022580601007387 */ /* 0x0001e40000100a00 */
[----:B----4-:R1:W-:Y:S02]  /*28da0*/  STL.64 [R1+0x2250], R4 ;  /* 0x0022500401007387 */ /* 0x0103e40000100a00 */
[----:B0-----:R-:W-:Y:S02]  /*28db0*/  IMAD.MOV.U32 R7, RZ, RZ, R12 ;  /* 0x000000ffff077224 */ /* 0x001fe400078e000c */
[----:B------:R-:W-:Y:S01]  /*28dc0*/  IMAD.MOV.U32 R6, RZ, RZ, R13 ;  /* 0x000000ffff067224 */ /* 0x000fe200078e000d */
[----:B------:R-:W2:Y:S01]  /*28dd0*/  LDL.LU R12, [R1+0x390] ;  /* 0x00039000010c7983 */ /* 0x000ea20000300800 */
[----:B------:R-:W2:Y:S02]  /*28de0*/  LDL.LU R13, [R1+0x394] ;  /* 0x00039400010d7983 */ /* 0x000ea40000300800 */
[----:B------:R-:W2:Y:S02]  /*28df0*/  LDL.LU R14, [R1+0x398] ;  /* 0x00039800010e7983 */ /* 0x000ea40000300800 */
[----:B------:R-:W2:Y:S01]  /*28e00*/  LDL.LU R15, [R1+0x39c] ;  /* 0x00039c00010f7983 */ /* 0x000ea20000300800 */
[----:B------:R-:W3:Y:S01]  /*28e10*/  LDL.LU R24, [R1+0x2b0] ;  /* 0x0002b00001187983 */ /* 0x000ee20000300800 */
[----:B------:R-:W3:Y:S02]  /*28e20*/  LDL.LU R25, [R1+0x2b4] ;  /* 0x0002b40001197983 */ /* 0x000ee40000300800 */
[----:B------:R-:W3:Y:S02]  /*28e30*/  LDL.LU R26, [R1+0x2b8] ;  /* 0x0002b800011a7983 */ /* 0x000ee40000300800 */
[----:B------:R-:W3:Y:S01]  /*28e40*/  LDL.LU R27, [R1+0x2bc] ;  /* 0x0002bc00011b7983 */ /* 0x000ee20000300800 */
[----:B------:R-:W-:Y:S01]  /*28e50*/  STL.64 [R1+0x22a8], R10 ;  /* 0x0022a80a01007387 */ /* 0x000fe20000100a00 */
[----:B------:R0:W-:Y:S02]  /*28e60*/  STL.64 [R1+0x2270], R6 ;  /* 0x0022700601007387 */ /* 0x0001e40000100a00 */
[----:B-1----:R-:W4:Y:S02]  /*28e70*/  LDL.LU R4, [R1+0x270] ;  /* 0x0002700001047983 */ /* 0x002f240000300800 */
        /* <DEDUP_REMOVED lines=20> */
[----:B------:R-:W2:Y:S02]  /*28fc0*/  LDL.LU R6, [R1+0x2a8] ;  /* 0x0002a80001067983 */ /* 0x000ea40000300800 */
[----:B------:R-:W2:Y:S02]  /*28fd0*/  LDL.LU R7, [R1+0x2ac] ;  /* 0x0002ac0001077983 */ /* 0x000ea40000300800 */
[----:B------:R-:W-:Y:S01]  /*28fe0*/  STL.64 [R1+0x490], R12 ;  /* 0x0004900c01007387 */ /* 0x000fe20000100a00 */
[----:B------:R0:W-:Y:S03]  /*28ff0*/  STL.64 [R1+0x498], R14 ;  /* 0x0004980e01007387 */ /* 0x0001e60000100a00 */
[----:B0-----:R-:W3:Y:S01]  /*29000*/  LDL.LU.64 R14, [R1+0x22d0] ;  /* 0x0022d000010e7983 */ /* 0x001ee20000300a00 */
[----:B------:R-:W-:-:S02]  /*29010*/  IMAD.MOV.U32 R10, RZ, RZ, R9 ;  /* 0x000000ffff0a7224 */ /* 0x000fc400078e0009 */
[----:B------:R-:W-:Y:S02]  /*29020*/  IMAD.MOV.U32 R11, RZ, RZ, R8 ;  /* 0x000000ffff0b7224 */ /* 0x000fe400078e0008 */
[----:B------:R-:W-:Y:S02]  /*29030*/  IMAD.MOV.U32 R9, RZ, RZ, R22 ;  /* 0x000000ffff097224 */ /* 0x000fe400078e0016 */
[----:B------:R-:W-:Y:S02]  /*29040*/  IMAD.MOV.U32 R8, RZ, RZ, R23 ;  /* 0x000000ffff087224 */ /* 0x000fe400078e0017 */
[----:B------:R-:W2:Y:S01]  /*29050*/  LDL.LU.64 R22, [R1+0x22c8] ;  /* 0x0022c80001167983 */ /* 0x000ea20000300a00 */
[----:B------:R-:W2:Y:S01]  /*29060*/  LDL.LU.64 R20, [R1+0x22c0] ;  /* 0x0022c00001147983 */ /* 0x000ea20000300a00 */
[----:B---3--:R-:W-:Y:S02]  /*29070*/  HMMA.16816.F32.BF16 R16, R16, R14, R24 ;  /* 0x0000000e1010723c */ /* 0x008fe40000041818 */
[----:B------:R-:W3:Y:S11]  /*29080*/  LDL.LU R24, [R1+0x190] ;  /* 0x0001900001187983 */ /* 0x000ef60000300800 */
[----:B------:R-:W-:Y:S10]  /*29090*/  @!UPT UIADD3 URZ, URZ, URZ, URZ ;  /* 0x0000003f3f3ff290 */ /* 0x000ff4000fffe03f */
[----:B------:R-:W-:Y:S01]  /*290a0*/  STL.64 [R1+0x2b0], R16 ;  /* 0x0002b01001007387 */ /* 0x000fe20000100a00 */
[----:B------:R0:W-:Y:S02]  /*290b0*/  STL.64 [R1+0x2b8], R18 ;  /* 0x0002b81201007387 */ /* 0x0001e40000100a00 */
[----:B------:R-:W3:Y:S02]  /*290c0*/  LDL.LU R25, [R1+0x194] ;  /* 0x0001940001197983 */ /* 0x000ee40000300800 */
[----:B------:R-:W4:Y:S01]  /*290d0*/  LDL.LU R26, [R1+0x198] ;  /* 0x00019800011a7983 */ /* 0x000f220000300800 */
[----:B------:R-:W4:Y:S01]  /*290e0*/  LDL.LU R27, [R1+0x19c] ;  /* 0x00019c00011b7983 */ /* 0x000f220000300800 */
[----:B0-----:R-:W-:Y:S02]  /*290f0*/  IMAD.MOV.U32 R18, RZ, RZ, R9 ;  /* 0x000000ffff127224 */ /* 0x001fe400078e0009 */
[----:B------:R-:W-:Y:S01]  /*29100*/  IMAD.MOV.U32 R19, RZ, RZ, R8 ;  /* 0x000000ffff137224 */ /* 0x000fe200078e0008 */
[----:B----4-:R-:W-:Y:S01]  /*29110*/  STL.64 [R1+0x2248], R26 ;  /* 0x0022481a01007387 */ /* 0x010fe20000100a00 */
[----:B---3--:R0:W-:Y:S03]  /*29120*/  STL.64 [R1+0x2240], R24 ;  /* 0x0022401801007387 */ /* 0x0081e60000100a00 */
[----:B0-----:R-:W3:Y:S01]  /*29130*/  LDL.LU R24, [R1+0x250] ;  /* 0x0002500001187983 */ /* 0x001ee20000300800 */
[----:B------:R-:W3:Y:S02]  /*29140*/  LDL.LU R25, [R1+0x254] ;  /* 0x0002540001197983 */ /* 0x000ee40000300800 */
[----:B------:R-:W4:Y:S02]  /*29150*/  LDL.LU R26, [R1+0x258] ;  /* 0x00025800011a7983 */ /* 0x000f240000300800 */
[----:B------:R-:W4:Y:S01]  /*29160*/  LDL.LU R27, [R1+0x25c] ;  /* 0x00025c00011b7983 */ /* 0x000f220000300800 */
[C---:B--2---:R-:W-:Y:S01]  /*29170*/  HMMA.16816.F32.BF16 R8, R20.reuse, R10, R4 ;  /* 0x0000000a1408723c */ /* 0x044fe20000041804 */
[----:B----4-:R-:W-:Y:S01]  /*29180*/  STL.64 [R1+0x2268], R26 ;  /* 0x0022681a01007387 */ /* 0x010fe20000100a00 */
[----:B---3--:R0:W-:Y:S03]  /*29190*/  STL.64 [R1+0x2260], R24 ;  /* 0x0022601801007387 */ /* 0x0081e60000100a00 */
[----:B0-----:R-:W2:Y:S01]  /*291a0*/  LDL.LU R24, [R1+0x260] ;  /* 0x0002600001187983 */ /* 0x001ea20000300800 */
[----:B------:R-:W2:Y:S02]  /*291b0*/  LDL.LU R25, [R1+0x264] ;  /* 0x0002640001197983 */ /* 0x000ea40000300800 */
[----:B------:R-:W2:Y:S02]  /*291c0*/  LDL.LU R26, [R1+0x268] ;  /* 0x00026800011a7983 */ /* 0x000ea40000300800 */
[----:B------:R-:W2:Y:S01]  /*291d0*/  LDL.LU R27, [R1+0x26c] ;  /* 0x00026c00011b7983 */ /* 0x000ea20000300800 */
[----:B------:R-:W3:Y:S01]  /*291e0*/  LDL.LU.64 R6, [R1+0x22b8] ;  /* 0x0022b80001067983 */ /* 0x000ee20000300a00 */
[----:B------:R-:W3:Y:S11]  /*291f0*/  LDL.LU.64 R4, [R1+0x22b0] ;  /* 0x0022b00001047983 */ /* 0x000ef60000300a00 */
[----:B------:R-:W-:Y:S02]  /*29200*/  STL.64 [R1+0x2a0], R8 ;  /* 0x0002a00801007387 */ /* 0x000fe40000100a00 */
[----:B------:R0:W-:Y:S02]  /*29210*/  STL.64 [R1+0x2a8], R10 ;  /* 0x0002a80a01007387 */ /* 0x0001e40000100a00 */
        /* <DEDUP_REMOVED lines=22> */
[----:B0-----:R-:W2:Y:S01]  /*29380*/  LDL.LU.64 R6, [R1+0x2270] ;  /* 0x0022700001067983 */ /* 0x001ea20000300a00 */
[----:B------:R0:W-:Y:S02]  /*29390*/  STL.64 [R1+0x2218], R10 ;  /* 0x0022180a01007387 */ /* 0x0001e40000100a00 */
[----:B------:R-:W3:Y:S02]  /*293a0*/  LDL.LU R8, [R1+0x240] ;  /* 0x0002400001087983 */ /* 0x000ee40000300800 */
[----:B------:R-:W3:Y:S01]  /*293b0*/  LDL.LU R9, [R1+0x244] ;  /* 0x0002440001097983 */ /* 0x000ee20000300800 */
[----:B0-----:R-:W3:Y:S01]  /*293c0*/  LDL.LU R10, [R1+0x248] ;  /* 0x00024800010a7983 */ /* 0x001ee20000300800 */
[----:B------:R-:W3:Y:S01]  /*293d0*/  LDL.LU R11, [R1+0x24c] ;  /* 0x00024c00010b7983 */ /* 0x000ee20000300800 */
[C---:B--2---:R-:W-:Y:S02]  /*293e0*/  HMMA.16816.F32.BF16 R4, R20.reuse, R6, R24 ;  /* 0x000000061404723c */ /* 0x044fe40000041818 */
[----:B------:R-:W2:Y:S01]  /*293f0*/  LDL.LU.64 R26, [R1+0x2268] ;  /* 0x00226800011a7983 */ /* 0x000ea20000300a00 */
[----:B------:R-:W2:Y:S11]  /*29400*/  LDL.LU.64 R24, [R1+0x2260] ;  /* 0x0022600001187983 */ /* 0x000eb60000300a00 */
[----:B------:R-:W-:Y:S09]  /*29410*/  @!UPT UIADD3 URZ, URZ, URZ, URZ ;  /* 0x0000003f3f3ff290 */ /* 0x000ff2000fffe03f */
[----:B------:R-:W-:Y:S01]  /*29420*/  STL.64 [R1+0x260], R4 ;  /* 0x0002600401007387 */ /* 0x000fe20000100a00 */
[----:B------:R0:W-:Y:S03]  /*29430*/  STL.64 [R1+0x268], R6 ;  /* 0x0002680601007387 */ /* 0x0001e60000100a00 */
[----:B0-----:R-:W2:Y:S01]  /*29440*/  LDL.LU.64 R6, [R1+0x2258] ;  /* 0x0022580001067983 */ /* 0x001ea20000300a00 */
[----:B------:R-:W4:Y:S01]  /*29450*/  LDL.LU.64 R4, [R1+0x2250] ;  /* 0x0022500001047983 */ /* 0x000f220000300a00 */
        /* <DEDUP_REMOVED lines=8> */
[----:B----4-:R3:W-:Y:S02]  /*294e0*/  STL.64 [R1+0x21f0], R4 ;  /* 0x0021f00401007387 */ /* 0x0107e40000100a00 */
[C---:B---3--:R-:W-:Y:S01]  /*294f0*/  HMMA.16816.F32.BF16 R4, R20.reuse, R18, R8 ;  /* 0x000000121404723c */ /* 0x048fe20000041808 */
[----:B------:R-:W3:Y:S11]  /*29500*/  LDL.LU R8, [R1+0x160] ;  /* 0x0001600001087983 */ /* 0x000ef60000300800 */
[----:B------:R-:W-:Y:S11]  /*29510*/  @!UPT UIADD3 URZ, URZ, URZ, URZ ;  /* 0x0000003f3f3ff290 */ /* 0x000ff6000fffe03f */
[----:B------:R0:W-:Y:S01]  /*29520*/  STL.64 [R1+0x240], R4 ;  /* 0x0002400401007387 */ /* 0x0001e20000100a00 */
[----:B------:R1:W-:Y:S02]  /*29530*/  STL.64 [R1+0x248], R6 ;  /* 0x0002480601007387 */ /* 0x0003e40000100a00 */
[----:B------:R-:W3:Y:S02]  /*29540*/  LDL.LU R9, [R1+0x164] ;  /* 0x0001640001097983 */ /* 0x000ee40000300800 */
[----:B------:R-:W4:Y:S01]  /*29550*/  LDL.LU R10, [R1+0x168] ;  /* 0x00016800010a7983 */ /* 0x000f220000300800 */
[----:B------:R-:W4:Y:S04]  /*29560*/  LDL.LU R11, [R1+0x16c] ;  /* 0x00016c00010b7983 */ /* 0x000f280000300800 */
[----:B0-----:R-:W3:Y:S01]  /*29570*/  LDL.LU R4, [R1+0x170] ;  /* 0x0001700001047983 */ /* 0x001ee20000300800 */
[----:B------:R-:W3:Y:S02]  /*29580*/  LDL.LU R5, [R1+0x174] ;  /* 0x0001740001057983 */ /* 0x000ee40000300800 */
[----:B-1----:R-:W3:Y:S02]  /*29590*/  LDL.LU R6, [R1+0x178] ;  /* 0x0001780001067983 */ /* 0x002ee40000300800 */
[----:B------:R-:W3:Y:S01]  /*295a0*/  LDL.LU R7, [R1+0x17c] ;  /* 0x00017c0001077983 */ /* 0x000ee20000300800 */
[----:B--2---:R-:W-:Y:S01]  /*295b0*/  HMMA.16816.F32.BF16 R20, R20, R14, R24 ;  /* 0x0000000e1414723c */ /* 0x004fe20000041818 */
[----:B----4-:R0:W-:Y:S01]  /*295c0*/  STL.64 [R1+0x2228], R10 ;  /* 0x0022280a01007387 */ /* 0x0101e20000100a00 */
[----:B---3--:R-:W-:Y:S03]  /*295d0*/  STL.64 [R1+0x2220], R8 ;  /* 0x0022200801007387 */ /* 0x008fe60000100a00 */
[----:B0-----:R-:W2:Y:S01]  /*295e0*/  LDL.LU.64 R10, [R1+0x48] ;  /* 0x00004800010a7983 */ /* 0x001ea20000300a00 */
[----:B------:R0:W-:Y:S02]  /*295f0*/  STL.64 [R1+0x21e8], R18 ;  /* 0x0021e81201007387 */ /* 0x0001e40000100a00 */
[----:B------:R-:W3:Y:S02]  /*29600*/  LDL.LU R16, [R1+0x150] ;  /* 0x0001500001107983 */ /* 0x000ee40000300800 */
[----:B------:R-:W3:Y:S01]  /*29610*/  LDL.LU R17, [R1+0x154] ;  /* 0x0001540001117983 */ /* 0x000ee20000300800 */
[----:B0-----:R-:W3:Y:S01]  /*29620*/  LDL.LU R18, [R1+0x158] ;  /* 0x0001580001127983 */ /* 0x001ee20000300800 */
[----:B------:R-:W3:Y:S02]  /*29630*/  LDL.LU R19, [R1+0x15c] ;  /* 0x00015c0001137983 */ /* 0x000ee40000300800 */
[----:B------:R-:W2:Y:S02]  /*29640*/  LDL.LU.64 R26, [R1+0x2238] ;  /* 0x00223800011a7983 */ /* 0x000ea40000300a00 */
[----:B------:R-:W2:Y:S01]  /*29650*/  LDL.LU.64 R24, [R1+0x2230] ;  /* 0x0022300001187983 */ /* 0x000ea20000300a00 */
[----:B------:R0:W-:Y:S04]  /*29660*/  STL.64 [R1+0x2200], R14 ;  /* 0x0022000e01007387 */ /* 0x0001e80000100a00 */
[----:B0-----:R-:W4:Y:S02]  /*29670*/  LDL.LU.64 R14, [R1+0x28] ;  /* 0x00002800010e7983 */ /* 0x001f240000300a00 */
[----:B------:R0:W-:Y:S02]  /*29680*/  STL.64 [R1+0x190], R20 ;  /* 0x0001901401007387 */ /* 0x0001e40000100a00 */
[----:B------:R1:W-:Y:S01]  /*29690*/  STL.64 [R1+0x198], R22 ;  /* 0x0001981601007387 */ /* 0x0003e20000100a00 */
        /* <DEDUP_REMOVED lines=10> */
[----:B------:R-:W-:Y:S01]  /*29740*/  HMMA.16816.F32.BF16 R4, R24, R10, R4 ;  /* 0x0000000a1804723c */ /* 0x000fe20000041804 */
[----:B--2---:R-:W-:Y:S01]  /*29750*/  STL.64 [R1+0x2170], R22 ;  /* 0x0021701601007387 */ /* 0x004fe20000100a00 */
[----:B------:R0:W-:Y:S03]  /*29760*/  STL.64 [R1+0x2168], R20 ;  /* 0x0021681401007387 */ /* 0x0001e60000100a00 */
[----:B0-----:R-:W2:Y:S01]  /*29770*/  LDL.LU R20, [R1+0x70] ;  /* 0x0000700001147983 */ /* 0x001ea20000300800 */
[----:B------:R-:W2:Y:S02]  /*29780*/  LDL.LU R21, [R1+0x74] ;  /* 0x0000740001157983 */ /* 0x000ea40000300800 */
[----:B------:R-:W2:Y:S02]  /*29790*/  LDL.LU R22, [R1+0x78] ;  /* 0x0000780001167983 */ /* 0x000ea40000300800 */
[----:B------:R-:W2:Y:S02]  /*297a0*/  LDL.LU R23, [R1+0x7c] ;  /* 0x00007c0001177983 */ /* 0x000ea40000300800 */
[----:B--2---:R-:W-:Y:S01]  /*297b0*/  STL.64 [R1+0x2180], R22 ;  /* 0x0021801601007387 */ /* 0x004fe20000100a00 */
[----:B------:R-:W-:Y:S10]  /*297c0*/  STL.64 [R1+0x2178], R20 ;  /* 0x0021781401007387 */ /* 0x000ff40000100a00 */
[----:B------:R0:W-:Y:S02]  /*297d0*/  STL.64 [R1+0x170], R4 ;  /* 0x0001700401007387 */ /* 0x0001e40000100a00 */
[----:B------:R4:W-:Y:S02]  /*297e0*/  STL.64 [R1+0x178], R6 ;  /* 0x0001780601007387 */ /* 0x0009e40000100a00 */
[----:B0-----:R-:W-:-:S02]  /*297f0*/  IMAD.MOV.U32 R5, RZ, RZ, R10 ;  /* 0x000000ffff057224 */ /* 0x001fc400078e000a */
[----:B------:R-:W-:Y:S02]  /*29800*/  IMAD.MOV.U32 R4, RZ, RZ, R11 ;  /* 0x000000ffff047224 */ /* 0x000fe400078e000b */
[----:B------:R-:W2:Y:S01]  /*29810*/  LDL.LU.64 R10, [R1+0x2228] ;  /* 0x00222800010a7983 */ /* 0x000ea20000300a00 */
[----:B------:R-:W2:Y:S02]  /*29820*/  LDL.LU.64 R8, [R1+0x2220] ;  /* 0x0022200001087983 */ /* 0x000ea40000300a00 */
[----:B------:R-:W-:Y:S02]  /*29830*/  IMAD.MOV.U32 R22, RZ, RZ, R13 ;  /* 0x000000ffff167224 */ /* 0x000fe400078e000d */
[----:B------:R-:W-:Y:S02]  /*29840*/  IMAD.MOV.U32 R23, RZ, RZ, R12 ;  /* 0x000000ffff177224 */ /* 0x000fe400078e000c */
[----:B----4-:R-:W-:Y:S02]  /*29850*/  IMAD.MOV.U32 R7, RZ, RZ, R14 ;  /* 0x000000ffff077224 */ /* 0x010fe400078e000e */
[----:B------:R-:W-:Y:S01]  /*29860*/  IMAD.MOV.U32 R6, RZ, RZ, R15 ;  /* 0x000000ffff067224 */ /* 0x000fe200078e000f */
[C---:B--2---:R-:W-:Y:S08]  /*29870*/  HMMA.16816.F32.BF16 R8, R24.reuse, R14, R8 ;  /* 0x0000000e1808723c */ /* 0x044ff00000041808 */
[----:B---3--:R-:W-:Y:S11]  /*29880*/  HMMA.16816.F32.BF16 R12, R24, R22, R16 ;  /* 0x00000016180c723c */ /* 0x008ff60000041810 */
[----:B------:R-:W-:Y:S04]  /*29890*/  @!UPT UIADD3 URZ, URZ, URZ, URZ ;  /* 0x0000003f3f3ff290 */ /* 0x000fe8000fffe03f */
[----:B------:R-:W-:Y:S01]  /*298a0*/  STL.64 [R1+0x160], R8 ;  /* 0x0001600801007387 */ /* 0x000fe20000100a00 */
[----:B------:R0:W-:Y:S03]  /*298b0*/  STL.64 [R1+0x168], R10 ;  /* 0x0001680a01007387 */ /* 0x0001e60000100a00 */
[----:B0-----:R-:W2:Y:S01]  /*298c0*/  LDL.LU.64 R10, [R1+0x2218] ;  /* 0x00221800010a7983 */ /* 0x001ea20000300a00 */
[----:B------:R0:W-:Y:S03]  /*298d0*/  STL.64 [R1+0x2190], R22 ;  /* 0x0021901601007387 */ /* 0x0001e60000100a00 */
[----:B------:R1:W-:Y:S02]  /*298e0*/  STL.64 [R1+0x150], R12 ;  /* 0x0001500c01007387 */ /* 0x0003e40000100a00 */
[----:B------:R3:W-:Y:S02]  /*298f0*/  STL.64 [R1+0x158], R14 ;  /* 0x0001580e01007387 */ /* 0x0007e40000100a00 */
[----:B0-----:R-:W-:-:S02]  /*29900*/  IMAD.MOV.U32 R22, RZ, RZ, R7 ;  /* 0x000000ffff167224 */ /* 0x001fc400078e0007 */
[----:B------:R-:W-:-:S05]  /*29910*/  IMAD.MOV.U32 R23, RZ, RZ, R6 ;  /* 0x000000ffff177224 */ /* 0x000fca00078e0006 */
[----:B------:R0:W-:Y:S01]  /*29920*/  STL.64 [R1+0x21a8], R22 ;  /* 0x0021a81601007387 */ /* 0x0001e20000100a00 */
[----:B-1----:R-:W4:Y:S02]  /*29930*/  LDL.LU R12, [R1+0x130] ;  /* 0x00013000010c7983 */ /* 0x002f240000300800 */
[----:B------:R-:W4:Y:S02]  /*29940*/  LDL.LU R13, [R1+0x134] ;  /* 0x00013400010d7983 */ /* 0x000f240000300800 */
[----:B---3--:R-:W3:Y:S01]  /*29950*/  LDL.LU R14, [R1+0x138] ;  /* 0x00013800010e7983 */ /* 0x008ee20000300800 */
[----:B------:R-:W3:Y:S01]  /*29960*/  LDL.LU R15, [R1+0x13c] ;  /* 0x00013c00010f7983 */ /* 0x000ee20000300800 */
[----:B0-----:R-:W-:Y:S02]  /*29970*/  IMAD.MOV.U32 R22, RZ, RZ, R5 ;  /* 0x000000ffff167224 */ /* 0x001fe400078e0005 */
[----:B------:R-:W-:Y:S01]  /*29980*/  IMAD.MOV.U32 R23, RZ, RZ, R4 ;  /* 0x000000ffff177224 */ /* 0x000fe200078e0004 */
[----:B---3--:R-:W-:Y:S01]  /*29990*/  STL.64 [R1+0x2210], R14 ;  /* 0x0022100e01007387 */ /* 0x008fe20000100a00 */
[----:B----4-:R0:W-:Y:S03]  /*299a0*/  STL.64 [R1+0x2208], R12 ;  /* 0x0022080c01007387 */ /* 0x0101e60000100a00 */
[----:B0-----:R-:W2:Y:S01]  /*299b0*/  LDL.LU R12, [R1+0x140] ;  /* 0x00014000010c7983 */ /* 0x001ea20000300800 */
[----:B------:R-:W2:Y:S02]  /*299c0*/  LDL.LU R13, [R1+0x144] ;  /* 0x00014400010d7983 */ /* 0x000ea40000300800 */
[----:B------:R-:W2:Y:S02]  /*299d0*/  LDL.LU R14, [R1+0x148] ;  /* 0x00014800010e7983 */ /* 0x000ea40000300800 */
[----:B------:R-:W2:Y:S01]  /*299e0*/  LDL.LU R15, [R1+0x14c] ;  /* 0x00014c00010f7983 */ /* 0x000ea20000300800 */
[----:B------:R-:W3:Y:S01]  /*299f0*/  LDL.LU.64 R6, [R1+0x38] ;  /* 0x0000380001067983 */ /* 0x000ee20000300a00 */
[----:B------:R-:W4:Y:S02]  /*29a00*/  LDL.LU R16, [R1+0x120] ;  /* 0x0001200001107983 */ /* 0x000f240000300800 */
[----:B------:R-:W4:Y:S02]  /*29a10*/  LDL.LU R17, [R1+0x124] ;  /* 0x0001240001117983 */ /* 0x000f240000300800 */
[----:B------:R-:W4:Y:S01]  /*29a20*/  LDL.LU R18, [R1+0x128] ;  /* 0x0001280001127983 */ /* 0x000f220000300800 */
[----:B------:R-:W4:Y:S01]  /*29a30*/  LDL.LU R19, [R1+0x12c] ;  /* 0x00012c0001137983 */ /* 0x000f220000300800 */
[----:B------:R0:W-:Y:S02]  /*29a40*/  STL.64 [R1+0x21d0], R22 ;  /* 0x0021d01601007387 */ /* 0x0001e40000100a00 */
[----:B------:R-:W3:Y:S02]  /*29a50*/  LDL.LU R20, [R1+0xb0] ;  /* 0x0000b00001147983 */ /* 0x000ee40000300800 */
[----:B------:R-:W3:Y:S01]  /*29a60*/  LDL.LU R21, [R1+0xb4] ;  /* 0x0000b40001157983 */ /* 0x000ee20000300800 */
        /* <DEDUP_REMOVED lines=18> */
[----:B------:R-:W2:Y:S03]  /*29b90*/  LDL.LU R11, [R1+0x8c] ;  /* 0x00008c00010b7983 */ /* 0x000ea60000300800 */
        /* <DEDUP_REMOVED lines=19> */
[----:B------:R-:W4:Y:S02]  /*29cd0*/  LDL.LU.64 R6, [R1+0x21f8] ;  /* 0x0021f80001067983 */ /* 0x000f240000300a00 */
[----:B------:R-:W2:Y:S01]  /*29ce0*/  LDL.LU.64 R4, [R1+0x21f0] ;  /* 0x0021f00001047983 */ /* 0x000ea20000300a00 */
[C---:B----4-:R-:W-:Y:S11]  /*29cf0*/  HMMA.16816.F32.BF16 R16, R24.reuse, R6, R16 ;  /* 0x000000061810723c */ /* 0x050ff60000041810 */
[----:B------:R-:W-:Y:S11]  /*29d00*/  @!UPT UIADD3 URZ, URZ, URZ, URZ ;  /* 0x0000003f3f3ff290 */ /* 0x000ff6000fffe03f */
[----:B------:R-:W-:Y:S01]  /*29d10*/  @!UPT UIADD3 URZ, URZ, URZ, URZ ;  /* 0x0000003f3f3ff290 */ /* 0x000fe2000fffe03f */
[----:B------:R-:W-:Y:S01]  /*29d20*/  STL.64 [R1+0x120], R16 ;  /* 0x0001201001007387 */ /* 0x000fe20000100a00 */
[----:B------:R0:W-:Y:S03]  /*29d30*/  STL.64 [R1+0x128], R18 ;  /* 0x0001281201007387 */ /* 0x0001e60000100a00 */
[----:B0-----:R-:W4:Y:S02]  /*29d40*/  LDL.LU.64 R18, [R1+0x21e8] ;  /* 0x0021e80001127983 */ /* 0x001f240000300a00 */
[----:B----4-:R-:W-:Y:S11]  /*29d50*/  HMMA.16816.F32.BF16 R20, R24, R18, R20 ;  /* 0x000000121814723c */ /* 0x010ff60000041814 */
[----:B------:R-:W-:Y:S11]  /*29d60*/  @!UPT UIADD3 URZ, URZ, URZ, URZ ;  /* 0x0000003f3f3ff290 */ /* 0x000ff6000fffe03f */
[----:B------:R-:W-:Y:S01]  /*29d70*/  @!UPT UIADD3 URZ, URZ, URZ, URZ ;  /* 0x0000003f3f3ff290 */ /* 0x000fe2000fffe03f */
[----:B------:R-:W-:Y:S01]  /*29d80*/  STL.64 [R1+0x110], R20 ;  /* 0x0001101401007387 */ /* 0x000fe20000100a00 */
[----:B------:R0:W-:Y:S03]  /*29d90*/  STL.64 [R1+0x118], R22 ;  /* 0x0001181601007387 */ /* 0x0001e60000100a00 */
[----:B0-----:R-:W4:Y:S01]  /*29da0*/  LDL.LU.64 R22, [R1+0x21e0] ;  /* 0x0021e00001167983 */ /* 0x001f220000300a00 */
[----:B------:R-:W4:Y:S02]  /*29db0*/  LDL.LU.64 R20, [R1+0x21d8] ;  /* 0x0021d80001147983 */ /* 0x000f240000300a00 */
[----:B------:R0:W-:Y:S02]  /*29dc0*/  STL.64 [R1+0x2150], R18 ;  /* 0x0021501201007387 */ /* 0x0001e40000100a00 */
[----:B---3--:R-:W-:Y:S02]  /*29dd0*/  IMAD.MOV.U32 R17, RZ, RZ, R14 ;  /* 0x000000ffff117224 */ /* 0x008fe400078e000e */
[----:B------:R-:W-:-:S02]  /*29de0*/  IMAD.MOV.U32 R16, RZ, RZ, R15 ;  /* 0x000000ffff107224 */ /* 0x000fc400078e000f */
[----:B0-----:R-:W-:Y:S02]  /*29df0*/  IMAD.MOV.U32 R18, RZ, RZ, R13 ;  /* 0x000000ffff127224 */ /* 0x001fe400078e000d */
[----:B------:R-:W-:Y:S01]  /*29e00*/  IMAD.MOV.U32 R19, RZ, RZ, R12 ;  /* 0x000000ffff137224 */ /* 0x000fe200078e000c */
[----:B----4-:R-:W-:Y:S01]  /*29e10*/  HMMA.16816.F32.BF16 R24, R24, R14, R20 ;  /* 0x0000000e1818723c */ /* 0x010fe20000041814 */
[----:B------:R-:W2:Y:S11]  /*29e20*/  LDL.LU.64 R22, [R1+0x21d0] ;  /* 0x0021d00001167983 */ /* 0x000eb60000300a00 */
[----:B------:R-:W-:Y:S11]  /*29e30*/  @!UPT UIADD3 URZ, URZ, URZ, URZ ;  /* 0x0000003f3f3ff290 */ /* 0x000ff6000fffe03f */
[----:B------:R-:W-:Y:S01]  /*29e40*/  STL.64 [R1+0xb0], R24 ;  /* 0x0000b01801007387 */ /* 0x000fe20000100a00 */
[----:B------:R0:W-:Y:S02]  /*29e50*/  STL.64 [R1+0xb8], R26 ;  /* 0x0000b81a01007387 */ /* 0x0001e40000100a00 */
[----:B------:R-:W2:Y:S02]  /*29e60*/  LDL.LU.64 R14, [R1+0x21c8] ;  /* 0x0021c800010e7983 */ /* 0x000ea40000300a00 */
[----:B------:R-:W2:Y:S01]  /*29e70*/  LDL.LU.64 R12, [R1+0x21c0] ;  /* 0x0021c000010c7983 */ /* 0x000ea20000300a00 */
[----:B0-----:R-:W3:Y:S01]  /*29e80*/  LDL R27, [R1+0x588] ;  /* 0x00058800011b7983 */ /* 0x001ee20000100800 */
[C---:B--2---:R-:W-:Y:S03]  /*29e90*/  HMMA.16816.F32.BF16 R20, R12.reuse, R22, R8 ;  /* 0x000000160c14723c */ /* 0x044fe60000041808 */
[----:B------:R-:W2:Y:S01]  /*29ea0*/  LDL.LU.64 R10, [R1+0x21b8] ;  /* 0x0021b800010a7983 */ /* 0x000ea20000300a00 */
[----:B------:R-:W2:Y:S11]  /*29eb0*/  LDL.LU.64 R8, [R1+0x21b0] ;  /* 0x0021b00001087983 */ /* 0x000eb60000300a00 */
[----:B------:R-:W-:Y:S08]  /*29ec0*/  @!UPT UIADD3 URZ, URZ, URZ, URZ ;  /* 0x0000003f3f3ff290 */ /* 0x000ff0000fffe03f */
[----:B------:R-:W-:Y:S01]  /*29ed0*/  STL.64 [R1+0xa0], R20 ;  /* 0x0000a01401007387 */ /* 0x000fe20000100a00 */
[----:B------:R0:W-:Y:S03]  /*29ee0*/  STL.64 [R1+0xa8], R22 ;  /* 0x0000a81601007387 */ /* 0x0001e60000100a00 */
[----:B0-----:R-:W2:Y:S02]  /*29ef0*/  LDL.LU.64 R22, [R1+0x21a8] ;  /* 0x0021a80001167983 */ /* 0x001ea40000300a00 */
[C---:B--2---:R-:W-:Y:S02]  /*29f00*/  HMMA.16816.F32.BF16 R20, R12.reuse, R22, R8 ;  /* 0x000000160c14723c */ /* 0x044fe40000041808 */
[----:B------:R-:W2:Y:S01]  /*29f10*/  LDL.LU.64 R10, [R1+0x21a0] ;  /* 0x0021a000010a7983 */ /* 0x000ea20000300a00 */
[----:B------:R-:W2:Y:S11]  /*29f20*/  LDL.LU.64 R8, [R1+0x2198] ;  /* 0x0021980001087983 */ /* 0x000eb60000300a00 */
[----:B------:R-:W-:Y:S09]  /*29f30*/  @!UPT UIADD3 URZ, URZ, URZ, URZ ;  /* 0x0000003f3f3ff290 */ /* 0x000ff2000fffe03f */
        /* <DEDUP_REMOVED lines=10> */
[----:B--2---:R-:W-:Y:S01]  /*29fe0*/  HMMA.16816.F32.BF16 R20, R12, R10, R20 ;  /* 0x0000000a0c14723c */ /* 0x004fe20000041814 */
[----:B------:R-:W0:Y:S04]  /*29ff0*/  LDSM.16.MT88.4 R8, [R28+0x8000] ;  /* 0x008000001c08783b */ /* 0x000e280000004200 */
[----:B0-----:R0:W-:Y:S11]  /*2a000*/  STL.64 [R1+0x2138], R10 ;  /* 0x0021380a01007387 */ /* 0x0011f60000100a00 */
[----:B------:R-:W-:Y:S07]  /*2a010*/  @!UPT UIADD3 URZ, URZ, URZ, URZ ;  /* 0x0000003f3f3ff290 */ /* 0x000fee000fffe03f */
[----:B------:R-:W-:Y:S02]  /*2a020*/  STL.64 [R1+0x470], R20 ;  /* 0x0004701401007387 */ /* 0x000fe40000100a00 */
[----:B------:R-:W-:Y:S02]  /*2a030*/  STL.64 [R1+0x478], R22 ;  /* 0x0004781601007387 */ /* 0x000fe40000100a00 */
[----:B---3--:R-:W1:Y:S04]  /*2a040*/  LDSM.16.M88.4 R20, [R27+0x10080] ;  /* 0x010080001b14783b */ /* 0x008e680000000200 */
[----:B------:R2:W-:Y:S01]  /*2a050*/  STL.64 [R1+0x2130], R8 ;  /* 0x0021300801007387 */ /* 0x0005e20000100a00 */
[----:B0-----:R-:W-:Y:S02]  /*2a060*/  IMAD.MOV.U32 R10, RZ, RZ, R17 ;  /* 0x000000ffff0a7224 */ /* 0x001fe400078e0011 */
[----:B------:R-:W-:-:S05]  /*2a070*/  IMAD.MOV.U32 R11, RZ, RZ, R16 ;  /* 0x000000ffff0b7224 */ /* 0x000fca00078e0010 */
[----:B------:R0:W-:Y:S01]  /*2a080*/  STL.64 [R1+0x2148], R10 ;  /* 0x0021480a01007387 */ /* 0x0001e20000100a00 */
[----:B--2---:R-:W2:Y:S02]  /*2a090*/  LDL.LU R8, [R1+0x350] ;  /* 0x0003500001087983 */ /* 0x004ea40000300800 */
[----:B------:R-:W2:Y:S01]  /*2a0a0*/  LDL.LU R9, [R1+0x354] ;  /* 0x0003540001097983 */ /* 0x000ea20000300800 */
[----:B0-----:R-:W2:Y:S04]  /*2a0b0*/  LDL.LU R10, [R1+0x358] ;  /* 0x00035800010a7983 */ /* 0x001ea80000300800 */
[----:B-1----:R-:W-:Y:S01]  /*2a0c0*/  STL.64 [R1+0x40], R20 ;  /* 0x0000401401007387 */ /* 0x002fe20000100a00 */
[----:B------:R0:W-:Y:S03]  /*2a0d0*/  STL.64 [R1+0x48], R22 ;  /* 0x0000481601007387 */ /* 0x0001e60000100a00 */
[----:B0-----:R-:W3:Y:S01]  /*2a0e0*/  LDL.LU.64 R22, [R1+0x2170] ;  /* 0x0021700001167983 */ /* 0x001ee20000300a00 */
[----:B------:R-:W3:Y:S02]  /*2a0f0*/  LDL.LU.64 R20, [R1+0x2168] ;  /* 0x0021680001147983 */ /* 0x000ee40000300a00 */
[----:B------:R-:W-:Y:S01]  /*2a100*/  IMAD.MOV.U32 R11, RZ, RZ, R0 ;  /* 0x000000ffff0b7224 */ /* 0x000fe200078e0000 */
[C---:B---3--:R-:W-:Y:S01]  /*2a110*/  HMMA.16816.F32.BF16 R16, R12.reuse, R18, R20 ;  /* 0x000000120c10723c */ /* 0x048fe20000041814 */
[----:B------:R-:W3:Y:S01]  /*2a120*/  LDL.LU.64 R22, [R1+0x2160] ;  /* 0x0021600001167983 */ /* 0x000ee20000300a00 */
[----:B------:R-:W3:Y:S11]  /*2a130*/  LDL.LU.64 R20, [R1+0x2158] ;  /* 0x0021580001147983 */ /* 0x000ef60000300a00 */
[----:B------:R-:W-:Y:S10]  /*2a140*/  @!UPT UIADD3 URZ, URZ, URZ, URZ ;  /* 0x0000003f3f3ff290 */ /* 0x000ff4000fffe03f */
[----:B------:R-:W-:Y:S01]  /*2a150*/  STL.64 [R1+0x220], R16 ;  /* 0x0002201001007387 */ /* 0x000fe20000100a00 */
[----:B------:R-:W-:Y:S02]  /*2a160*/  STL.64 [R1+0x228], R18 ;  /* 0x0002281201007387 */ /* 0x000fe40000100a00 */
[----:B------:R-:W0:Y:S02]  /*2a170*/  LDSM.16.M88.4 R16, [R27+0x12080] ;  /* 0x012080001b10783b */ /* 0x000e240000000200 */
[----:B0-----:R-:W-:Y:S02]  /*2a180*/  STL.64 [R1+0x30], R16 ;  /* 0x0000301001007387 */ /* 0x001fe40000100a00 */
[----:B------:R-:W-:Y:S02]  /*2a190*/  STL.64 [R1+0x38], R18 ;  /* 0x0000381201007387 */ /* 0x000fe40000100a00 */
[----:B------:R-:W-:Y:S02]  /*2a1a0*/  IMAD.MOV.U32 R0, RZ, RZ, R19 ;  /* 0x000000ffff007224 */ /* 0x000fe400078e0013 */
[----:B------:R-:W0:Y:S04]  /*2a1b0*/  LDSM.16.M88.4 R16, [R27+0x14080] ;  /* 0x014080001b10783b */ /* 0x000e280000000200 */
[----:B------:R0:W-:Y:S02]  /*2a1c0*/  STL [R1+0x1db0], R0 ;  /* 0x001db00001007387 */ /* 0x0001e40000100800 */
[----:B0-----:R-:W-:Y:S01]  /*2a1d0*/  IMAD.MOV.U32 R0, RZ, RZ, R17 ;  /* 0x000000ffff007224 */ /* 0x001fe200078e0011 */
[----:B---3--:R-:W-:Y:S07]  /*2a1e0*/  HMMA.16816.F32.BF16 R20, R12, R6, R20 ;  /* 0x000000060c14723c */ /* 0x008fee0000041814 */
[----:B------:R-:W-:Y:S11]  /*2a1f0*/  IMAD.MOV.U32 R6, RZ, RZ, R16 ;  /* 0x000000ffff067224 */ /* 0x000ff600078e0010 */
[----:B------:R-:W-:Y:S05]  /*2a200*/  @!UPT UIADD3 URZ, URZ, URZ, URZ ;  /* 0x0000003f3f3ff290 */ /* 0x000fea000fffe03f */
[----:B------:R-:W-:Y:S01]  /*2a210*/  STL.64 [R1+0x340], R20 ;  /* 0x0003401401007387 */ /* 0x000fe20000100a00 */
[----:B------:R-:W-:Y:S02]  /*2a220*/  STL.64 [R1+0x348], R22 ;  /* 0x0003481601007387 */ /* 0x000fe40000100a00 */
[----:B------:R-:W-:Y:S02]  /*2a230*/  STL.64 [R1+0x10], R16 ;  /* 0x0000101001007387 */ /* 0x000fe40000100a00 */
[----:B------:R-:W-:Y:S02]  /*2a240*/  STL.64 [R1+0x18], R18 ;  /* 0x0000181201007387 */ /* 0x000fe40000100a00 */
[----:B------:R-:W0:Y:S04]  /*2a250*/  LDSM.16.M88.4 R16, [R27+0x16080] ;  /* 0x016080001b10783b */ /* 0x000e280000000200 */
[----:B0-----:R-:W-:Y:S01]  /*2a260*/  STL.64 [R1], R16 ;  /* 0x0000001001007387 */ /* 0x001fe20000100a00 */
[----:B------:R0:W-:Y:S03]  /*2a270*/  STL.64 [R1+0x8], R18 ;  /* 0x0000081201007387 */ /* 0x0001e60000100a00 */
[----:B0-----:R-:W2:Y:S01]  /*2a280*/  LDL.LU.64 R18, [R1+0x2150] ;  /* 0x0021500001127983 */ /* 0x001ea20000300a00 */
[----:B------:R-:W-:-:S02]  /*2a290*/  IMAD.MOV.U32 R20, RZ, RZ, R16 ;  /* 0x000000ffff147224 */ /* 0x000fc400078e0010 */
[----:B------:R-:W-:-:S03]  /*2a2a0*/  IMAD.MOV.U32 R7, RZ, RZ, R17 ;  /* 0x000000ffff077224 */ /* 0x000fc600078e0011 */
[----:B------:R0:W-:Y:S04]  /*2a2b0*/  STL [R1+0x2140], R20 ;  /* 0x0021401401007387 */ /* 0x0001e80000100800 */
[----:B0-----:R-:W3:Y:S01]  /*2a2c0*/  LDL.LU R20, [R1+0x330] ;  /* 0x0003300001147983 */ /* 0x001ee20000300800 */
[----:B------:R-:W3:Y:S02]  /*2a2d0*/  LDL.LU R21, [R1+0x334] ;  /* 0x0003340001157983 */ /* 0x000ee40000300800 */
[----:B------:R-:W3:Y:S02]  /*2a2e0*/  LDL.LU R22, [R1+0x338] ;  /* 0x0003380001167983 */ /* 0x000ee40000300800 */
[----:B------:R-:W3:Y:S01]  /*2a2f0*/  LDL.LU R23, [R1+0x33c] ;  /* 0x00033c0001177983 */ /* 0x000ee20000300800 */
[C---:B--2---:R-:W-:Y:S01]  /*2a300*/  HMMA.16816.F32.BF16 R16, R12.reuse, R18, R8 ;  /* 0x000000120c10723c */ /* 0x044fe20000041808 */
[----:B------:R-:W3:Y:S11]  /*2a310*/  LDL.LU.64 R10, [R1+0x2148] ;  /* 0x00214800010a7983 */ /* 0x000ef60000300a00 */
[----:B------:R-:W-:Y:S11]  /*2a320*/  @!UPT UIADD3 URZ, URZ, URZ, URZ ;  /* 0x0000003f3f3ff290 */ /* 0x000ff6000fffe03f */
[----:B------:R-:W-:Y:S01]  /*2a330*/  STL.64 [R1+0x460], R16 ;  /* 0x0004601001007387 */ /* 0x000fe20000100a00 */
[----:B------:R-:W-:Y:S02]  /*2a340*/  STL.64 [R1+0x468], R18 ;  /* 0x0004681201007387 */ /* 0x000fe40000100a00 */
[----:B------:R-:W0:Y:S01]  /*2a350*/  LDSM.16.M88.4 R16, [R27+0x18080] ;  /* 0x018080001b10783b */ /* 0x000e220000000200 */
[----:B---3--:R-:W-:Y:S01]  /*2a360*/  HMMA.16816.F32.BF16 R12, R12, R10, R20 ;  /* 0x0000000a0c0c723c */ /* 0x008fe20000041814 */
[----:B------:R-:W2:Y:S02]  /*2a370*/  LDL.LU R20, [R1+0x2140] ;  /* 0x0021400001147983 */ /* 0x000ea40000300800 */
[----:B------:R-:W3:Y:S02]  /*2a380*/  LDL.LU.64 R10, [R1+0x2138] ;  /* 0x00213800010a7983 */ /* 0x000ee40000300a00 */
[----:B------:R-:W3:Y:S11]  /*2a390*/  LDL.LU.64 R8, [R1+0x2130] ;  /* 0x0021300001087983 */ /* 0x000ef60000300a00 */
[----:B------:R-:W-:Y:S07]  /*2a3a0*/  @!UPT UIADD3 URZ, URZ, URZ, URZ ;  /* 0x0000003f3f3ff290 */ /* 0x000fee000fffe03f */
[----:B------:R1:W-:Y:S01]  /*2a3b0*/  STL.64 [R1+0x330], R12 ;  /* 0x0003300c01007387 */ /* 0x0003e20000100a00 */
[----:B------:R-:W-:Y:S02]  /*2a3c0*/  STL.64 [R1+0x338], R14 ;  /* 0x0003380e01007387 */ /* 0x000fe40000100a00 */
[----:B-1----:R-:W-:Y:S02]  /*2a3d0*/  IMAD.MOV.U32 R13, RZ, RZ, R7 ;  /* 0x000000ffff0d7224 */ /* 0x002fe400078e0007 */
[----:B--2---:R-:W-:-:S05]  /*2a3e0*/  IMAD.MOV.U32 R12, RZ, RZ, R20 ;  /* 0x000000ffff0c7224 */ /* 0x004fca00078e0014 */
[----:B------:R1:W-:Y:S02]  /*2a3f0*/  STL.64 [R1+0x20e8], R12 ;  /* 0x0020e80c01007387 */ /* 0x0003e40000100a00 */
[----:B-1----:R-:W-:Y:S02]  /*2a400*/  IMAD.MOV.U32 R12, RZ, RZ, R6 ;  /* 0x000000ffff0c7224 */ /* 0x002fe400078e0006 */
[----:B------:R-:W-:-:S05]  /*2a410*/  IMAD.MOV.U32 R13, RZ, RZ, R0 ;  /* 0x000000ffff0d7224 */ /* 0x000fca00078e0000 */
[----:B------:R1:W-:Y:S04]  /*2a420*/  STL.64 [R1+0x2100], R12 ;  /* 0x0021000c01007387 */ /* 0x0003e80000100a00 */
[----:B-1----:R-:W2:Y:S04]  /*2a430*/  LDL.64 R12, [R1+0x30] ;  /* 0x00003000010c7983 */ /* 0x002ea80000100a00 */
[----:B--2---:R1:W-:Y:S04]  /*2a440*/  STL.64 [R1+0x2118], R12 ;  /* 0x0021180c01007387 */ /* 0x0043e80000100a00 */
[----:B-1----:R-:W2:Y:S01]  /*2a450*/  LDL.64 R12, [R1+0x40] ;  /* 0x00004000010c7983 */ /* 0x002ea20000100a00 */
[----:B------:R-:W4:Y:S02]  /*2a460*/  LDL.LU R20, [R1+0x2d0] ;  /* 0x0002d00001147983 */ /* 0x000f240000300800 */
[----:B------:R-:W4:Y:S02]  /*2a470*/  LDL.LU R21, [R1+0x2d4] ;  /* 0x0002d40001157983 */ /* 0x000f240000300800 */
[----:B0-----:R-:W-:Y:S01]  /*2a480*/  STL.64 [R1+0x20], R16 ;  /* 0x0000201001007387 */ /* 0x001fe20000100a00 */
[----:B------:R-:W-:Y:S01]  /*2a490*/  STL.64 [R1+0x28], R18 ;  /* 0x0000281201007387 */ /* 0x000fe20000100a00 */
        /* <DEDUP_REMOVED lines=17> */
[----:B------:R-:W-:-:S02]  /*2a5b0*/  IMAD.MOV.U32 R22, RZ, RZ, R5 ;  /* 0x000000ffff167224 */ /* 0x000fc400078e0005 */
[----:B------:R-:W-:Y:S02]  /*2a5c0*/  IMAD.MOV.U32 R23, RZ, RZ, R4 ;  /* 0x000000ffff177224 */ /* 0x000fe400078e0004 */
[----:B------:R-:W0:Y:S04]  /*2a5d0*/  LDSM.16.M88.4 R4, [R27+0x1a080] ;  /* 0x01a080001b04783b */ /* 0x000e280000000200 */
[----:B--2---:R-:W-:Y:S01]  /*2a5e0*/  STL.64 [R1+0x2128], R18 ;  /* 0x0021281201007387 */ /* 0x004fe20000100a00 */
[----:B------:R1:W-:Y:S03]  /*2a5f0*/  STL.64 [R1+0x2120], R16 ;  /* 0x0021201001007387 */ /* 0x0003e60000100a00 */
[----:B-1----:R-:W3:Y:S01]  /*2a600*/  LDL.LU R16, [R1+0x320] ;  /* 0x0003200001107983 */ /* 0x002ee20000300800 */
[----:B------:R-:W3:Y:S02]  /*2a610*/  LDL.LU R17, [R1+0x324] ;  /* 0x0003240001117983 */ /* 0x000ee40000300800 */
[----:B------:R-:W3:Y:S02]  /*2a620*/  LDL.LU R18, [R1+0x328] ;  /* 0x0003280001127983 */ /* 0x000ee40000300800 */
[----:B------:R-:W3:Y:S01]  /*2a630*/  LDL.LU R19, [R1+0x32c] ;  /* 0x00032c0001137983 */ /* 0x000ee20000300800 */
[----:B0-----:R0:W-:Y:S01]  /*2a640*/  STL [R1+0x1cb4], R6 ;  /* 0x001cb40601007387 */ /* 0x0011e20000100800 */
[----:B------:R1:W-:Y:S02]  /*2a650*/  STL [R1+0x1cb0], R7 ;  /* 0x001cb00701007387 */ /* 0x0003e40000100800 */
[----:B0-----:R-:W-:-:S02]  /*2a660*/  IMAD.MOV.U32 R6, RZ, RZ, R13 ;  /* 0x000000ffff067224 */ /* 0x001fc400078e000d */
[----:B-1----:R-:W-:Y:S01]  /*2a670*/  IMAD.MOV.U32 R7, RZ, RZ, R12 ;  /* 0x000000ffff077224 */ /* 0x002fe200078e000c */
[C---:B---3--:R-:W-:Y:S01]  /*2a680*/  HMMA.16816.F32.BF16 R16, R8.reuse, R12, R16 ;  /* 0x0000000c0810723c */ /* 0x048fe20000041810 */
[----:B------:R-:W0:Y:S11]  /*2a690*/  LDSM.16.M88.4 R12, [R27+0x1c080] ;  /* 0x01c080001b0c783b */ /* 0x000e360000000200 */
[----:B------:R-:W-:Y:S11]  /*2a6a0*/  @!UPT UIADD3 URZ, URZ, URZ, URZ ;  /* 0x0000003f3f3ff290 */ /* 0x000ff6000fffe03f */
[----:B------:R-:W-:Y:S01]  /*2a6b0*/  STL.64 [R1+0x320], R16 ;  /* 0x0003201001007387 */ /* 0x000fe20000100a00 */
[----:B------:R1:W-:Y:S03]  /*2a6c0*/  STL.64 [R1+0x328], R18 ;  /* 0x0003281201007387 */ /* 0x0003e60000100a00 */
[----:B-1----:R-:W2:Y:S01]  /*2a6d0*/  LDL.LU.64 R18, [R1+0x2128] ;  /* 0x0021280001127983 */ /* 0x002ea20000300a00 */
[----:B------:R-:W2:Y:S03]  /*2a6e0*/  LDL.LU.64 R16, [R1+0x2120] ;  /* 0x0021200001107983 */ /* 0x000ea60000300a00 */
[----:B0-----:R0:W-:Y:S01]  /*2a6f0*/  STL.64 [R1+0x70], R12 ;  /* 0x0000700c01007387 */ /* 0x0011e20000100a00 */
[----:B------:R-:W-:Y:S03]  /*2a700*/  STL.64 [R1+0x78], R14 ;  /* 0x0000780e01007387 */ /* 0x000fe60000100a00 */
[----:B0-----:R-:W2:Y:S02]  /*2a710*/  LDL.LU.64 R12, [R1+0x2118] ;  /* 0x00211800010c7983 */ /* 0x001ea40000300a00 */
[----:B--2---:R-:W-:Y:S01]  /*2a720*/  HMMA.16816.F32.BF16 R16, R8, R12, R16 ;  /* 0x0000000c0810723c */ /* 0x004fe20000041810 */
        /* <DEDUP_REMOVED lines=9> */
[----:B------:R2:W-:Y:S03]  /*2a7c0*/  STL.64 [R1+0x88], R14 ;  /* 0x0000880e01007387 */ /* 0x0005e60000100a00 */
[----:B0-----:R-:W2:Y:S02]  /*2a7d0*/  LDL.LU.64 R12, [R1+0x2100] ;  /* 0x00210000010c7983 */ /* 0x001ea40000300a00 */
[----:B--2---:R-:W-:Y:S02]  /*2a7e0*/  HMMA.16816.F32.BF16 R12, R8, R12, R16 ;  /* 0x0000000c080c723c */ /* 0x004fe40000041810 */
[----:B------:R-:W2:Y:S01]  /*2a7f0*/  LDL.LU.64 R18, [R1+0x20f8] ;  /* 0x0020f80001127983 */ /* 0x000ea20000300a00 */
[----:B------:R-:W2:Y:S11]  /*2a800*/  LDL.LU.64 R16, [R1+0x20f0] ;  /* 0x0020f00001107983 */ /* 0x000eb60000300a00 */
[----:B------:R-:W-:Y:S09]  /*2a810*/  @!UPT UIADD3 URZ, URZ, URZ, URZ ;  /* 0x0000003f3f3ff290 */ /* 0x000ff2000fffe03f */
[----:B------:R0:W-:Y:S01]  /*2a820*/  STL.64 [R1+0x300], R12 ;  /* 0x0003000c01007387 */ /* 0x0001e20000100a00 */
[----:B------:R2:W-:Y:S03]  /*2a830*/  STL.64 [R1+0x308], R14 ;  /* 0x0003080e01007387 */ /* 0x0005e60000100a00 */
[----:B0-----:R-:W2:Y:S04]  /*2a840*/  LDL.LU.64 R12, [R1+0x20e8] ;  /* 0x0020e800010c7983 */ /* 0x001ea80000300a00 */
[----:B------:R-:W0:Y:S04]  /*2a850*/  S2R R26, SR_TID.X ;  /* 0x00000000001a7919 */ /* 0x000e280000002100 */
[----:B------:R-:W1:Y:S01]  /*2a860*/  S2R R27, SR_TID.X ;  /* 0x00000000001b7919 */ /* 0x000e620000002100 */
[----:B0-----:R-:W-:Y:S01]  /*2a870*/  IMAD.SHL.U32 R24, R26, 0x2, RZ ;  /* 0x000000021a187824 */ /* 0x001fe200078e00ff */
[----:B-1----:R-:W-:-:S02]  /*2a880*/  LOP3.LUT R26, R27, 0x7, RZ, 0xc0, !PT ;  /* 0x000000071b1a7812 */ /* 0x002fc400078ec0ff */
[C---:B------:R-:W-:Y:S02]  /*2a890*/  LOP3.LUT R25, R27.reuse, 0x80, RZ, 0xc0, !PT ;  /* 0x000000801b197812 */ /* 0x040fe400078ec0ff */
[----:B------:R-:W-:Y:S01]  /*2a8a0*/  LOP3.LUT R24, R24, 0x10, RZ, 0xc0, !PT ;  /* 0x0000001018187812 */ /* 0x000fe200078ec0ff */
[----:B------:R-:W-:Y:S02]  /*2a8b0*/  IMAD R26, R26, 0x210, RZ ;  /* 0x000002101a1a7824 */ /* 0x000fe400078e02ff */
[----:B------:R-:W-:Y:S01]  /*2a8c0*/  IMAD.SHL.U32 R27, R27, 0x100, RZ ;  /* 0x000001001b1b7824 */ /* 0x000fe200078e00ff */
[----:B--2---:R-:W-:Y:S01]  /*2a8d0*/  HMMA.16816.F32.BF16 R12, R8, R12, R16 ;  /* 0x0000000c080c723c */ /* 0x004fe20000041810 */
[----:B------:R-:W2:Y:S11]  /*2a8e0*/  LDL.LU.64 R16, [R1+0x20e0] ;  /* 0x0020e00001107983 */ /* 0x000eb60000300a00 */
[----:B------:R-:W-:Y:S11]  /*2a8f0*/  @!UPT UIADD3 URZ, URZ, URZ, URZ ;  /* 0x0000003f3f3ff290 */ /* 0x000ff6000fffe03f */
[----:B------:R-:W-:Y:S01]  /*2a900*/  @!UPT UIADD3 URZ, URZ, URZ, URZ ;  /* 0x0000003f3f3ff290 */ /* 0x000fe2000fffe03f */
[----:B------:R-:W-:Y:S01]  /*2a910*/  IMAD.MOV.U32 R0, RZ, RZ, R14 ;  /* 0x000000ffff007224 */ /* 0x000fe200078e000e */
[----:B------:R-:W-:Y:S01]  /*2a920*/  STL.64 [R1+0x2f0], R12 ;  /* 0x0002f00c01007387 */ /* 0x000fe20000100a00 */
[----:B------:R-:W-:Y:S03]  /*2a930*/  STL [R1+0x2fc], R15 ;  /* 0x0002fc0f01007387 */ /* 0x000fe60000100800 */
[----:B------:R0:W-:Y:S02]  /*2a940*/  STL [R1+0x1db4], R0 ;  /* 0x001db40001007387 */ /* 0x0001e40000100800 */
[----:B0-----:R-:W-:-:S04]  /*2a950*/  LEA.HI R0, R25, R24, RZ, 0x1e ;  /* 0x0000001819007211 */ /* 0x001fc800078ff0ff */
[----:B------:R-:W-:-:S04]  /*2a960*/  LOP3.LUT R0, R26, R0, RZ, 0x3c, !PT ;  /* 0x000000001a007212 */ /* 0x000fc800078e3cff */
[----:B------:R-:W-:-:S05]  /*2a970*/  LOP3.LUT R0, R0, 0x1000, R27, 0xf8, !PT ;  /* 0x0000100000007812 */ /* 0x000fca00078ef81b */
[----:B------:R-:W0:Y:S04]  /*2a980*/  LDSM.16.MT88.4 R12, [R0+0x8080] ;  /* 0x00808000000c783b */ /* 0x000e280000004200 */
[----:B0-----:R-:W-:Y:S01]  /*2a990*/  STL.64 [R1+0x20c8], R14 ;  /* 0x0020c80e01007387 */ /* 0x001fe20000100a00 */
[----:B------:R0:W-:Y:S03]  /*2a9a0*/  STL.64 [R1+0x20c0], R12 ;  /* 0x0020c00c01007387 */ /* 0x0001e60000100a00 */
[----:B0-----:R-:W2:Y:S01]  /*2a9b0*/  LDL.LU R12, [R1+0x2e0] ;  /* 0x0002e000010c7983 */ /* 0x001ea20000300800 */
[----:B------:R-:W2:Y:S02]  /*2a9c0*/  LDL.LU R13, [R1+0x2e4] ;  /* 0x0002e400010d7983 */ /* 0x000ea40000300800 */
[----:B------:R-:W2:Y:S02]  /*2a9d0*/  LDL.LU R14, [R1+0x2e8] ;  /* 0x0002e800010e7983 */ /* 0x000ea40000300800 */
[----:B------:R-:W2:Y:S01]  /*2a9e0*/  LDL.LU R15, [R1+0x2ec] ;  /* 0x0002ec00010f7983 */ /* 0x000ea20000300800 */
[C---:B----4-:R-:W-:Y:S08]  /*2a9f0*/  HMMA.16816.F32.BF16 R20, R8.reuse, R4, R20 ;  /* 0x000000040814723c */ /* 0x050ff00000041814 */
[C---:B--2---:R-:W-:Y:S01]  /*2aa00*/  HMMA.16816.F32.BF16 R12, R8.reuse, R16, R12 ;  /* 0x00000010080c723c */ /* 0x044fe2000004180c */
[----:B------:R-:W0:Y:S04]  /*2aa10*/  LDSM.16.MT88.4 R16, [R0+0x8100] ;  /* 0x008100000010783b */ /* 0x000e280000004200 */
[----:B0-----:R-:W-:Y:S11]  /*2aa20*/  STL.64 [R1+0x2060], R18 ;  /* 0x0020601201007387 */ /* 0x001ff60000100a00 */
[----:B------:R-:W-:Y:S07]  /*2aa30*/  @!UPT UIADD3 URZ, URZ, URZ, URZ ;  /* 0x0000003f3f3ff290 */ /* 0x000fee000fffe03f */
[----:B------:R-:W-:Y:S02]  /*2aa40*/  STL.64 [R1+0x2e0], R12 ;  /* 0x0002e00c01007387 */ /* 0x000fe40000100a00 */
[----:B------:R-:W-:Y:S02]  /*2aa50*/  STL.64 [R1+0x2e8], R14 ;  /* 0x0002e80e01007387 */ /* 0x000fe40000100a00 */
[----:B------:R0:W-:Y:S02]  /*2aa60*/  STL.64 [R1+0x2058], R16 ;  /* 0x0020581001007387 */ /* 0x0001e40000100a00 */
[----:B0-----:R-:W2:Y:S01]  /*2aa70*/  LDL.LU R16, [R1+0x2c0] ;  /* 0x0002c00001107983 */ /* 0x001ea20000300800 */
[----:B------:R-:W2:Y:S02]  /*2aa80*/  LDL.LU R17, [R1+0x2c4] ;  /* 0x0002c40001117983 */ /* 0x000ea40000300800 */
[----:B------:R-:W2:Y:S02]  /*2aa90*/  LDL.LU R18, [R1+0x2c8] ;  /* 0x0002c80001127983 */ /* 0x000ea40000300800 */
[----:B------:R-:W2:Y:S01]  /*2aaa0*/  LDL.LU R19, [R1+0x2cc] ;  /* 0x0002cc0001137983 */ /* 0x000ea20000300800 */
[----:B------:R-:W3:Y:S01]  /*2aab0*/  LDL.64 R12, [R1+0x80] ;  /* 0x00008000010c7983 */ /* 0x000ee20000100a00 */
[----:B------:R-:W-:Y:S02]  /*2aac0*/  STL.64 [R1+0x2098], R4 ;  /* 0x0020980401007387 */ /* 0x000fe40000100a00 */
[----:B------:R-:W-:Y:S02]  /*2aad0*/  STL.64 [R1+0x2d0], R20 ;  /* 0x0002d01401007387 */ /* 0x000fe40000100a00 */
[----:B------:R-:W-:Y:S02]  /*2aae0*/  STL.64 [R1+0x2d8], R22 ;  /* 0x0002d81601007387 */ /* 0x000fe40000100a00 */
[----:B------:R-:W0:Y:S04]  /*2aaf0*/  LDSM.16.MT88.4 R20, [R0+0x8180] ;  /* 0x008180000014783b */ /* 0x000e280000004200 */
[----:B0-----:R-:W-:Y:S01]  /*2ab00*/  STL.64 [R1+0x1fc8], R22 ;  /* 0x001fc81601007387 */ /* 0x001fe20000100a00 */
[----:B------:R0:W-:Y:S03]  /*2ab10*/  STL.64 [R1+0x1fc0], R20 ;  /* 0x001fc01401007387 */ /* 0x0001e60000100a00 */
[----:B0-----:R-:W2:Y:S02]  /*2ab20*/  LDL.64 R20, [R1+0x70] ;  /* 0x0000700001147983 */ /* 0x001ea40000100a00 */
[----:B--2---:R-:W-:Y:S11]  /*2ab30*/  HMMA.16816.F32.BF16 R16, R8, R20, R16 ;  /* 0x000000140810723c */ /* 0x004ff60000041810 */
[----:B------:R-:W-:Y:S11]  /*2ab40*/  @!UPT UIADD3 URZ, URZ, URZ, URZ ;  /* 0x0000003f3f3ff290 */ /* 0x000ff6000fffe03f */
[----:B------:R-:W-:Y:S01]  /*2ab50*/  @!UPT UIADD3 URZ, URZ, URZ, URZ ;  /* 0x0000003f3f3ff290 */ /* 0x000fe2000fffe03f */
[----:B------:R0:W-:Y:S01]  /*2ab60*/  STL.64 [R1+0x2c0], R16 ;  /* 0x0002c01001007387 */ /* 0x0001e20000100a00 */
[----:B------:R1:W-:Y:S03]  /*2ab70*/  STL.64 [R1+0x2c8], R18 ;  /* 0x0002c81201007387 */ /* 0x0003e60000100a00 */
[----:B0-----:R-:W2:Y:S01]  /*2ab80*/  LDL.LU R16, [R1+0x1e0] ;  /* 0x0001e00001107983 */ /* 0x001ea20000300800 */
[----:B------:R-:W2:Y:S02]  /*2ab90*/  LDL.LU R17, [R1+0x1e4] ;  /* 0x0001e40001117983 */ /* 0x000ea40000300800 */
[----:B-1----:R-:W4:Y:S02]  /*2aba0*/  LDL.LU R18, [R1+0x1e8] ;  /* 0x0001e80001127983 */ /* 0x002f240000300800 */
[----:B------:R-:W4:Y:S01]  /*2abb0*/  LDL.LU R19, [R1+0x1ec] ;  /* 0x0001ec0001137983 */ /* 0x000f220000300800 */
[----:B------:R-:W-:-:S04]  /*2abc0*/  LEA.HI R23, R25, R24, RZ, 0x1e ;  /* 0x0000001819177211 */ /* 0x000fc800078ff0ff */
[----:B------:R-:W-:-:S04]  /*2abd0*/  LOP3.LUT R23, R26, R23, RZ, 0x3c, !PT ;  /* 0x000000171a177212 */ /* 0x000fc800078e3cff */
[----:B------:R-:W-:-:S04]  /*2abe0*/  LOP3.LUT R23, R23, 0x1000, R27, 0xf8, !PT ;  /* 0x0000100017177812 */ /* 0x000fc800078ef81b */
[----:B------:R-:W-:-:S05]  /*2abf0*/  LOP3.LUT R23, R23, 0x40, RZ, 0x3c, !PT ;  /* 0x0000004017177812 */ /* 0x000fca00078e3cff */
[----:B------:R-:W0:Y:S04]  /*2ac00*/  LDSM.16.MT88.4 R24, [R23+0x8000] ;  /* 0x008000001718783b */ /* 0x000e280000004200 */
[----:B----4-:R-:W-:Y:S01]  /*2ac10*/  STL.64 [R1+0x20a8], R18 ;  /* 0x0020a81201007387 */ /* 0x010fe20000100a00 */
[----:B--2---:R1:W-:Y:S02]  /*2ac20*/  STL.64 [R1+0x20a0], R16 ;  /* 0x0020a01001007387 */ /* 0x0043e40000100a00 */
[----:B-1----:R-:W-:Y:S02]  /*2ac30*/  IMAD.MOV.U32 R16, RZ, RZ, R7 ;  /* 0x000000ffff107224 */ /* 0x002fe400078e0007 */
[----:B------:R-:W-:-:S05]  /*2ac40*/  IMAD.MOV.U32 R17, RZ, RZ, R6 ;  /* 0x000000ffff117224 */ /* 0x000fca00078e0006 */
[----:B------:R1:W-:Y:S04]  /*2ac50*/  STL.64 [R1+0x20d0], R16 ;  /* 0x0020d01001007387 */ /* 0x0003e80000100a00 */
[----:B-1----:R-:W3:Y:S01]  /*2ac60*/  LDL.LU R16, [R1+0x210] ;  /* 0x0002100001107983 */ /* 0x002ee20000300800 */
[----:B------:R-:W3:Y:S02]  /*2ac70*/  LDL.LU R17, [R1+0x214] ;  /* 0x0002140001117983 */ /* 0x000ee40000300800 */
[----:B------:R-:W3:Y:S02]  /*2ac80*/  LDL.LU R18, [R1+0x218] ;  /* 0x0002180001127983 */ /* 0x000ee40000300800 */
[----:B------:R-:W3:Y:S01]  /*2ac90*/  LDL.LU R19, [R1+0x21c] ;  /* 0x00021c0001137983 */ /* 0x000ee20000300800 */
[----:B------:R-:W2:Y:S01]  /*2aca0*/  LDL.LU R4, [R1+0x1f0] ;  /* 0x0001f00001047983 */ /* 0x000ea20000300800 */
[----:B------:R-:W2:Y:S02]  /*2acb0*/  LDL.LU R5, [R1+0x1f4] ;  /* 0x0001f40001057983 */ /* 0x000ea40000300800 */
[----:B------:R-:W4:Y:S02]  /*2acc0*/  LDL.LU R6, [R1+0x1f8] ;  /* 0x0001f80001067983 */ /* 0x000f240000300800 */
[----:B------:R-:W4:Y:S01]  /*2acd0*/  LDL.LU R7, [R1+0x1fc] ;  /* 0x0001fc0001077983 */ /* 0x000f220000300800 */
[----:B---3--:R-:W-:Y:S01]  /*2ace0*/  HMMA.16816.F32.BF16 R8, R8, R12, R16 ;  /* 0x0000000c0808723c */ /* 0x008fe20000041810 */
[----:B----4-:R-:W-:Y:S01]  /*2acf0*/  STL.64 [R1+0x20b8], R6 ;  /* 0x0020b80601007387 */ /* 0x010fe20000100a00 */
[----:B--2---:R1:W-:Y:S03]  /*2ad00*/  STL.64 [R1+0x20b0], R4 ;  /* 0x0020b00401007387 */ /* 0x0043e60000100a00 */
[----:B-1----:R-:W2:Y:S01]  /*2ad10*/  LDL.LU R4, [R1+0x200] ;  /* 0x0002000001047983 */ /* 0x002ea20000300800 */
[----:B------:R-:W2:Y:S02]  /*2ad20*/  LDL.LU R5, [R1+0x204] ;  /* 0x0002040001057983 */ /* 0x000ea40000300800 */
[----:B------:R-:W2:Y:S02]  /*2ad30*/  LDL.LU R6, [R1+0x208] ;  /* 0x0002080001067983 */ /* 0x000ea40000300800 */
[----:B------:R-:W2:Y:S01]  /*2ad40*/  LDL.LU R7, [R1+0x20c] ;  /* 0x00020c0001077983 */ /* 0x000ea20000300800 */
[----:B------:R-:W-:Y:S01]  /*2ad50*/  STL.64 [R1+0x2078], R20 ;  /* 0x0020781401007387 */ /* 0x000fe20000100a00 */
[----:B0-----:R-:W-:Y:S02]  /*2ad60*/  STL.64 [R1+0x1f30], R26 ;  /* 0x001f301a01007387 */ /* 0x001fe40000100a00 */
[----:B------:R0:W-:Y:S02]  /*2ad70*/  STL.64 [R1+0x1f28], R24 ;  /* 0x001f281801007387 */ /* 0x0001e40000100a00 */
[----:B------:R-:W-:-:S02]  /*2ad80*/  IMAD.MOV.U32 R19, RZ, RZ, R12 ;  /* 0x000000ffff137224 */ /* 0x000fc400078e000c */
[----:B------:R-:W-:Y:S02]  /*2ad90*/  IMAD.MOV.U32 R18, RZ, RZ, R13 ;  /* 0x000000ffff127224 */ /* 0x000fe400078e000d */
[----:B0-----:R-:W-:Y:S02]  /*2ada0*/  IMAD.MOV.U32 R24, RZ, RZ, R28 ;  /* 0x000000ffff187224 */ /* 0x001fe400078e001c */
[----:B------:R-:W-:Y:S01]  /*2adb0*/  IMAD.MOV.U32 R25, RZ, RZ, R29 ;  /* 0x000000ffff197224 */ /* 0x000fe200078e001d */
[----:B------:R-:W3:Y:S01]  /*2adc0*/  LDL.LU R28, [R1+0x20dc] ;  /* 0x0020dc00011c7983 */ /* 0x000ee20000300800 */
[----:B------:R-:W4:Y:S02]  /*2add0*/  LDL.LU R29, [R1+0x20d8] ;  /* 0x0020d800011d7983 */ /* 0x000f240000300800 */
[----:B------:R-:W2:Y:S02]  /*2ade0*/  LDL.LU.64 R16, [R1+0x20d0] ;  /* 0x0020d00001107983 */ /* 0x000ea40000300a00 */
[----:B------:R-:W-:Y:S01]  /*2adf0*/  STL.64 [R1+0x210], R8 ;  /* 0x0002100801007387 */ /* 0x000fe20000100a00 */
[----:B------:R-:W-:Y:S01]  /*2ae00*/  STL.64 [R1+0x218], R10 ;  /* 0x0002180a01007387 */ /* 0x000fe20000100a00 */
[----:B------:R-:W2:Y:S02]  /*2ae10*/  LDL.LU.64 R14, [R1+0x20c8] ;  /* 0x0020c800010e7983 */ /* 0x000ea40000300a00 */
[----:B------:R-:W2:Y:S02]  /*2ae20*/  LDL.LU.64 R12, [R1+0x20c0] ;  /* 0x0020c000010c7983 */ /* 0x000ea40000300a00 */
[----:B------:R-:W0:Y:S02]  /*2ae30*/  LDSM.16.MT88.4 R8, [R23+0x8080] ;  /* 0x008080001708783b */ /* 0x000e240000004200 */
[----:B0-----:R-:W-:Y:S02]  /*2ae40*/  STL.64 [R1+0x1eb8], R10 ;  /* 0x001eb80a01007387 */ /* 0x001fe40000100a00 */
[----:B------:R0:W-:Y:S02]  /*2ae50*/  STL.64 [R1+0x1eb0], R8 ;  /* 0x001eb00801007387 */ /* 0x0001e40000100a00 */
[----:B0-----:R-:W-:-:S02]  /*2ae60*/  IMAD.MOV.U32 R8, RZ, RZ, R19 ;  /* 0x000000ffff087224 */ /* 0x001fc400078e0013 */
[----:B------:R-:W-:Y:S02]  /*2ae70*/  IMAD.MOV.U32 R9, RZ, RZ, R18 ;  /* 0x000000ffff097224 */ /* 0x000fe400078e0012 */
[----:B------:R-:W-:Y:S02]  /*2ae80*/  IMAD.MOV.U32 R10, RZ, RZ, R3 ;  /* 0x000000ffff0a7224 */ /* 0x000fe400078e0003 */
[----:B------:R-:W-:Y:S01]  /*2ae90*/  IMAD.MOV.U32 R11, RZ, RZ, R2 ;  /* 0x000000ffff0b7224 */ /* 0x000fe200078e0002 */
[----:B------:R3:W-:Y:S04]  /*2aea0*/  STL.64 [R1+0x2080], R8 ;  /* 0x0020800801007387 */ /* 0x0007e80000100a00 */
[----:B------:R-:W-:Y:S02]  /*2aeb0*/  STL.64 [R1+0x2090], R10 ;  /* 0x0020900a01007387 */ /* 0x000fe40000100a00 */
[----:B---3--:R-:W-:-:S02]  /*2aec0*/  IMAD.MOV.U32 R9, RZ, RZ, R28 ;  /* 0x000000ffff097224 */ /* 0x008fc400078e001c */
[----:B----4-:R-:W-:-:S05]  /*2aed0*/  IMAD.MOV.U32 R8, RZ, RZ, R29 ;  /* 0x000000ffff087224 */ /* 0x010fca00078e001d */
[----:B------:R0:W-:Y:S01]  /*2aee0*/  STL.64 [R1+0x2088], R8 ;  /* 0x0020880801007387 */ /* 0x0001e20000100a00 */
[----:B------:R-:W3:Y:S01]  /*2aef0*/  LDL.64 R20, [R1] ;  /* 0x0000000001147983 */ /* 0x000ee20000100a00 */
[C---:B--2---:R-:W-:Y:S02]  /*2af00*/  HMMA.16816.F32.BF16 R16, R12.reuse, R16, R4 ;  /* 0x000000100c10723c */ /* 0x044fe40000041804 */
[----:B0-----:R-:W2:Y:S01]  /*2af10*/  LDL.64 R8, [R1+0x10] ;  /* 0x0000100001087983 */ /* 0x001ea20000100a00 */
[----:B------:R-:W4:Y:S02]  /*2af20*/  LDL.LU.64 R6, [R1+0x20b8] ;  /* 0x0020b80001067983 */ /* 0x000f240000300a00 */
[----:B------:R-:W4:Y:S11]  /*2af30*/  LDL.LU.64 R4, [R1+0x20b0] ;  /* 0x0020b00001047983 */ /* 0x000f360000300a00 */
[----:B------:R-:W-:Y:S08]  /*2af40*/  @!UPT UIADD3 URZ, URZ, URZ, URZ ;  /* 0x0000003f3f3ff290 */ /* 0x000ff0000fffe03f */
[----:B------:R-:W-:Y:S02]  /*2af50*/  IMAD.MOV.U32 R3, RZ, RZ, R18 ;  /* 0x000000ffff037224 */ /* 0x000fe400078e0012 */
[----:B------:R-:W-:Y:S02]  /*2af60*/  IMAD.MOV.U32 R2, RZ, RZ, R19 ;  /* 0x000000ffff027224 */ /* 0x000fe400078e0013 */
[----:B------:R-:W-:Y:S02]  /*2af70*/  IMAD.MOV.U32 R29, RZ, RZ, R16 ;  /* 0x000000ffff1d7224 */ /* 0x000fe400078e0010 */
[----:B------:R-:W-:Y:S01]  /*2af80*/  IMAD.MOV.U32 R28, RZ, RZ, R17 ;  /* 0x000000ffff1c7224 */ /* 0x000fe200078e0011 */
[----:B------:R-:W2:Y:S01]  /*2af90*/  LDL.LU.64 R18, [R1+0x20a8] ;  /* 0x0020a80001127983 */ /* 0x000ea20000300a00 */
[----:B------:R-:W2:Y:S02]  /*2afa0*/  LDL.LU.64 R16, [R1+0x20a0] ;  /* 0x0020a00001107983 */ /* 0x000ea40000300a00 */
[----:B------:R-:W-:Y:S02]  /*2afb0*/  STL [R1+0x1cc4], R2 ;  /* 0x001cc40201007387 */ /* 0x000fe40000100800 */
[----:B------:R-:W-:Y:S01]  /*2afc0*/  STL [R1+0x1cc0], R3 ;  /* 0x001cc00301007387 */ /* 0x000fe20000100800 */
[----:B------:R-:W-:Y:S01]  /*2afd0*/  STL [R1+0x1cbc], R28 ;  /* 0x001cbc1c01007387 */ /* 0x000fe20000100800 */
[----:B------:R-:W-:Y:S01]  /*2afe0*/  STL [R1+0x1cb8], R29 ;  /* 0x001cb81d01007387 */ /* 0x000fe20000100800 */
[C---:B----4-:R-:W-:Y:S02]  /*2aff0*/  HMMA.16816.F32.BF16 R24, R12.reuse, R24, R4 ;  /* 0x000000180c18723c */ /* 0x050fe40000041804 */
[----:B------:R-:W4:Y:S11]  /*2b000*/  LDL.LU.64 R4, [R1+0x2098] ;  /* 0x0020980001047983 */ /* 0x000f360000300a00 */
[----:B------:R-:W-:Y:S10]  /*2b010*/  @!UPT UIADD3 URZ, URZ, URZ, URZ ;  /* 0x0000003f3f3ff290 */ /* 0x000ff4000fffe03f */
[----:B------:R2:W-:Y:S01]  /*2b020*/  STL.64 [R1+0x1f0], R24 ;  /* 0x0001f01801007387 */ /* 0x0005e20000100a00 */
[----:B------:R-:W-:Y:S02]  /*2b030*/  IMAD.MOV.U32 R6, RZ, RZ, R26 ;  /* 0x000000ffff067224 */ /* 0x000fe400078e001a */
[----:B------:R-:W-:Y:S02]  /*2b040*/  IMAD.MOV.U32 R7, RZ, RZ, R27 ;  /* 0x000000ffff077224 */ /* 0x000fe400078e001b */
[----:B------:R-:W3:Y:S01]  /*2b050*/  LDL.LU.64 R10, [R1+0x2090] ;  /* 0x00209000010a7983 */ /* 0x000ee20000300a00 */
[----:B--2---:R-:W-:Y:S07]  /*2b060*/  HMMA.16816.F32.BF16 R24, R12, R8, R16 ;  /* 0x000000080c18723c */ /* 0x004fee0000041810 */
[----:B------:R-:W-:-:S02]  /*2b070*/  IMAD.MOV.U32 R17, RZ, RZ, R8 ;  /* 0x000000ffff117224 */ /* 0x000fc400078e0008 */
[----:B------:R-:W-:Y:S02]  /*2b080*/  IMAD.MOV.U32 R16, RZ, RZ, R9 ;  /* 0x000000ffff107224 */ /* 0x000fe400078e0009 */
[----:B------:R-:W3:Y:S11]  /*2b090*/  LDL.LU.64 R8, [R1+0x2088] ;  /* 0x0020880001087983 */ /* 0x000ef60000300a00 */
[----:B------:R-:W-:Y:S02]  /*2b0a0*/  @!UPT UIADD3 URZ, URZ, URZ, URZ ;  /* 0x0000003f3f3ff290 */ /* 0x000fe4000fffe03f */
[----:B------:R-:W-:Y:S02]  /*2b0b0*/  IMAD.MOV.U32 R2, RZ, RZ, R24 ;  /* 0x000000ffff027224 */ /* 0x000fe400078e0018 */
[----:B------:R-:W-:Y:S01]  /*2b0c0*/  IMAD.MOV.U32 R3, RZ, RZ, R25 ;  /* 0x000000ffff037224 */ /* 0x000fe200078e0019 */
[----:B------:R-:W2:Y:S01]  /*2b0d0*/  LDL.LU R24, [R1+0x230] ;  /* 0x0002300001187983 */ /* 0x000ea20000300800 */
[----:B------:R-:W-:Y:S02]  /*2b0e0*/  IMAD.MOV.U32 R28, RZ, RZ, R26 ;  /* 0x000000ffff1c7224 */ /* 0x000fe400078e001a */
[----:B------:R-:W2:Y:S02]  /*2b0f0*/  LDL.LU R25, [R1+0x234] ;  /* 0x0002340001197983 */ /* 0x000ea40000300800 */
[----:B------:R-:W-:Y:S01]  /*2b100*/  IMAD.MOV.U32 R29, RZ, RZ, R27 ;  /* 0x000000ffff1d7224 */ /* 0x000fe200078e001b */
[----:B------:R-:W2:Y:S01]  /*2b110*/  LDL.LU R26, [R1+0x238] ;  /* 0x00023800011a7983 */ /* 0x000ea20000300800 */
[----:B------:R-:W2:Y:S01]  /*2b120*/  LDL.LU R27, [R1+0x23c] ;  /* 0x00023c00011b7983 */ /* 0x000ea20000300800 */
[----:B---3--:R-:W-:Y:S02]  /*2b130*/  HMMA.16816.F32.BF16 R8, R12, R20, R8 ;  /* 0x000000140c08723c */ /* 0x008fe40000041808 */
[----:B--2---:R-:W-:Y:S01]  /*2b140*/  STL.64 [R1+0x1fe8], R26 ;  /* 0x001fe81a01007387 */ /* 0x004fe20000100a00 */
[----:B------:R0:W-:Y:S03]  /*2b150*/  STL.64 [R1+0x1fe0], R24 ;  /* 0x001fe01801007387 */ /* 0x0001e60000100a00 */
[----:B0-----:R-:W2:Y:S01]  /*2b160*/  LDL.64 R24, [R1+0x20] ;  /* 0x0000200001187983 */ /* 0x001ea20000100a00 */
[----:B------:R-:W-:Y:S02]  /*2b170*/  STL [R1+0x1d04], R29 ;  /* 0x001d041d01007387 */ /* 0x000fe40000100800 */
[----:B------:R-:W-:Y:S02]  /*2b180*/  STL [R1+0x1d00], R28 ;  /* 0x001d001c01007387 */ /* 0x000fe40000100800 */
[----:B------:R-:W-:Y:S01]  /*2b190*/  STL [R1+0x1cfc], R3 ;  /* 0x001cfc0301007387 */ /* 0x000fe20000100800 */
[----:B------:R-:W-:Y:S11]  /*2b1a0*/  STL [R1+0x1cf8], R2 ;  /* 0x001cf80201007387 */ /* 0x000ff60000100800 */
[----:B------:R0:W-:Y:S02]  /*2b1b0*/  STL.64 [R1+0x1d0], R8 ;  /* 0x0001d00801007387 */ /* 0x0001e40000100a00 */
[----:B------:R1:W-:Y:S01]  /*2b1c0*/  STL.64 [R1+0x1d8], R10 ;  /* 0x0001d80a01007387 */ /* 0x0003e20000100a00 */
[----:B0-----:R-:W3:Y:S01]  /*2b1d0*/  LDL.LU.64 R8, [R1+0x2080] ;  /* 0x0020800001087983 */ /* 0x001ee20000300a00 */
[----:B-1----:R-:W-:-:S02]  /*2b1e0*/  IMAD.MOV.U32 R11, RZ, RZ, R20 ;  /* 0x000000ffff0b7224 */ /* 0x002fc400078e0014 */
[----:B------:R-:W-:Y:S02]  /*2b1f0*/  IMAD.MOV.U32 R10, RZ, RZ, R21 ;  /* 0x000000ffff0a7224 */ /* 0x000fe400078e0015 */
[----:B------:R-:W4:Y:S01]  /*2b200*/  LDL.LU R20, [R1+0x1b0] ;  /* 0x0001b00001147983 */ /* 0x000f220000300800 */
[----:B------:R-:W4:Y:S01]  /*2b210*/  LDL.LU R21, [R1+0x1b4] ;  /* 0x0001b40001157983 */ /* 0x000f220000300800 */
[----:B------:R-:W4:Y:S02]  /*2b220*/  LDL.LU R22, [R1+0x1b8] ;  /* 0x0001b80001167983 */ /* 0x000f240000300800 */
[----:B------:R-:W4:Y:S02]  /*2b230*/  LDL.LU R23, [R1+0x1bc] ;  /* 0x0001bc0001177983 */ /* 0x000f240000300800 */
[----:B------:R-:W-:Y:S01]  /*2b240*/  STL.64 [R1+0x2070], R10 ;  /* 0x0020700a01007387 */ /* 0x000fe20000100a00 */
[----:B---3--:R0:W-:Y:S04]  /*2b250*/  STL.64 [R1+0x2068], R8 ;  /* 0x0020680801007387 */ /* 0x0081e80000100a00 */
[----:B0-----:R-:W3:Y:S01]  /*2b260*/  LDL.LU R8, [R1+0x1c0] ;  /* 0x0001c00001087983 */ /* 0x001ee20000300800 */
[----:B------:R-:W3:Y:S02]  /*2b270*/  LDL.LU R9, [R1+0x1c4] ;  /* 0x0001c40001097983 */ /* 0x000ee40000300800 */
[----:B------:R-:W3:Y:S02]  /*2b280*/  LDL.LU R10, [R1+0x1c8] ;  /* 0x0001c800010a7983 */ /* 0x000ee40000300800 */
[----:B------:R-:W3:Y:S01]  /*2b290*/  LDL.LU R11, [R1+0x1cc] ;  /* 0x0001cc00010b7983 */ /* 0x000ee20000300800 */
[----:B--2---:R0:W-:Y:S01]  /*2b2a0*/  STL.64 [R1+0x2000], R24 ;  /* 0x0020001801007387 */ /* 0x0041e20000100a00 */
[----:B---3--:R-:W-:Y:S03]  /*2b2b0*/  HMMA.16816.F32.BF16 R8, R12, R24, R8 ;  /* 0x000000180c08723c */ /* 0x008fe60000041808 */
[----:B0-----:R-:W2:Y:S01]  /*2b2c0*/  LDL.LU R24, [R1+0xc0] ;  /* 0x0000c00001187983 */ /* 0x001ea20000300800 */
[----:B------:R-:W2:Y:S02]  /*2b2d0*/  LDL.LU R25, [R1+0xc4] ;  /* 0x0000c40001197983 */ /* 0x000ea40000300800 */
[----:B------:R-:W3:Y:S02]  /*2b2e0*/  LDL.LU R26, [R1+0xc8] ;  /* 0x0000c800011a7983 */ /* 0x000ee40000300800 */
[----:B------:R-:W3:Y:S11]  /*2b2f0*/  LDL.LU R27, [R1+0xcc] ;  /* 0x0000cc00011b7983 */ /* 0x000ef60000300800 */
[----:B------:R-:W-:Y:S05]  /*2b300*/  @!UPT UIADD3 URZ, URZ, URZ, URZ ;  /* 0x0000003f3f3ff290 */ /* 0x000fea000fffe03f */
[----:B------:R-:W-:Y:S02]  /*2b310*/  IMAD.MOV.U32 R29, RZ, RZ, R8 ;  /* 0x000000ffff1d7224 */ /* 0x000fe400078e0008 */
[----:B------:R-:W-:Y:S02]  /*2b320*/  IMAD.MOV.U32 R28, RZ, RZ, R9 ;  /* 0x000000ffff1c7224 */ /* 0x000fe400078e0009 */
[----:B------:R-:W-:Y:S02]  /*2b330*/  IMAD.MOV.U32 R3, RZ, RZ, R10 ;  /* 0x000000ffff037224 */ /* 0x000fe400078e000a */
[----:B------:R-:W-:Y:S01]  /*2b340*/  IMAD.MOV.U32 R2, RZ, RZ, R11 ;  /* 0x000000ffff027224 */ /* 0x000fe200078e000b */
[----:B---3--:R-:W-:Y:S01]  /*2b350*/  STL.64 [R1+0x2010], R26 ;  /* 0x0020101a01007387 */ /* 0x008fe20000100a00 */
[----:B--2---:R0:W-:Y:S02]  /*2b360*/  STL.64 [R1+0x2008], R24 ;  /* 0x0020081801007387 */ /* 0x0041e40000100a00 */
[----:B0-----:R-:W-:-:S02]  /*2b370*/  IMAD.MOV.U32 R25, RZ, RZ, R16 ;  /* 0x000000ffff197224 */ /* 0x001fc400078e0010 */
        /* <DEDUP_REMOVED lines=9> */
[----:B------:R0:W-:Y:S04]  /*2b410*/  STL.64 [R1+0x2028], R24 ;  /* 0x0020281801007387 */ /* 0x0001e80000100a00 */
[----:B0-----:R-:W2:Y:S01]  /*2b420*/  LDL.64 R24, [R1+0x30] ;  /* 0x0000300001187983 */ /* 0x001ea20000100a00 */
[C---:B----4-:R-:W-:Y:S03]  /*2b430*/  HMMA.16816.F32.BF16 R20, R12.reuse, R4, R20 ;  /* 0x000000040c14723c */ /* 0x050fe60000041814 */
[----:B--2---:R0:W-:Y:S04]  /*2b440*/  STL.64 [R1+0x2040], R24 ;  /* 0x0020401801007387 */ /* 0x0041e80000100a00 */
[----:B0-----:R-:W2:Y:S01]  /*2b450*/  LDL.64 R24, [R1+0x40] ;  /* 0x0000400001187983 */ /* 0x001ea20000100a00 */
[----:B------:R-:W-:Y:S02]  /*2b460*/  STL [R1+0x1db8], R3 ;  /* 0x001db80301007387 */ /* 0x000fe40000100800 */
[----:B------:R-:W-:Y:S02]  /*2b470*/  STL [R1+0x1dac], R28 ;  /* 0x001dac1c01007387 */ /* 0x000fe40000100800 */
[----:B------:R-:W-:Y:S11]  /*2b480*/  STL [R1+0x1da8], R29 ;  /* 0x001da81d01007387 */ /* 0x000ff60000100800 */
[----:B------:R0:W-:Y:S01]  /*2b490*/  STL.64 [R1+0x1b0], R20 ;  /* 0x0001b01401007387 */ /* 0x0001e20000100a00 */
[----:B------:R-:W-:Y:S03]  /*2b4a0*/  STL.64 [R1+0x1b8], R22 ;  /* 0x0001b81601007387 */ /* 0x000fe60000100a00 */
[----:B0-----:R-:W3:Y:S01]  /*2b4b0*/  LDL.LU.64 R20, [R1+0x2078] ;  /* 0x0020780001147983 */ /* 0x001ee20000300a00 */
[----:B------:R-:W-:Y:S02]  /*2b4c0*/  STL.64 [R1+0x1ff8], R6 ;  /* 0x001ff80601007387 */ /* 0x000fe40000100a00 */
[----:B------:R0:W-:Y:S02]  /*2b4d0*/  STL.64 [R1+0x1ff0], R4 ;  /* 0x001ff00401007387 */ /* 0x0001e40000100a00 */
[----:B0-----:R-:W4:Y:S01]  /*2b4e0*/  LDL.LU R4, [R1+0x180] ;  /* 0x0001800001047983 */ /* 0x001f220000300800 */
[----:B------:R-:W4:Y:S02]  /*2b4f0*/  LDL.LU R5, [R1+0x184] ;  /* 0x0001840001057983 */ /* 0x000f240000300800 */
[----:B------:R-:W2:Y:S02]  /*2b500*/  LDL.LU R6, [R1+0x188] ;  /* 0x0001880001067983 */ /* 0x000ea40000300800 */
[----:B------:R-:W2:Y:S02]  /*2b510*/  LDL.LU R7, [R1+0x18c] ;  /* 0x00018c0001077983 */ /* 0x000ea40000300800 */
[----:B--2---:R-:W-:Y:S01]  /*2b520*/  STL.64 [R1+0x2020], R6 ;  /* 0x0020200601007387 */ /* 0x004fe20000100a00 */
[----:B----4-:R0:W-:Y:S03]  /*2b530*/  STL.64 [R1+0x2018], R4 ;  /* 0x0020180401007387 */ /* 0x0101e60000100a00 */
        /* <DEDUP_REMOVED lines=20> */
[----:B------:R-:W4:Y:S02]  /*2b680*/  LDL.LU.64 R8, [R1+0x2068] ;  /* 0x0020680001087983 */ /* 0x000f240000300a00 */
[----:B----4-:R-:W-:Y:S01]  /*2b690*/  HMMA.16816.F32.BF16 R12, R12, R8, R16 ;  /* 0x000000080c0c723c */ /* 0x010fe20000041810 */
[----:B------:R-:W2:Y:S01]  /*2b6a0*/  LDL.LU.64 R18, [R1+0x2060] ;  /* 0x0020600001127983 */ /* 0x000ea20000300a00 */
[----:B------:R-:W2:Y:S11]  /*2b6b0*/  LDL.LU.64 R16, [R1+0x2058] ;  /* 0x0020580001107983 */ /* 0x000eb60000300a00 */
[----:B------:R-:W-:Y:S10]  /*2b6c0*/  @!UPT UIADD3 URZ, URZ, URZ, URZ ;  /* 0x0000003f3f3ff290 */ /* 0x000ff4000fffe03f */
[----:B------:R-:W-:Y:S01]  /*2b6d0*/  STL.64 [R1+0x100], R12 ;  /* 0x0001000c01007387 */ /* 0x000fe20000100a00 */
[----:B------:R0:W-:Y:S02]  /*2b6e0*/  STL.64 [R1+0x108], R14 ;  /* 0x0001080e01007387 */ /* 0x0001e40000100a00 */
        /* <DEDUP_REMOVED lines=10> */
[----:B---3--:R-:W-:Y:S01]  /*2b790*/  IMAD.MOV.U32 R12, RZ, RZ, R11 ;  /* 0x000000ffff0c7224 */ /* 0x008fe200078e000b */
        /* <DEDUP_REMOVED lines=10> */
[----:B------:R-:W2:Y:S01]  /*2b840*/  LDL.LU.64 R6, [R1+0x2020] ;  /* 0x0020200001067983 */ /* 0x000ea20000300a00 */
[----:B------:R-:W2:Y:S11]  /*2b850*/  LDL.LU.64 R4, [R1+0x2018] ;  /* 0x0020180001047983 */ /* 0x000eb60000300a00 */
[----:B------:R-:W-:Y:S10]  /*2b860*/  @!UPT UIADD3 URZ, URZ, URZ, URZ ;  /* 0x0000003f3f3ff290 */ /* 0x000ff4000fffe03f */
[----:B------:R-:W-:Y:S01]  /*2b870*/  STL.64 [R1+0xd0], R24 ;  /* 0x0000d01801007387 */ /* 0x000fe20000100a00 */
[----:B------:R0:W-:Y:S03]  /*2b880*/  STL.64 [R1+0xd8], R26 ;  /* 0x0000d81a01007387 */ /* 0x0001e60000100a00 */
[----:B0-----:R-:W3:Y:S01]  /*2b890*/  LDL.LU.64 R26, [R1+0x2010] ;  /* 0x00201000011a7983 */ /* 0x001ee20000300a00 */
[----:B------:R-:W3:Y:S02]  /*2b8a0*/  LDL.LU.64 R24, [R1+0x2008] ;  /* 0x0020080001187983 */ /* 0x000ee40000300a00 */
        /* <DEDUP_REMOVED lines=19> */
[----:B------:R-:W3:Y:S01]  /*2b9e0*/  LDL.LU.64 R24, [R1+0x1fe0] ;  /* 0x001fe00001187983 */ /* 0x000ee20000300a00 */
[----:B------:R-:W-:Y:S01]  /*2b9f0*/  STL [R1+0x1fd8], R10 ;  /* 0x001fd80a01007387 */ /* 0x000fe20000100800 */
[----:B------:R-:W-:Y:S02]  /*2ba00*/  STL.64 [R1+0x1fd0], R8 ;  /* 0x001fd00801007387 */ /* 0x000fe40000100a00 */
[----:B------:R-:W-:-:S02]  /*2ba10*/  IMAD.MOV.U32 R12, RZ, RZ, R22 ;  /* 0x000000ffff0c7224 */ /* 0x000fc400078e0016 */
[----:B------:R-:W-:Y:S01]  /*2ba20*/  IMAD.MOV.U32 R13, RZ, RZ, R11 ;  /* 0x000000ffff0d7224 */ /* 0x000fe200078e000b */
        /* <DEDUP_REMOVED lines=9> */
[----:B------:R-:W4:Y:S01]  /*2bac0*/  LDL.LU R8, [R1+0x590] ;  /* 0x0005900001087983 */ /* 0x000f220000300800 */
[----:B------:R-:W4:Y:S02]  /*2bad0*/  LDL.LU R9, [R1+0x594] ;  /* 0x0005940001097983 */ /* 0x000f240000300800 */
[----:B------:R-:W4:Y:S02]  /*2bae0*/  LDL.LU R10, [R1+0x598] ;  /* 0x00059800010a7983 */ /* 0x000f240000300800 */
[----:B------:R-:W4:Y:S01]  /*2baf0*/  LDL.LU R11, [R1+0x59c] ;  /* 0x00059c00010b7983 */ /* 0x000f220000300800 */
[----:B------:R-:W-:Y:S01]  /*2bb00*/  STL.64 [R1+0x1fa8], R12 ;  /* 0x001fa80c01007387 */ /* 0x000fe20000100a00 */
[----:B--2---:R-:W-:Y:S02]  /*2bb10*/  STL.64 [R1+0x1f60], R6 ;  /* 0x001f600601007387 */ /* 0x004fe40000100a00 */
        /* <DEDUP_REMOVED lines=17> */
[----:B----4-:R-:W-:Y:S01]  /*2bc30*/  HMMA.16816.F32.BF16 R8, R16, R20, R8 ;  /* 0x000000141008723c */ /* 0x010fe20000041808 */
[----:B--2---:R-:W-:Y:S01]  /*2bc40*/  STL.64 [R1+0x1fa0], R6 ;  /* 0x001fa00601007387 */ /* 0x004fe20000100a00 */
[----:B------:R0:W-:Y:S03]  /*2bc50*/  STL.64 [R1+0x1f98], R4 ;  /* 0x001f980401007387 */ /* 0x0001e60000100a00 */
        /* <DEDUP_REMOVED lines=12> */
[----:B0-----:R-:W4:Y:S01]  /*2bd20*/  LDL.LU R10, [R1+0x1fd8] ;  /* 0x001fd800010a7983 */ /* 0x001f220000300800 */
[----:B------:R-:W3:Y:S02]  /*2bd30*/  LDL.LU.64 R8, [R1+0x1fd0] ;  /* 0x001fd00001087983 */ /* 0x000ee40000300a00 */
[----:B------:R-:W-:-:S02]  /*2bd40*/  IMAD.MOV.U32 R13, RZ, RZ, R14 ;  /* 0x000000ffff0d7224 */ /* 0x000fc400078e000e */
[----:B------:R-:W-:Y:S02]  /*2bd50*/  IMAD.MOV.U32 R14, RZ, RZ, R20 ;  /* 0x000000ffff0e7224 */ /* 0x000fe400078e0014 */
[----:B------:R-:W-:Y:S01]  /*2bd60*/  IMAD.MOV.U32 R11, RZ, RZ, R21 ;  /* 0x000000ffff0b7224 */ /* 0x000fe200078e0015 */
[----:B------:R-:W2:Y:S01]  /*2bd70*/  LDL.LU.64 R22, [R1+0x1fc8] ;  /* 0x001fc80001167983 */ /* 0x000ea20000300a00 */
[----:B------:R-:W2:Y:S01]  /*2bd80*/  LDL.LU.64 R20, [R1+0x1fc0] ;  /* 0x001fc00001147983 */ /* 0x000ea20000300a00 */
[----:B---3--:R-:W-:Y:S02]  /*2bd90*/  HMMA.16816.F32.BF16 R16, R16, R8, R24 ;  /* 0x000000081010723c */ /* 0x008fe40000041818 */
[----:B------:R-:W3:Y:S11]  /*2bda0*/  LDL.LU R24, [R1+0x380] ;  /* 0x0003800001187983 */ /* 0x000ef60000300800 */
[----:B------:R-:W-:Y:S10]  /*2bdb0*/  @!UPT UIADD3 URZ, URZ, URZ, URZ ;  /* 0x0000003f3f3ff290 */ /* 0x000ff4000fffe03f */
[----:B------:R-:W-:Y:S01]  /*2bdc0*/  STL.64 [R1+0x360], R16 ;  /* 0x0003601001007387 */ /* 0x000fe20000100a00 */
[----:B------:R-:W-:Y:S02]  /*2bdd0*/  STL.64 [R1+0x368], R18 ;  /* 0x0003681201007387 */ /* 0x000fe40000100a00 */
[----:B------:R-:W3:Y:S02]  /*2bde0*/  LDL.LU R25, [R1+0x384] ;  /* 0x0003840001197983 */ /* 0x000ee40000300800 */
[----:B------:R-:W2:Y:S01]  /*2bdf0*/  LDL.LU R26, [R1+0x388] ;  /* 0x00038800011a7983 */ /* 0x000ea20000300800 */
[----:B------:R-:W2:Y:S01]  /*2be00*/  LDL.LU R27, [R1+0x38c] ;  /* 0x00038c00011b7983 */ /* 0x000ea20000300800 */
[----:B------:R-:W-:-:S03]  /*2be10*/  IMAD.MOV.U32 R12, RZ, RZ, R15 ;  /* 0x000000ffff0c7224 */ /* 0x000fc600078e000f */
[----:B--2---:R-:W-:Y:S01]  /*2be20*/  STL.64 [R1+0x1f40], R26 ;  /* 0x001f401a01007387 */ /* 0x004fe20000100a00 */
[----:B---3--:R0:W-:Y:S02]  /*2be30*/  STL.64 [R1+0x1f38], R24 ;  /* 0x001f381801007387 */ /* 0x0081e40000100a00 */
[----:B0-----:R-:W-:Y:S02]  /*2be40*/  IMAD.MOV.U32 R24, RZ, RZ, R14 ;  /* 0x000000ffff187224 */ /* 0x001fe400078e000e */
[C---:B------:R-:W-:Y:S01]  /*2be50*/  HMMA.16816.F32.BF16 R12, R20.reuse, R12, R4 ;  /* 0x0000000c140c723c */ /* 0x040fe20000041804 */
[----:B------:R-:W2:Y:S01]  /*2be60*/  LDL.LU.64 R6, [R1+0x1fb8] ;  /* 0x001fb80001067983 */ /* 0x000ea20000300a00 */
[----:B------:R-:W2:Y:S11]  /*2be70*/  LDL.LU.64 R4, [R1+0x1fb0] ;  /* 0x001fb00001047983 */ /* 0x000eb60000300a00 */
[----:B------:R-:W-:Y:S10]  /*2be80*/  @!UPT UIADD3 URZ, URZ, URZ, URZ ;  /* 0x0000003f3f3ff290 */ /* 0x000ff4000fffe03f */
        /* <DEDUP_REMOVED lines=8> */
[----:B------:R-:W-:Y:S03]  /*2bf10*/  STL.64 [R1+0x448], R14 ;  /* 0x0004480e01007387 */ /* 0x000fe60000100a00 */
[----:B0-----:R-:W2:Y:S01]  /*2bf20*/  LDL.LU.64 R12, [R1+0x1f90] ;  /* 0x001f9000010c7983 */ /* 0x001ea20000300a00 */
[----:B----4-:R-:W-:Y:S02]  /*2bf30*/  IMAD.MOV.U32 R16, RZ, RZ, R10 ;  /* 0x000000ffff107224 */ /* 0x010fe400078e000a */
[----:B------:R-:W-:Y:S01]  /*2bf40*/  IMAD.MOV.U32 R17, RZ, RZ, R3 ;  /* 0x000000ffff117224 */ /* 0x000fe200078e0003 */
[----:B--2---:R-:W-:Y:S01]  /*2bf50*/  HMMA.16816.F32.BF16 R4, R20, R12, R4 ;  /* 0x0000000c1404723c */ /* 0x004fe20000041804 */
        /* <DEDUP_REMOVED lines=8> */
[----:B------:R-:W-:Y:S01]  /*2bfe0*/  STL [R1+0x1f50], R10 ;  /* 0x001f500a01007387 */ /* 0x000fe20000100800 */
[----:B------:R0:W-:Y:S01]  /*2bff0*/  STL.64 [R1+0x1f48], R8 ;  /* 0x001f480801007387 */ /* 0x0001e20000100a00 */
[----:B------:R-:W-:-:S03]  /*2c000*/  IMAD.MOV.U32 R25, RZ, RZ, R11 ;  /* 0x000000ffff197224 */ /* 0x000fc600078e000b */
[----:B0-----:R-:W3:Y:S01]  /*2c010*/  LDL.LU R8, [R1+0x500] ;  /* 0x0005000001087983 */ /* 0x001ee20000300800 */
[----:B------:R-:W3:Y:S02]  /*2c020*/  LDL.LU R9, [R1+0x504] ;  /* 0x0005040001097983 */ /* 0x000ee40000300800 */
[----:B------:R-:W3:Y:S02]  /*2c030*/  LDL.LU R10, [R1+0x508] ;  /* 0x00050800010a7983 */ /* 0x000ee40000300800 */
[----:B------:R-:W3:Y:S01]  /*2c040*/  LDL.LU R11, [R1+0x50c] ;  /* 0x00050c00010b7983 */ /* 0x000ee20000300800 */
        /* <DEDUP_REMOVED lines=8> */
[----:B0-----:R-:W4:Y:S01]  /*2c0d0*/  LDL.LU R12, [R1+0x510] ;  /* 0x00051000010c7983 */ /* 0x001f220000300800 */
[----:B------:R-:W4:Y:S02]  /*2c0e0*/  LDL.LU R13, [R1+0x514] ;  /* 0x00051400010d7983 */ /* 0x000f240000300800 */
[----:B------:R-:W4:Y:S02]  /*2c0f0*/  LDL.LU R14, [R1+0x518] ;  /* 0x00051800010e7983 */ /* 0x000f240000300800 */
[----:B------:R-:W4:Y:S01]  /*2c100*/  LDL.LU R15, [R1+0x51c] ;  /* 0x00051c00010f7983 */ /* 0x000f220000300800 */
[C---:B--2---:R-:W-:Y:S11]  /*2c110*/  HMMA.16816.F32.BF16 R4, R20.reuse, R16, R4 ;  /* 0x000000101404723c */ /* 0x044ff60000041804 */
[----:B------:R-:W-:Y:S11]  /*2c120*/  @!UPT UIADD3 URZ, URZ, URZ, URZ ;  /* 0x0000003f3f3ff290 */ /* 0x000ff6000fffe03f */
[----:B------:R-:W-:Y:S01]  /*2c130*/  @!UPT UIADD3 URZ, URZ, URZ, URZ ;  /* 0x0000003f3f3ff290 */ /* 0x000fe2000fffe03f */
[----:B------:R-:W-:Y:S01]  /*2c140*/  STL.64 [R1+0x410], R4 ;  /* 0x0004100401007387 */ /* 0x000fe20000100a00 */
[----:B------:R0:W-:Y:S03]  /*2c150*/  STL.64 [R1+0x418], R6 ;  /* 0x0004180601007387 */ /* 0x0001e60000100a00 */
[----:B0-----:R-:W2:Y:S01]  /*2c160*/  LDL.LU.64 R6, [R1+0x1f60] ;  /* 0x001f600001067983 */ /* 0x001ea20000300a00 */
[----:B------:R-:W4:Y:S02]  /*2c170*/  LDL.LU.64 R4, [R1+0x1f58] ;  /* 0x001f580001047983 */ /* 0x000f240000300a00 */
[----:B------:R0:W-:Y:S02]  /*2c180*/  STL.64 [R1+0x1f20], R16 ;  /* 0x001f201001007387 */ /* 0x0001e40000100a00 */
[----:B0-----:R-:W2:Y:S01]  /*2c190*/  LDL.LU R16, [R1+0x4f0] ;  /* 0x0004f00001107983 */ /* 0x001ea20000300800 */
[C---:B----4-:R-:W-:Y:S11]  /*2c1a0*/  HMMA.16816.F32.BF16 R12, R20.reuse, R4, R12 ;  /* 0x00000004140c723c */ /* 0x050ff6000004180c */
[----:B------:R-:W-:Y:S11]  /*2c1b0*/  @!UPT UIADD3 URZ, URZ, URZ, URZ ;  /* 0x0000003f3f3ff290 */ /* 0x000ff6000fffe03f */
[----:B------:R-:W-:Y:S01]  /*2c1c0*/  @!UPT UIADD3 URZ, URZ, URZ, URZ ;  /* 0x0000003f3f3ff290 */ /* 0x000fe2000fffe03f */
[----:B------:R0:W-:Y:S01]  /*2c1d0*/  STL.64 [R1+0x400], R12 ;  /* 0x0004000c01007387 */ /* 0x0001e20000100a00 */
[----:B------:R1:W-:Y:S02]  /*2c1e0*/  STL.64 [R1+0x408], R14 ;  /* 0x0004080e01007387 */ /* 0x0003e40000100a00 */
[----:B------:R-:W4:Y:S02]  /*2c1f0*/  LDL.LU R17, [R1+0x4f4] ;  /* 0x0004f40001117983 */ /* 0x000f240000300800 */
[----:B------:R-:W4:Y:S01]  /*2c200*/  LDL.LU R18, [R1+0x4f8] ;  /* 0x0004f80001127983 */ /* 0x000f220000300800 */
[----:B------:R-:W4:Y:S04]  /*2c210*/  LDL.LU R19, [R1+0x4fc] ;  /* 0x0004fc0001137983 */ /* 0x000f280000300800 */
[----:B0-----:R-:W2:Y:S01]  /*2c220*/  LDL.LU R12, [R1+0x4e0] ;  /* 0x0004e000010c7983 */ /* 0x001ea20000300800 */
[----:B------:R-:W2:Y:S02]  /*2c230*/  LDL.LU R13, [R1+0x4e4] ;  /* 0x0004e400010d7983 */ /* 0x000ea40000300800 */
[----:B-1----:R-:W2:Y:S02]  /*2c240*/  LDL.LU R14, [R1+0x4e8] ;  /* 0x0004e800010e7983 */ /* 0x002ea40000300800 */
[----:B------:R-:W2:Y:S01]  /*2c250*/  LDL.LU R15, [R1+0x4ec] ;  /* 0x0004ec00010f7983 */ /* 0x000ea20000300800 */
[C---:B---3--:R-:W-:Y:S01]  /*2c260*/  HMMA.16816.F32.BF16 R24, R20.reuse, R24, R8 ;  /* 0x000000181418723c */ /* 0x048fe20000041808 */
[----:B--2---:R-:W-:Y:S01]  /*2c270*/  STL.64 [R1+0x1f18], R14 ;  /* 0x001f180e01007387 */ /* 0x004fe20000100a00 */
[----:B------:R0:W-:Y:S03]  /*2c280*/  STL.64 [R1+0x1f10], R12 ;  /* 0x001f100c01007387 */ /* 0x0001e60000100a00 */
[----:B0-----:R-:W4:Y:S01]  /*2c290*/  LDL.64 R12, [R1+0x40] ;  /* 0x00004000010c7983 */ /* 0x001f220000100a00 */
[----:B------:R-:W-:Y:S02]  /*2c2a0*/  STL.64 [R1+0x1ef0], R6 ;  /* 0x001ef00601007387 */ /* 0x000fe40000100a00 */
[----:B------:R0:W-:Y:S02]  /*2c2b0*/  STL.64 [R1+0x1ee8], R4 ;  /* 0x001ee80401007387 */ /* 0x0001e40000100a00 */
[----:B0-----:R-:W2:Y:S01]  /*2c2c0*/  LDL.LU R4, [R1+0x4d0] ;  /* 0x0004d00001047983 */ /* 0x001ea20000300800 */
[----:B------:R-:W2:Y:S02]  /*2c2d0*/  LDL.LU R5, [R1+0x4d4] ;  /* 0x0004d40001057983 */ /* 0x000ea40000300800 */
[----:B------:R-:W2:Y:S02]  /*2c2e0*/  LDL.LU R6, [R1+0x4d8] ;  /* 0x0004d80001067983 */ /* 0x000ea40000300800 */
[----:B------:R-:W2:Y:S01]  /*2c2f0*/  LDL.LU R7, [R1+0x4dc] ;  /* 0x0004dc0001077983 */ /* 0x000ea20000300800 */
[----:B------:R-:W3:Y:S01]  /*2c300*/  LDL.LU R10, [R1+0x1f50] ;  /* 0x001f5000010a7983 */ /* 0x000ee20000300800 */
[----:B------:R-:W2:Y:S06]  /*2c310*/  LDL.LU.64 R8, [R1+0x1f48] ;  /* 0x001f480001087983 */ /* 0x000eac0000300a00 */
[----:B------:R-:W-:Y:S02]  /*2c320*/  STL.64 [R1+0x3f0], R24 ;  /* 0x0003f01801007387 */ /* 0x000fe40000100a00 */
[----:B------:R0:W-:Y:S02]  /*2c330*/  STL.64 [R1+0x3f8], R26 ;  /* 0x0003f81a01007387 */ /* 0x0001e40000100a00 */
[----:B0-----:R-:W2:Y:S01]  /*2c340*/  LDL.LU.64 R26, [R1+0x1f40] ;  /* 0x001f4000011a7983 */ /* 0x001ea20000300a00 */
[----:B------:R-:W2:Y:S02]  /*2c350*/  LDL.LU.64 R24, [R1+0x1f38] ;  /* 0x001f380001187983 */ /* 0x000ea40000300a00 */
[----:B--2---:R-:W-:Y:S01]  /*2c360*/  HMMA.16816.F32.BF16 R20, R20, R8, R24 ;  /* 0x000000081414723c */ /* 0x004fe20000041818 */
[----:B------:R-:W4:Y:S01]  /*2c370*/  LDL.LU.64 R26, [R1+0x1f30] ;  /* 0x001f3000011a7983 */ /* 0x000f220000300a00 */
[----:B------:R-:W4:Y:S02]  /*2c380*/  LDL.LU.64 R24, [R1+0x1f28] ;  /* 0x001f280001187983 */ /* 0x000f240000300a00 */
[----:B------:R0:W-:Y:S02]  /*2c390*/  STL.64 [R1+0x1ec8], R8 ;  /* 0x001ec80801007387 */ /* 0x0001e40000100a00 */
[----:B0-----:R-:W2:Y:S11]  /*2c3a0*/  LDL.64 R8, [R1+0x30] ;  /* 0x0000300001087983 */ /* 0x001eb60000100a00 */
[----:B------:R-:W-:Y:S06]  /*2c3b0*/  @!UPT UIADD3 URZ, URZ, URZ, URZ ;  /* 0x0000003f3f3ff290 */ /* 0x000fec000fffe03f */
[----:B------:R0:W-:Y:S01]  /*2c3c0*/  STL.64 [R1+0x350], R20 ;  /* 0x0003501401007387 */ /* 0x0001e20000100a00 */
[----:B------:R1:W-:Y:S03]  /*2c3d0*/  STL.64 [R1+0x358], R22 ;  /* 0x0003581601007387 */ /* 0x0003e60000100a00 */
        /* <DEDUP_REMOVED lines=12> */
[----:B------:R0:W-:Y:S11]  /*2c4a0*/  STL.64 [R1+0x1e60], R20 ;  /* 0x001e601401007387 */ /* 0x0001f60000100a00 */
[----:B------:R-:W-:Y:S10]  /*2c4b0*/  @!UPT UIADD3 URZ, URZ, URZ, URZ ;  /* 0x0000003f3f3ff290 */ /* 0x000ff4000fffe03f */
[----:B------:R1:W-:Y:S02]  /*2c4c0*/  STL.64 [R1+0x3e0], R16 ;  /* 0x0003e01001007387 */ /* 0x0003e40000100a00 */
[----:B------:R2:W-:Y:S02]  /*2c4d0*/  STL.64 [R1+0x3e8], R18 ;  /* 0x0003e81201007387 */ /* 0x0005e40000100a00 */
[----:B0-----:R-:W-:Y:S01]  /*2c4e0*/  IMAD.MOV.U32 R21, RZ, RZ, R3 ;  /* 0x000000ffff157224 */ /* 0x001fe200078e0003 */
[----:B-1----:R-:W4:Y:S01]  /*2c4f0*/  LDL.LU.64 R16, [R1+0x1f20] ;  /* 0x001f200001107983 */ /* 0x002f220000300a00 */
[----:B--2---:R-:W-:Y:S02]  /*2c500*/  IMAD.MOV.U32 R18, RZ, RZ, R12 ;  /* 0x000000ffff127224 */ /* 0x004fe400078e000c */
[----:B------:R-:W-:Y:S02]  /*2c510*/  IMAD.MOV.U32 R3, RZ, RZ, R13 ;  /* 0x000000ffff037224 */ /* 0x000fe400078e000d */
[----:B------:R-:W2:Y:S01]  /*2c520*/  LDL.LU.64 R14, [R1+0x1f18] ;  /* 0x001f1800010e7983 */ /* 0x000ea20000300a00 */
[----:B------:R-:W2:Y:S01]  /*2c530*/  LDL.LU.64 R12, [R1+0x1f10] ;  /* 0x001f1000010c7983 */ /* 0x000ea20000300a00 */
[----:B------:R-:W-:Y:S02]  /*2c540*/  STL [R1+0x1f00], R18 ;  /* 0x001f001201007387 */ /* 0x000fe40000100800 */
[----:B---3--:R-:W-:Y:S01]  /*2c550*/  IMAD.MOV.U32 R20, RZ, RZ, R10 ;  /* 0x000000ffff147224 */ /* 0x008fe200078e000a */
[C---:B--2---:R-:W-:Y:S01]  /*2c560*/  HMMA.16816.F32.BF16 R12, R24.reuse, R8, R12 ;  /* 0x00000008180c723c */ /* 0x044fe2000004180c */
[----:B----4-:R0:W-:Y:S04]  /*2c570*/  STL.64 [R1+0x1ef8], R16 ;  /* 0x001ef81001007387 */ /* 0x0101e80000100a00 */
[----:B0-----:R-:W2:Y:S01]  /*2c580*/  LDL.LU R16, [R1+0x4c0] ;  /* 0x0004c00001107983 */ /* 0x001ea20000300800 */
[----:B------:R-:W2:Y:S02]  /*2c590*/  LDL.LU R17, [R1+0x4c4] ;  /* 0x0004c40001117983 */ /* 0x000ea40000300800 */
[----:B------:R-:W2:Y:S02]  /*2c5a0*/  LDL.LU R18, [R1+0x4c8] ;  /* 0x0004c80001127983 */ /* 0x000ea40000300800 */
[----:B------:R-:W2:Y:S11]  /*2c5b0*/  LDL.LU R19, [R1+0x4cc] ;  /* 0x0004cc0001137983 */ /* 0x000eb60000300800 */
[----:B------:R-:W-:Y:S02]  /*2c5c0*/  @!UPT UIADD3 URZ, URZ, URZ, URZ ;  /* 0x0000003f3f3ff290 */ /* 0x000fe4000fffe03f */
[----:B------:R0:W-:Y:S01]  /*2c5d0*/  STL.64 [R1+0x3d0], R12 ;  /* 0x0003d00c01007387 */ /* 0x0001e20000100a00 */
[----:B------:R1:W-:Y:S03]  /*2c5e0*/  STL.64 [R1+0x3d8], R14 ;  /* 0x0003d80e01007387 */ /* 0x0003e60000100a00 */
[----:B0-----:R-:W2:Y:S01]  /*2c5f0*/  LDL.LU.64 R12, [R1+0x1f08] ;  /* 0x001f0800010c7983 */ /* 0x001ea20000300a00 */
[----:B-1----:R-:W-:Y:S02]  /*2c600*/  IMAD.MOV.U32 R15, RZ, RZ, R8 ;  /* 0x000000ffff0f7224 */ /* 0x002fe400078e0008 */
[----:B------:R-:W-:Y:S02]  /*2c610*/  IMAD.MOV.U32 R14, RZ, RZ, R9 ;  /* 0x000000ffff0e7224 */ /* 0x000fe400078e0009 */
[----:B------:R-:W3:Y:S01]  /*2c620*/  LDL.LU.64 R8, [R1+0x70] ;  /* 0x0000700001087983 */ /* 0x000ee20000300a00 */
[----:B------:R-:W-:Y:S03]  /*2c630*/  HMMA.16816.F32.BF16 R4, R24, R20, R4 ;  /* 0x000000141804723c */ /* 0x000fe60000041804 */
[----:B---3--:R0:W-:Y:S11]  /*2c640*/  STL.64 [R1+0x1ee0], R8 ;  /* 0x001ee00801007387 */ /* 0x0081f60000100a00 */
[----:B------:R-:W-:Y:S09]  /*2c650*/  @!UPT UIADD3 URZ, URZ, URZ, URZ ;  /* 0x0000003f3f3ff290 */ /* 0x000ff2000fffe03f */
[----:B------:R1:W-:Y:S02]  /*2c660*/  STL.64 [R1+0x3c0], R4 ;  /* 0x0003c00401007387 */ /* 0x0003e40000100a00 */
[----:B------:R3:W-:Y:S01]  /*2c670*/  STL.64 [R1+0x3c8], R6 ;  /* 0x0003c80601007387 */ /* 0x0007e20000100a00 */
[----:B0-----:R-:W4:Y:S01]  /*2c680*/  LDL.LU R8, [R1+0x4a0] ;  /* 0x0004a00001087983 */ /* 0x001f220000300800 */
[----:B------:R-:W4:Y:S02]  /*2c690*/  LDL.LU R9, [R1+0x4a4] ;  /* 0x0004a40001097983 */ /* 0x000f240000300800 */
[----:B------:R-:W4:Y:S02]  /*2c6a0*/  LDL.LU R10, [R1+0x4a8] ;  /* 0x0004a800010a7983 */ /* 0x000f240000300800 */
[----:B------:R-:W4:Y:S01]  /*2c6b0*/  LDL.LU R11, [R1+0x4ac] ;  /* 0x0004ac00010b7983 */ /* 0x000f220000300800 */
[----:B-1----:R-:W4:Y:S01]  /*2c6c0*/  LDL.LU R4, [R1+0x4b0] ;  /* 0x0004b00001047983 */ /* 0x002f220000300800 */
[----:B------:R-:W4:Y:S02]  /*2c6d0*/  LDL.LU R5, [R1+0x4b4] ;  /* 0x0004b40001057983 */ /* 0x000f240000300800 */
[----:B---3--:R-:W4:Y:S02]  /*2c6e0*/  LDL.LU R6, [R1+0x4b8] ;  /* 0x0004b80001067983 */ /* 0x008f240000300800 */
[----:B------:R-:W4:Y:S01]  /*2c6f0*/  LDL.LU R7, [R1+0x4bc] ;  /* 0x0004bc0001077983 */ /* 0x000f220000300800 */
[----:B------:R0:W-:Y:S02]  /*2c700*/  STL.64 [R1+0x1e78], R20 ;  /* 0x001e781401007387 */ /* 0x0001e40000100a00 */
        /* <DEDUP_REMOVED lines=17> */
[----:B0-----:R-:W3:Y:S01]  /*2c820*/  LDL.LU R18, [R1+0x1f00] ;  /* 0x001f000001127983 */ /* 0x001ee20000300800 */
[----:B------:R-:W4:Y:S02]  /*2c830*/  LDL.LU.64 R16, [R1+0x1ef8] ;  /* 0x001ef80001107983 */ /* 0x000f240000300a00 */
        /* <DEDUP_REMOVED lines=15> */
[----:B------:R-:W-:Y:S02]  /*2c930*/  STL.64 [R1+0x3a0], R4 ;  /* 0x0003a00401007387 */ /* 0x000fe40000100a00 */
[----:B------:R0:W-:Y:S02]  /*2c940*/  STL.64 [R1+0x3a8], R6 ;  /* 0x0003a80601007387 */ /* 0x0001e40000100a00 */
[----:B0-----:R-:W2:Y:S01]  /*2c950*/  LDL.LU.64 R6, [R1+0x1ef0] ;  /* 0x001ef00001067983 */ /* 0x001ea20000300a00 */
[----:B------:R-:W4:Y:S02]  /*2c960*/  LDL.LU.64 R4, [R1+0x1ee8] ;  /* 0x001ee80001047983 */ /* 0x000f240000300a00 */
[C---:B----4-:R-:W-:Y:S11]  /*2c970*/  HMMA.16816.F32.BF16 R8, R24.reuse, R4, R8 ;  /* 0x000000041808723c */ /* 0x050ff60000041808 */
[----:B------:R-:W-:Y:S11]  /*2c980*/  @!UPT UIADD3 URZ, URZ, URZ, URZ ;  /* 0x0000003f3f3ff290 */ /* 0x000ff6000fffe03f */
[----:B------:R-:W-:Y:S01]  /*2c990*/  @!UPT UIADD3 URZ, URZ, URZ, URZ ;  /* 0x0000003f3f3ff290 */ /* 0x000fe2000fffe03f */
[----:B------:R0:W-:Y:S01]  /*2c9a0*/  STL.64 [R1+0x390], R8 ;  /* 0x0003900801007387 */ /* 0x0001e20000100a00 */
[----:B------:R-:W-:Y:S03]  /*2c9b0*/  STL.64 [R1+0x398], R10 ;  /* 0x0003980a01007387 */ /* 0x000fe60000100a00 */
[----:B0-----:R-:W4:Y:S01]  /*2c9c0*/  LDL.LU.64 R8, [R1+0x1ee0] ;  /* 0x001ee00001087983 */ /* 0x001f220000300a00 */
[----:B--2---:R-:W-:Y:S02]  /*2c9d0*/  STL.64 [R1+0x1ea8], R6 ;  /* 0x001ea80601007387 */ /* 0x004fe40000100a00 */
[----:B------:R0:W-:Y:S02]  /*2c9e0*/  STL.64 [R1+0x1ea0], R4 ;  /* 0x001ea00401007387 */ /* 0x0001e40000100a00 */
[----:B------:R-:W-:Y:S01]  /*2c9f0*/  IMAD.MOV.U32 R13, RZ, RZ, R3 ;  /* 0x000000ffff0d7224 */ /* 0x000fe200078e0003 */
[----:B0-----:R-:W2:Y:S01]  /*2ca00*/  LDL.LU R4, [R1+0x2a0] ;  /* 0x0002a00001047983 */ /* 0x001ea20000300800 */
[----:B------:R-:W2:Y:S02]  /*2ca10*/  LDL.LU R5, [R1+0x2a4] ;  /* 0x0002a40001057983 */ /* 0x000ea40000300800 */
[----:B------:R-:W2:Y:S02]  /*2ca20*/  LDL.LU R6, [R1+0x2a8] ;  /* 0x0002a80001067983 */ /* 0x000ea40000300800 */
[----:B------:R-:W2:Y:S01]  /*2ca30*/  LDL.LU R7, [R1+0x2ac] ;  /* 0x0002ac0001077983 */ /* 0x000ea20000300800 */
[----:B----4-:R-:W-:Y:S01]  /*2ca40*/  HMMA.16816.F32.BF16 R20, R24, R8, R20 ;  /* 0x000000081814723c */ /* 0x010fe20000041814 */
[----:B------:R-:W-:-:S02]  /*2ca50*/  IMAD.MOV.U32 R28, RZ, RZ, R8 ;  /* 0x000000ffff1c7224 */ /* 0x000fc400078e0008 */
[----:B------:R-:W-:Y:S11]  /*2ca60*/  IMAD.MOV.U32 R3, RZ, RZ, R9 ;  /* 0x000000ffff037224 */ /* 0x000ff600078e0009 */
[----:B------:R-:W-:Y:S09]  /*2ca70*/  @!UPT UIADD3 URZ, URZ, URZ, URZ ;  /* 0x0000003f3f3ff290 */ /* 0x000ff2000fffe03f */
[----:B------:R-:W-:Y:S01]  /*2ca80*/  STL.64 [R1+0x380], R20 ;  /* 0x0003801401007387 */ /* 0x000fe20000100a00 */
[----:B------:R0:W-:Y:S03]  /*2ca90*/  STL.64 [R1+0x388], R22 ;  /* 0x0003881601007387 */ /* 0x0001e60000100a00 */
[----:B0-----:R-:W4:Y:S01]  /*2caa0*/  LDL.LU.64 R22, [R1+0x1ed8] ;  /* 0x001ed80001167983 */ /* 0x001f220000300a00 */
[----:B------:R-:W4:Y:S02]  /*2cab0*/  LDL.LU.64 R20, [R1+0x1ed0] ;  /* 0x001ed00001147983 */ /* 0x000f240000300a00 */
[----:B------:R-:W4:Y:S02]  /*2cac0*/  LDL.LU.64 R8, [R1+0x1ec8] ;  /* 0x001ec80001087983 */ /* 0x000f240000300a00 */
[----:B---3--:R-:W-:Y:S01]  /*2cad0*/  IMAD.MOV.U32 R12, RZ, RZ, R18 ;  /* 0x000000ffff0c7224 */ /* 0x008fe200078e0012 */
[----:B----4-:R-:W-:Y:S01]  /*2cae0*/  HMMA.16816.F32.BF16 R24, R24, R8, R20 ;  /* 0x000000081818723c */ /* 0x010fe20000041814 */
[----:B------:R-:W3:Y:S01]  /*2caf0*/  LDL.LU.64 R20, [R1+0x1ec0] ;  /* 0x001ec00001147983 */ /* 0x000ee20000300a00 */
[----:B------:R-:W2:Y:S02]  /*2cb00*/  LDL.LU.64 R10, [R1+0x1eb8] ;  /* 0x001eb800010a7983 */ /* 0x000ea40000300a00 */
[----:B------:R-:W2:Y:S11]  /*2cb10*/  LDL.LU.64 R8, [R1+0x1eb0] ;  /* 0x001eb00001087983 */ /* 0x000eb60000300a00 */
[----:B------:R-:W-:Y:S08]  /*2cb20*/  @!UPT UIADD3 URZ, URZ, URZ, URZ ;  /* 0x0000003f3f3ff290 */ /* 0x000ff0000fffe03f */
[----:B------:R0:W-:Y:S01]  /*2cb30*/  STL.64 [R1+0x2b0], R24 ;  /* 0x0002b01801007387 */ /* 0x0001e20000100a00 */
[----:B------:R1:W-:Y:S03]  /*2cb40*/  STL.64 [R1+0x2b8], R26 ;  /* 0x0002b81a01007387 */ /* 0x0003e60000100a00 */
[----:B0-----:R-:W4:Y:S01]  /*2cb50*/  LDL.LU R24, [R1+0x240] ;  /* 0x0002400001187983 */ /* 0x001f220000300800 */
[----:B------:R-:W4:Y:S02]  /*2cb60*/  LDL.LU R25, [R1+0x244] ;  /* 0x0002440001197983 */ /* 0x000f240000300800 */
[----:B-1----:R-:W4:Y:S02]  /*2cb70*/  LDL.LU R26, [R1+0x248] ;  /* 0x00024800011a7983 */ /* 0x002f240000300800 */
[----:B------:R-:W4:Y:S01]  /*2cb80*/  LDL.LU R27, [R1+0x24c] ;  /* 0x00024c00011b7983 */ /* 0x000f220000300800 */
[----:B--2---:R-:W-:Y:S01]  /*2cb90*/  HMMA.16816.F32.BF16 R12, R8, R12, R4 ;  /* 0x0000000c080c723c */ /* 0x004fe20000041804 */
[----:B------:R-:W2:Y:S01]  /*2cba0*/  LDL.LU.64 R6, [R1+0x1ea8] ;  /* 0x001ea80001067983 */ /* 0x000ea20000300a00 */
[----:B------:R-:W2:Y:S11]  /*2cbb0*/  LDL.LU.64 R4, [R1+0x1ea0] ;  /* 0x001ea00001047983 */ /* 0x000eb60000300a00 */
[----:B------:R-:W-:Y:S10]  /*2cbc0*/  @!UPT UIADD3 URZ, URZ, URZ, URZ ;  /* 0x0000003f3f3ff290 */ /* 0x000ff4000fffe03f */
[----:B------:R-:W-:Y:S01]  /*2cbd0*/  STL.64 [R1+0x2a0], R12 ;  /* 0x0002a00c01007387 */ /* 0x000fe20000100a00 */
[----:B------:R0:W-:Y:S03]  /*2cbe0*/  STL.64 [R1+0x2a8], R14 ;  /* 0x0002a80e01007387 */ /* 0x0001e60000100a00 */
[----:B0-----:R-:W3:Y:S01]  /*2cbf0*/  LDL.LU.64 R14, [R1+0x1e98] ;  /* 0x001e9800010e7983 */ /* 0x001ee20000300a00 */
[----:B------:R-:W3:Y:S03]  /*2cc00*/  LDL.LU.64 R12, [R1+0x1e90] ;  /* 0x001e9000010c7983 */ /* 0x000ee60000300a00 */
[----:B------:R-:W0:Y:S04]  /*2cc10*/  S2R R29, SR_TID.X ;  /* 0x00000000001d7919 */ /* 0x000e280000002100 */
[----:B------:R-:W1:Y:S01]  /*2cc20*/  S2R R19, SR_TID.X ;  /* 0x0000000000137919 */ /* 0x000e620000002100 */
[----:B0-----:R-:W-:Y:S01]  /*2cc30*/  IMAD.SHL.U32 R23, R29, 0x2, RZ ;  /* 0x000000021d177824 */ /* 0x001fe200078e00ff */
[----:B-1----:R-:W-:-:S04]  /*2cc40*/  LOP3.LUT R29, R19, 0x80, RZ, 0xc0, !PT ;  /* 0x00000080131d7812 */ /* 0x002fc800078ec0ff */
[----:B------:R-:W-:-:S04]  /*2cc50*/  LOP3.LUT R23, R23, 0x10, RZ, 0xc0, !PT ;  /* 0x0000001017177812 */ /* 0x000fc800078ec0ff */
[----:B------:R-:W-:Y:S02]  /*2cc60*/  LEA.HI R29, R29, R23, RZ, 0x1e ;  /* 0x000000171d1d7211 */ /* 0x000fe400078ff0ff */
[C---:B---3--:R-:W-:Y:S01]  /*2cc70*/  HMMA.16816.F32.BF16 R20, R8.reuse, R20, R12 ;  /* 0x000000140814723c */ /* 0x048fe2000004180c */
[----:B------:R-:W3:Y:S01]  /*2cc80*/  LDL.LU.64 R14, [R1+0x1e88] ;  /* 0x001e8800010e7983 */ /* 0x000ee20000300a00 */
[----:B------:R-:W3:Y:S11]  /*2cc90*/  LDL.LU.64 R12, [R1+0x1e80] ;  /* 0x001e8000010c7983 */ /* 0x000ef60000300a00 */
[----:B------:R-:W-:Y:S10]  /*2cca0*/  @!UPT UIADD3 URZ, URZ, URZ, URZ ;  /* 0x0000003f3f3ff290 */ /* 0x000ff4000fffe03f */
[----:B------:R0:W-:Y:S01]  /*2ccb0*/  STL.64 [R1+0x290], R20 ;  /* 0x0002901401007387 */ /* 0x0001e20000100a00 */
[----:B------:R3:W-:Y:S03]  /*2ccc0*/  STL.64 [R1+0x298], R22 ;  /* 0x0002981601007387 */ /* 0x0007e60000100a00 */
[----:B0-----:R-:W3:Y:S02]  /*2ccd0*/  LDL.LU.64 R20, [R1+0x1e78] ;  /* 0x001e780001147983 */ /* 0x001ee40000300a00 */
[----:B---3--:R-:W-:Y:S02]  /*2cce0*/  HMMA.16816.F32.BF16 R20, R8, R20, R12 ;  /* 0x000000140814723c */ /* 0x008fe4000004180c */
[----:B------:R-:W3:Y:S11]  /*2ccf0*/  LDL.LU.64 R12, [R1+0x1e70] ;  /* 0x001e7000010c7983 */ /* 0x000ef60000300a00 */
[----:B------:R-:W-:Y:S10]  /*2cd00*/  @!UPT UIADD3 URZ, URZ, URZ, URZ ;  /* 0x0000003f3f3ff290 */ /* 0x000ff4000fffe03f */
[----:B------:R-:W-:Y:S01]  /*2cd10*/  STL.64 [R1+0x280], R20 ;  /* 0x0002801401007387 */ /* 0x000fe20000100a00 */
[----:B------:R0:W-:Y:S03]  /*2cd20*/  STL.64 [R1+0x288], R22 ;  /* 0x0002881601007387 */ /* 0x0001e60000100a00 */
[----:B0-----:R-:W3:Y:S01]  /*2cd30*/  LDL.LU.64 R22, [R1+0x1e68] ;  /* 0x001e680001167983 */ /* 0x001ee20000300a00 */
[----:B------:R-:W3:Y:S01]  /*2cd40*/  LDL.LU.64 R20, [R1+0x1e60] ;  /* 0x001e600001147983 */ /* 0x000ee20000300a00 */
[C---:B------:R-:W-:Y:S01]  /*2cd50*/  LOP3.LUT R18, R19.reuse, 0x7, RZ, 0xc0, !PT ;  /* 0x0000000713127812 */ /* 0x040fe200078ec0ff */
[----:B------:R-:W-:-:S04]  /*2cd60*/  IMAD.SHL.U32 R19, R19, 0x100, RZ ;  /* 0x0000010013137824 */ /* 0x000fc800078e00ff */
[----:B------:R-:W-:-:S05]  /*2cd70*/  IMAD R18, R18, 0x210, RZ ;  /* 0x0000021012127824 */ /* 0x000fca00078e02ff */
[----:B------:R-:W-:-:S04]  /*2cd80*/  LOP3.LUT R29, R18, R29, RZ, 0x3c, !PT ;  /* 0x0000001d121d7212 */ /* 0x000fc800078e3cff */
[----:B------:R-:W-:-:S04]  /*2cd90*/  LOP3.LUT R29, R29, 0x1000, R19, 0xf8, !PT ;  /* 0x000010001d1d7812 */ /* 0x000fc800078ef813 */
[----:B------:R-:W-:Y:S01]  /*2cda0*/  LOP3.LUT R29, R29, 0x40, RZ, 0x3c, !PT ;  /* 0x000000401d1d7812 */ /* 0x000fe200078e3cff */
[C---:B---3--:R-:W-:Y:S01]  /*2cdb0*/  HMMA.16816.F32.BF16 R12, R8.reuse, R12, R20 ;  /* 0x0000000c080c723c */ /* 0x048fe20000041814 */
        /* <DEDUP_REMOVED lines=11> */
[----:B------:R-:W3:Y:S02]  /*2ce70*/  LDL.LU R15, [R1+0x26c] ;  /* 0x00026c00010f7983 */ /* 0x000ee40000300800 */
[C---:B---3--:R-:W-:Y:S01]  /*2ce80*/  HMMA.16816.F32.BF16 R12, R8.reuse, R16, R12 ;  /* 0x00000010080c723c */ /* 0x048fe2000004180c */
[----:B------:R-:W0:Y:S04]  /*2ce90*/  LDSM.16.MT88.4 R16, [R29+0x8180] ;  /* 0x008180001d10783b */ /* 0x000e280000004200 */
[----:B0-----:R-:W-:Y:S11]  /*2cea0*/  STL.64 [R1+0x1dc8], R18 ;  /* 0x001dc81201007387 */ /* 0x001ff60000100a00 */
[----:B------:R-:W-:Y:S07]  /*2ceb0*/  @!UPT UIADD3 URZ, URZ, URZ, URZ ;  /* 0x0000003f3f3ff290 */ /* 0x000fee000fffe03f */
[----:B------:R-:W-:Y:S02]  /*2cec0*/  STL.64 [R1+0x260], R12 ;  /* 0x0002600c01007387 */ /* 0x000fe40000100a00 */
[----:B------:R2:W-:Y:S02]  /*2ced0*/  STL.64 [R1+0x268], R14 ;  /* 0x0002680e01007387 */ /* 0x0005e40000100a00 */
[----:B--2---:R-:W-:Y:S01]  /*2cee0*/  HMMA.16816.F32.BF16 R12, R8, R4, R20 ;  /* 0x00000004080c723c */ /* 0x004fe20000041814 */
[----:B------:R-:W0:Y:S04]  /*2cef0*/  LDSM.16.MT88.4 R20, [R0+0xa000] ;  /* 0x00a000000014783b */ /* 0x000e280000004200 */
[----:B------:R1:W-:Y:S04]  /*2cf00*/  STL.64 [R1+0x1dc0], R16 ;  /* 0x001dc01001007387 */ /* 0x0003e80000100a00 */
[----:B-1----:R-:W2:Y:S01]  /*2cf10*/  LDL.LU.64 R16, [R1+0x80] ;  /* 0x0000800001107983 */ /* 0x002ea20000300a00 */
[----:B------:R-:W-:Y:S02]  /*2cf20*/  STL.64 [R1+0x1de8], R6 ;  /* 0x001de80601007387 */ /* 0x000fe40000100a00 */
[----:B------:R1:W-:Y:S11]  /*2cf30*/  STL.64 [R1+0x1de0], R4 ;  /* 0x001de00401007387 */ /* 0x0003f60000100a00 */
[----:B------:R-:W-:Y:S01]  /*2cf40*/  STL.64 [R1+0x250], R12 ;  /* 0x0002500c01007387 */ /* 0x000fe20000100a00 */
[----:B------:R-:W-:Y:S03]  /*2cf50*/  STL.64 [R1+0x258], R14 ;  /* 0x0002580e01007387 */ /* 0x000fe60000100a00 */
[----:B0-----:R-:W-:Y:S01]  /*2cf60*/  STL.64 [R1+0x1d10], R22 ;  /* 0x001d101601007387 */ /* 0x001fe20000100a00 */
[----:B------:R0:W-:Y:S02]  /*2cf70*/  STL.64 [R1+0x1d08], R20 ;  /* 0x001d081401007387 */ /* 0x0001e40000100a00 */
[----:B-1----:R-:W3:Y:S02]  /*2cf80*/  LDL.LU.64 R4, [R1+0x20] ;  /* 0x0000200001047983 */ /* 0x002ee40000300a00 */
[----:B0-----:R-:W-:-:S02]  /*2cf90*/  IMAD.MOV.U32 R20, RZ, RZ, R28 ;  /* 0x000000ffff147224 */ /* 0x001fc400078e001c */
[----:B------:R-:W-:Y:S01]  /*2cfa0*/  IMAD.MOV.U32 R21, RZ, RZ, R3 ;  /* 0x000000ffff157224 */ /* 0x000fe200078e0003 */
[----:B---3--:R4:W-:Y:S01]  /*2cfb0*/  STL.64 [R1+0x1e00], R4 ;  /* 0x001e000401007387 */ /* 0x0089e20000100a00 */
[----:B------:R-:W2:Y:S05]  /*2cfc0*/  LDL.LU R12, [R1+0x190] ;  /* 0x00019000010c7983 */ /* 0x000eaa0000300800 */
[C---:B----4-:R-:W-:Y:S01]  /*2cfd0*/  HMMA.16816.F32.BF16 R4, R8.reuse, R20, R24 ;  /* 0x000000140804723c */ /* 0x050fe20000041818 */
[----:B------:R-:W0:Y:S11]  /*2cfe0*/  LDSM.16.MT88.4 R24, [R0+0xa080] ;  /* 0x00a080000018783b */ /* 0x000e360000004200 */
[----:B------:R-:W-:Y:S11]  /*2cff0*/  @!UPT UIADD3 URZ, URZ, URZ, URZ ;  /* 0x0000003f3f3ff290 */ /* 0x000ff6000fffe03f */
[----:B------:R1:W-:Y:S01]  /*2d000*/  STL.64 [R1+0x240], R4 ;  /* 0x0002400401007387 */ /* 0x0003e20000100a00 */
[----:B------:R-:W-:Y:S02]  /*2d010*/  STL.64 [R1+0x248], R6 ;  /* 0x0002480601007387 */ /* 0x000fe40000100a00 */
[----:B------:R-:W2:Y:S02]  /*2d020*/  LDL.LU R13, [R1+0x194] ;  /* 0x00019400010d7983 */ /* 0x000ea40000300800 */
[----:B------:R-:W2:Y:S01]  /*2d030*/  LDL.LU R14, [R1+0x198] ;  /* 0x00019800010e7983 */ /* 0x000ea20000300800 */
[----:B------:R-:W2:Y:S04]  /*2d040*/  LDL.LU R15, [R1+0x19c] ;  /* 0x00019c00010f7983 */ /* 0x000ea80000300800 */
[----:B-1----:R-:W3:Y:S04]  /*2d050*/  LDL.LU.64 R4, [R1] ;  /* 0x0000000001047983 */ /* 0x002ee80000300a00 */
[----:B---3--:R1:W-:Y:S04]  /*2d060*/  STL.64 [R1+0x1e08], R4 ;  /* 0x001e080401007387 */ /* 0x0083e80000100a00 */
[----:B-1----:R-:W3:Y:S04]  /*2d070*/  LDL.LU.64 R4, [R1+0x10] ;  /* 0x0000100001047983 */ /* 0x002ee80000300a00 */
[----:B---3--:R-:W-:Y:S01]  /*2d080*/  STL.64 [R1+0x1e20], R4 ;  /* 0x001e200401007387 */ /* 0x008fe20000100a00 */
[----:B------:R1:W-:Y:S03]  /*2d090*/  STL.64 [R1+0x1dd8], R20 ;  /* 0x001dd81401007387 */ /* 0x0003e60000100a00 */
[----:B-1----:R-:W3:Y:S01]  /*2d0a0*/  LDL.LU R20, [R1+0x120] ;  /* 0x0001200001147983 */ /* 0x002ee20000300800 */
[----:B------:R-:W3:Y:S02]  /*2d0b0*/  LDL.LU R21, [R1+0x124] ;  /* 0x0001240001157983 */ /* 0x000ee40000300800 */
[----:B------:R-:W4:Y:S02]  /*2d0c0*/  LDL.LU R22, [R1+0x128] ;  /* 0x0001280001167983 */ /* 0x000f240000300800 */
[----:B------:R-:W4:Y:S01]  /*2d0d0*/  LDL.LU R23, [R1+0x12c] ;  /* 0x00012c0001177983 */ /* 0x000f220000300800 */
[----:B------:R-:W2:Y:S04]  /*2d0e0*/  LDL.LU.64 R4, [R1+0x30] ;  /* 0x0000300001047983 */ /* 0x000ea80000300a00 */
[----:B--2---:R1:W-:Y:S04]  /*2d0f0*/  STL.64 [R1+0x1e38], R4 ;  /* 0x001e380401007387 */ /* 0x0043e80000100a00 */
[----:B-1----:R-:W2:Y:S01]  /*2d100*/  LDL.LU.64 R4, [R1+0x40] ;  /* 0x0000400001047983 */ /* 0x002ea20000300a00 */
[----:B----4-:R-:W-:Y:S02]  /*2d110*/  STL.64 [R1+0x1df8], R22 ;  /* 0x001df81601007387 */ /* 0x010fe40000100a00 */
[----:B---3--:R1:W-:Y:S02]  /*2d120*/  STL.64 [R1+0x1df0], R20 ;  /* 0x001df01401007387 */ /* 0x0083e40000100a00 */
[----:B-1----:R-:W3:Y:S01]  /*2d130*/  LDL.LU R20, [R1+0x130] ;  /* 0x0001300001147983 */ /* 0x002ee20000300800 */
[----:B------:R-:W3:Y:S02]  /*2d140*/  LDL.LU R21, [R1+0x134] ;  /* 0x0001340001157983 */ /* 0x000ee40000300800 */
[----:B------:R-:W4:Y:S02]  /*2d150*/  LDL.LU R22, [R1+0x138] ;  /* 0x0001380001167983 */ /* 0x000f240000300800 */
[----:B------:R-:W4:Y:S01]  /*2d160*/  LDL.LU R23, [R1+0x13c] ;  /* 0x00013c0001177983 */ /* 0x000f220000300800 */
[----:B------:R-:W-:Y:S01]  /*2d170*/  HMMA.16816.F32.BF16 R8, R8, R16, R12 ;  /* 0x000000100808723c */ /* 0x000fe2000004180c */
[----:B----4-:R-:W-:Y:S01]  /*2d180*/  STL.64 [R1+0x1e18], R22 ;  /* 0x001e181601007387 */ /* 0x010fe20000100a00 */
[----:B---3--:R1:W-:Y:S03]  /*2d190*/  STL.64 [R1+0x1e10], R20 ;  /* 0x001e101401007387 */ /* 0x0083e60000100a00 */
[----:B-1----:R-:W3:Y:S01]  /*2d1a0*/  LDL.LU R20, [R1+0x150] ;  /* 0x0001500001147983 */ /* 0x002ee20000300800 */
[----:B------:R-:W3:Y:S02]  /*2d1b0*/  LDL.LU R21, [R1+0x154] ;  /* 0x0001540001157983 */ /* 0x000ee40000300800 */
[----:B------:R-:W4:Y:S02]  /*2d1c0*/  LDL.LU R22, [R1+0x158] ;  /* 0x0001580001167983 */ /* 0x000f240000300800 */
[----:B------:R-:W4:Y:S02]  /*2d1d0*/  LDL.LU R23, [R1+0x15c] ;  /* 0x00015c0001177983 */ /* 0x000f240000300800 */
[----:B----4-:R-:W-:Y:S01]  /*2d1e0*/  STL.64 [R1+0x1e30], R22 ;  /* 0x001e301601007387 */ /* 0x010fe20000100a00 */
[----:B---3--:R1:W-:Y:S03]  /*2d1f0*/  STL.64 [R1+0x1e28], R20 ;  /* 0x001e281401007387 */ /* 0x0083e60000100a00 */
[----:B-1----:R-:W3:Y:S01]  /*2d200*/  LDL.LU R20, [R1+0x160] ;  /* 0x0001600001147983 */ /* 0x002ee20000300800 */
[----:B------:R-:W3:Y:S02]  /*2d210*/  LDL.LU R21, [R1+0x164] ;  /* 0x0001640001157983 */ /* 0x000ee40000300800 */
[----:B------:R-:W3:Y:S02]  /*2d220*/  LDL.LU R22, [R1+0x168] ;  /* 0x0001680001167983 */ /* 0x000ee40000300800 */
[----:B------:R-:W3:Y:S01]  /*2d230*/  LDL.LU R23, [R1+0x16c] ;  /* 0x00016c0001177983 */ /* 0x000ee20000300800 */
[----:B0-----:R-:W-:Y:S01]  /*2d240*/  STL.64 [R1+0x1c70], R26 ;  /* 0x001c701a01007387 */ /* 0x001fe20000100a00 */
[----:B------:R0:W-:Y:S03]  /*2d250*/  STL.64 [R1+0x1c68], R24 ;  /* 0x001c681801007387 */ /* 0x0001e60000100a00 */
[----:B0-----:R-:W4:Y:S01]  /*2d260*/  LDL.LU R24, [R1+0x140] ;  /* 0x0001400001187983 */ /* 0x001f220000300800 */
[----:B------:R-:W4:Y:S02]  /*2d270*/  LDL.LU R25, [R1+0x144] ;  /* 0x0001440001197983 */ /* 0x000f240000300800 */
[----:B------:R-:W4:Y:S02]  /*2d280*/  LDL.LU R26, [R1+0x148] ;  /* 0x00014800011a7983 */ /* 0x000f240000300800 */
[----:B------:R-:W4:Y:S01]  /*2d290*/  LDL.LU R27, [R1+0x14c] ;  /* 0x00014c00011b7983 */ /* 0x000f220000300800 */
[----:B------:R-:W2:Y:S01]  /*2d2a0*/  LDL.LU.64 R14, [R1+0x1e48] ;  /* 0x001e4800010e7983 */ /* 0x000ea20000300a00 */
[----:B------:R-:W2:Y:S02]  /*2d2b0*/  LDL.LU.64 R12, [R1+0x1e40] ;  /* 0x001e4000010c7983 */ /* 0x000ea40000300a00 */
[----:B------:R0:W-:Y:S02]  /*2d2c0*/  STL.64 [R1+0x1dd0], R16 ;  /* 0x001dd01001007387 */ /* 0x0001e40000100a00 */
[----:B0-----:R-:W2:Y:S01]  /*2d2d0*/  LDL.LU R16, [R1+0x110] ;  /* 0x0001100001107983 */ /* 0x001ea20000300800 */
[----:B------:R-:W-:Y:S02]  /*2d2e0*/  STL.64 [R1+0x190], R8 ;  /* 0x0001900801007387 */ /* 0x000fe40000100a00 */
[----:B------:R-:W-:Y:S02]  /*2d2f0*/  STL.64 [R1+0x198], R10 ;  /* 0x0001980a01007387 */ /* 0x000fe40000100a00 */
[----:B------:R-:W0:Y:S04]  /*2d300*/  LDSM.16.MT88.4 R8, [R0+0xa100] ;  /* 0x00a100000008783b */ /* 0x000e280000004200 */
[----:B------:R-:W2:Y:S01]  /*2d310*/  LDL.LU R17, [R1+0x114] ;  /* 0x0001140001117983 */ /* 0x000ea20000300800 */
[----:B------:R-:W2:Y:S02]  /*2d320*/  LDL.LU R18, [R1+0x118] ;  /* 0x0001180001127983 */ /* 0x000ea40000300800 */
[----:B------:R-:W2:Y:S01]  /*2d330*/  LDL.LU R19, [R1+0x11c] ;  /* 0x00011c0001137983 */ /* 0x000ea20000300800 */
[----:B0-----:R-:W-:Y:S01]  /*2d340*/  STL.64 [R1+0x1bf0], R10 ;  /* 0x001bf00a01007387 */ /* 0x001fe20000100a00 */
        /* <DEDUP_REMOVED lines=8> */
[----:B------:R0:W-:Y:S01]  /*2d3d0*/  STL.64 [R1+0x170], R8 ;  /* 0x0001700801007387 */ /* 0x0001e20000100a00 */
[----:B------:R-:W-:Y:S02]  /*2d3e0*/  STL.64 [R1+0x178], R10 ;  /* 0x0001780a01007387 */ /* 0x000fe40000100a00 */
[----:B0-----:R-:W-:Y:S02]  /*2d3f0*/  IMAD.MOV.U32 R9, RZ, RZ, R4 ;  /* 0x000000ffff097224 */ /* 0x001fe400078e0004 */
[----:B------:R-:W-:Y:S02]  /*2d400*/  IMAD.MOV.U32 R8, RZ, RZ, R5 ;  /* 0x000000ffff087224 */ /* 0x000fe400078e0005 */
[----:B------:R-:W3:Y:S02]  /*2d410*/  LDL.LU.64 R4, [R1+0x1e38] ;  /* 0x001e380001047983 */ /* 0x000ee40000300a00 */
[----:B---3--:R-:W-:Y:S01]  /*2d420*/  HMMA.16816.F32.BF16 R20, R12, R4, R20 ;  /* 0x000000040c14723c */ /* 0x008fe20000041814 */
        /* <DEDUP_REMOVED lines=16> */
[----:B------:R-:W4:Y:S02]  /*2d530*/  LDL.LU.64 R4, [R1+0x1e08] ;  /* 0x001e080001047983 */ /* 0x000f240000300a00 */
[C---:B----4-:R-:W-:Y:S11]  /*2d540*/  HMMA.16816.F32.BF16 R24, R12.reuse, R4, R24 ;  /* 0x000000040c18723c */ /* 0x050ff60000041818 */
[----:B------:R-:W-:Y:S11]  /*2d550*/  @!UPT UIADD3 URZ, URZ, URZ, URZ ;  /* 0x0000003f3f3ff290 */ /* 0x000ff6000fffe03f */
[----:B------:R-:W-:Y:S01]  /*2d560*/  @!UPT UIADD3 URZ, URZ, URZ, URZ ;  /* 0x0000003f3f3ff290 */ /* 0x000fe2000fffe03f */
[----:B------:R-:W-:Y:S01]  /*2d570*/  STL.64 [R1+0x140], R24 ;  /* 0x0001401801007387 */ /* 0x000fe20000100a00 */
[----:B------:R0:W-:Y:S02]  /*2d580*/  STL.64 [R1+0x148], R26 ;  /* 0x0001481a01007387 */ /* 0x0001e40000100a00 */
        /* <DEDUP_REMOVED lines=12> */
[----:B------:R-:W2:Y:S02]  /*2d650*/  LDL.LU.64 R4, [R1+0x1de0] ;  /* 0x001de00001047983 */ /* 0x000ea40000300a00 */
[C---:B--2---:R-:W-:Y:S11]  /*2d660*/  HMMA.16816.F32.BF16 R20, R12.reuse, R4, R20 ;  /* 0x000000040c14723c */ /* 0x044ff60000041814 */
[----:B------:R-:W-:Y:S11]  /*2d670*/  @!UPT UIADD3 URZ, URZ, URZ, URZ ;  /* 0x0000003f3f3ff290 */ /* 0x000ff6000fffe03f */
[----:B------:R-:W-:Y:S01]  /*2d680*/  @!UPT UIADD3 URZ, URZ, URZ, URZ ;  /* 0x0000003f3f3ff290 */ /* 0x000fe2000fffe03f */
[----:B------:R0:W-:Y:S01]  /*2d690*/  STL.64 [R1+0x120], R20 ;  /* 0x0001201401007387 */ /* 0x0001e20000100a00 */
[----:B------:R-:W-:Y:S03]  /*2d6a0*/  STL.64 [R1+0x128], R22 ;  /* 0x0001281601007387 */ /* 0x000fe60000100a00 */
[----:B0-----:R-:W2:Y:S01]  /*2d6b0*/  LDL.LU.64 R20, [R1+0x1dd8] ;  /* 0x001dd80001147983 */ /* 0x001ea20000300a00 */
[----:B---3--:R-:W-:Y:S02]  /*2d6c0*/  STL.64 [R1+0x1d38], R6 ;  /* 0x001d380601007387 */ /* 0x008fe40000100a00 */
[----:B------:R0:W-:Y:S02]  /*2d6d0*/  STL.64 [R1+0x1d30], R4 ;  /* 0x001d300401007387 */ /* 0x0001e40000100a00 */
[----:B0-----:R-:W3:Y:S01]  /*2d6e0*/  LDL.LU R4, [R1+0xb0] ;  /* 0x0000b00001047983 */ /* 0x001ee20000300800 */
[----:B------:R-:W3:Y:S02]  /*2d6f0*/  LDL.LU R5, [R1+0xb4] ;  /* 0x0000b40001057983 */ /* 0x000ee40000300800 */
[----:B------:R-:W3:Y:S02]  /*2d700*/  LDL.LU R6, [R1+0xb8] ;  /* 0x0000b80001067983 */ /* 0x000ee40000300800 */
[----:B------:R-:W3:Y:S01]  /*2d710*/  LDL.LU R7, [R1+0xbc] ;  /* 0x0000bc0001077983 */ /* 0x000ee20000300800 */
[C---:B--2---:R-:W-:Y:S11]  /*2d720*/  HMMA.16816.F32.BF16 R16, R12.reuse, R20, R16 ;  /* 0x000000140c10723c */ /* 0x044ff60000041810 */
[----:B------:R-:W-:Y:S11]  /*2d730*/  @!UPT UIADD3 URZ, URZ, URZ, URZ ;  /* 0x0000003f3f3ff290 */ /* 0x000ff6000fffe03f */
[----:B------:R-:W-:Y:S01]  /*2d740*/  @!UPT UIADD3 URZ, URZ, URZ, URZ ;  /* 0x0000003f3f3ff290 */ /* 0x000fe2000fffe03f */
[----:B------:R0:W-:Y:S01]  /*2d750*/  STL.64 [R1+0x110], R16 ;  /* 0x0001101001007387 */ /* 0x0001e20000100a00 */
[----:B------:R1:W-:Y:S03]  /*2d760*/  STL.64 [R1+0x118], R18 ;  /* 0x0001181201007387 */ /* 0x0003e60000100a00 */
[----:B0-----:R-:W3:Y:S01]  /*2d770*/  LDL.LU.64 R16, [R1+0x1dd0] ;  /* 0x001dd00001107983 */ /* 0x001ee20000300a00 */
[----:B------:R0:W-:Y:S01]  /*2d780*/  STL.64 [R1+0x1d28], R20 ;  /* 0x001d281401007387 */ /* 0x0001e20000100a00 */
[----:B---3--:R-:W-:Y:S01]  /*2d790*/  HMMA.16816.F32.BF16 R4, R12, R16, R4 ;  /* 0x000000100c04723c */ /* 0x008fe20000041804 */
[----:B------:R-:W-:Y:S02]  /*2d7a0*/  IMAD.MOV.U32 R25, RZ, RZ, R16 ;  /* 0x000000ffff197224 */ /* 0x000fe400078e0010 */
[----:B------:R-:W-:Y:S11]  /*2d7b0*/  IMAD.MOV.U32 R24, RZ, RZ, R17 ;  /* 0x000000ffff187224 */ /* 0x000ff600078e0011 */
[----:B------:R-:W-:Y:S09]  /*2d7c0*/  @!UPT UIADD3 URZ, URZ, URZ, URZ ;  /* 0x0000003f3f3ff290 */ /* 0x000ff2000fffe03f */
[----:B------:R2:W-:Y:S01]  /*2d7d0*/  STL.64 [R1+0xb0], R4 ;  /* 0x0000b00401007387 */ /* 0x0005e20000100a00 */
[----:B------:R-:W-:Y:S02]  /*2d7e0*/  STL.64 [R1+0xb8], R6 ;  /* 0x0000b80601007387 */ /* 0x000fe40000100a00 */
[----:B-1----:R-:W3:Y:S02]  /*2d7f0*/  LDL.LU.64 R18, [R1+0x1dc8] ;  /* 0x001dc80001127983 */ /* 0x002ee40000300a00 */
[----:B------:R-:W3:Y:S01]  /*2d800*/  LDL.LU.64 R16, [R1+0x1dc0] ;  /* 0x001dc00001107983 */ /* 0x000ee20000300a00 */
[----:B0-----:R-:W4:Y:S01]  /*2d810*/  LDL.LU R20, [R1+0x340] ;  /* 0x0003400001147983 */ /* 0x001f220000300800 */
[----:B------:R-:W4:Y:S02]  /*2d820*/  LDL.LU R21, [R1+0x344] ;  /* 0x0003440001157983 */ /* 0x000f240000300800 */
[----:B------:R-:W3:Y:S02]  /*2d830*/  LDL.LU R22, [R1+0x348] ;  /* 0x0003480001167983 */ /* 0x000ee40000300800 */
[----:B------:R-:W3:Y:S02]  /*2d840*/  LDL.LU R23, [R1+0x34c] ;  /* 0x00034c0001177983 */ /* 0x000ee40000300800 */
[----:B--2---:R-:W-:-:S02]  /*2d850*/  IMAD.MOV.U32 R4, RZ, RZ, R3 ;  /* 0x000000ffff047224 */ /* 0x004fc400078e0003 */
[----:B------:R-:W-:Y:S01]  /*2d860*/  IMAD.MOV.U32 R5, RZ, RZ, R0 ;  /* 0x000000ffff057224 */ /* 0x000fe200078e0000 */
[----:B---3--:R-:W-:Y:S01]  /*2d870*/  STL.64 [R1+0x1d48], R22 ;  /* 0x001d481601007387 */ /* 0x008fe20000100a00 */
[----:B----4-:R-:W-:Y:S02]  /*2d880*/  STL.64 [R1+0x1d40], R20 ;  /* 0x001d401401007387 */ /* 0x010fe40000100a00 */
[----:B------:R-:W2:Y:S02]  /*2d890*/  LDL.LU R3, [R1+0x1db8] ;  /* 0x001db80001037983 */ /* 0x000ea40000300800 */
[----:B------:R-:W3:Y:S01]  /*2d8a0*/  LDL.LU R0, [R1+0x1db4] ;  /* 0x001db40001007983 */ /* 0x000ee20000300800 */
[----:B------:R0:W-:Y:S02]  /*2d8b0*/  STL.64 [R1+0x1d50], R4 ;  /* 0x001d500401007387 */ /* 0x0001e40000100a00 */
[----:B0-----:R-:W-:Y:S02]  /*2d8c0*/  IMAD.MOV.U32 R4, RZ, RZ, R27 ;  /* 0x000000ffff047224 */ /* 0x001fe400078e001b */
[----:B------:R-:W-:-:S05]  /*2d8d0*/  IMAD.MOV.U32 R5, RZ, RZ, R26 ;  /* 0x000000ffff057224 */ /* 0x000fca00078e001a */
[----:B------:R0:W-:Y:S01]  /*2d8e0*/  STL.64 [R1+0x1d68], R4 ;  /* 0x001d680401007387 */ /* 0x0001e20000100a00 */
[----:B------:R-:W4:Y:S02]  /*2d8f0*/  LDL.LU R20, [R1+0x220] ;  /* 0x0002200001147983 */ /* 0x000f240000300800 */
[----:B------:R-:W4:Y:S02]  /*2d900*/  LDL.LU R21, [R1+0x224] ;  /* 0x0002240001157983 */ /* 0x000f240000300800 */
[----:B------:R-:W2:Y:S01]  /*2d910*/  LDL.LU R22, [R1+0x228] ;  /* 0x0002280001167983 */ /* 0x000ea20000300800 */
[----:B------:R-:W2:Y:S01]  /*2d920*/  LDL.LU R23, [R1+0x22c] ;  /* 0x00022c0001177983 */ /* 0x000ea20000300800 */
[----:B0-----:R-:W-:Y:S02]  /*2d930*/  IMAD.MOV.U32 R4, RZ, RZ, R11 ;  /* 0x000000ffff047224 */ /* 0x001fe400078e000b */
[----:B------:R-:W-:-:S05]  /*2d940*/  IMAD.MOV.U32 R5, RZ, RZ, R10 ;  /* 0x000000ffff057224 */ /* 0x000fca00078e000a */
[----:B------:R-:W-:Y:S04]  /*2d950*/  STL.64 [R1+0x1d80], R4 ;  /* 0x001d800401007387 */ /* 0x000fe80000100a00 */
[----:B--2---:R-:W-:Y:S01]  /*2d960*/  STL.64 [R1+0x1d60], R22 ;  /* 0x001d601601007387 */ /* 0x004fe20000100a00 */
[----:B----4-:R0:W-:Y:S03]  /*2d970*/  STL.64 [R1+0x1d58], R20 ;  /* 0x001d581401007387 */ /* 0x0101e60000100a00 */
[----:B0-----:R-:W2:Y:S01]  /*2d980*/  LDL.LU R20, [R1+0x470] ;  /* 0x0004700001147983 */ /* 0x001ea20000300800 */
[----:B------:R-:W2:Y:S02]  /*2d990*/  LDL.LU R21, [R1+0x474] ;  /* 0x0004740001157983 */ /* 0x000ea40000300800 */
[----:B------:R-:W4:Y:S02]  /*2d9a0*/  LDL.LU R22, [R1+0x478] ;  /* 0x0004780001167983 */ /* 0x000f240000300800 */
[----:B------:R-:W4:Y:S01]  /*2d9b0*/  LDL.LU R23, [R1+0x47c] ;  /* 0x00047c0001177983 */ /* 0x000f220000300800 */
[----:B------:R-:W2:Y:S01]  /*2d9c0*/  LDL.LU R4, [R1+0x90] ;  /* 0x0000900001047983 */ /* 0x000ea20000300800 */
[----:B------:R-:W2:Y:S02]  /*2d9d0*/  LDL.LU R5, [R1+0x94] ;  /* 0x0000940001057983 */ /* 0x000ea40000300800 */
[----:B------:R-:W2:Y:S02]  /*2d9e0*/  LDL.LU R6, [R1+0x98] ;  /* 0x0000980001067983 */ /* 0x000ea40000300800 */
[----:B------:R-:W2:Y:S02]  /*2d9f0*/  LDL.LU R7, [R1+0x9c] ;  /* 0x00009c0001077983 */ /* 0x000ea40000300800 */
[----:B--2---:R-:W-:Y:S01]  /*2da00*/  STL.64 [R1+0x1d90], R6 ;  /* 0x001d900601007387 */ /* 0x004fe20000100a00 */
[----:B------:R-:W-:Y:S02]  /*2da10*/  STL.64 [R1+0x1d88], R4 ;  /* 0x001d880401007387 */ /* 0x000fe40000100a00 */
[----:B----4-:R-:W-:Y:S02]  /*2da20*/  STL.64 [R1+0x1d78], R22 ;  /* 0x001d781601007387 */ /* 0x010fe40000100a00 */
[----:B------:R0:W-:Y:S02]  /*2da30*/  STL.64 [R1+0x1d70], R20 ;  /* 0x001d701401007387 */ /* 0x0001e40000100a00 */
[----:B0-----:R-:W2:Y:S01]  /*2da40*/  LDL.LU R20, [R1+0x480] ;  /* 0x0004800001147983 */ /* 0x001ea20000300800 */
[----:B------:R-:W2:Y:S02]  /*2da50*/  LDL.LU R21, [R1+0x484] ;  /* 0x0004840001157983 */ /* 0x000ea40000300800 */
[----:B------:R-:W4:Y:S02]  /*2da60*/  LDL.LU R22, [R1+0x488] ;  /* 0x0004880001167983 */ /* 0x000f240000300800 */
[----:B------:R-:W4:Y:S02]  /*2da70*/  LDL.LU R23, [R1+0x48c] ;  /* 0x00048c0001177983 */ /* 0x000f240000300800 */
[----:B------:R-:W-:-:S02]  /*2da80*/  IMAD.MOV.U32 R5, RZ, RZ, R8 ;  /* 0x000000ffff057224 */ /* 0x000fc400078e0008 */
[----:B------:R-:W-:Y:S01]  /*2da90*/  IMAD.MOV.U32 R4, RZ, RZ, R9 ;  /* 0x000000ffff047224 */ /* 0x000fe200078e0009 */
[----:B----4-:R-:W-:Y:S01]  /*2daa0*/  STL.64 [R1+0x1da0], R22 ;  /* 0x001da01601007387 */ /* 0x010fe20000100a00 */
[----:B--2---:R0:W-:Y:S03]  /*2dab0*/  STL.64 [R1+0x1d98], R20 ;  /* 0x001d981401007387 */ /* 0x0041e60000100a00 */
[----:B0-----:R-:W2:Y:S01]  /*2dac0*/  LDL.LU R20, [R1+0xa0] ;  /* 0x0000a00001147983 */ /* 0x001ea20000300800 */
[----:B------:R-:W2:Y:S02]  /*2dad0*/  LDL.LU R21, [R1+0xa4] ;  /* 0x0000a40001157983 */ /* 0x000ea40000300800 */
[----:B------:R-:W2:Y:S02]  /*2dae0*/  LDL.LU R22, [R1+0xa8] ;  /* 0x0000a80001167983 */ /* 0x000ea40000300800 */
[----:B------:R-:W2:Y:S01]  /*2daf0*/  LDL.LU R23, [R1+0xac] ;  /* 0x0000ac0001177983 */ /* 0x000ea20000300800 */
[----:B------:R-:W4:Y:S01]  /*2db00*/  LDL.LU R8, [R1+0x330] ;  /* 0x0003300001087983 */ /* 0x000f220000300800 */
[----:B------:R-:W4:Y:S02]  /*2db10*/  LDL.LU R9, [R1+0x334] ;  /* 0x0003340001097983 */ /* 0x000f240000300800 */
[----:B------:R-:W2:Y:S02]  /*2db20*/  LDL.LU R10, [R1+0x338] ;  /* 0x00033800010a7983 */ /* 0x000ea40000300800 */
[----:B------:R-:W2:Y:S02]  /*2db30*/  LDL.LU R11, [R1+0x33c] ;  /* 0x00033c00010b7983 */ /* 0x000ea40000300800 */
[----:B------:R-:W-:-:S02]  /*2db40*/  IMAD.MOV.U32 R13, RZ, RZ, R24 ;  /* 0x000000ffff0d7224 */ /* 0x000fc400078e0018 */
[----:B------:R-:W-:Y:S02]  /*2db50*/  IMAD.MOV.U32 R12, RZ, RZ, R25 ;  /* 0x000000ffff0c7224 */ /* 0x000fe400078e0019 */
[----:B---3--:R-:W-:Y:S01]  /*2db60*/  IMAD.MOV.U32 R26, RZ, RZ, R0 ;  /* 0x000000ffff1a7224 */ /* 0x008fe200078e0000 */
[----:B--2---:R-:W-:Y:S01]  /*2db70*/  STL.64 [R1+0x1d20], R10 ;  /* 0x001d200a01007387 */ /* 0x004fe20000100a00 */
[----:B----4-:R0:W-:Y:S03]  /*2db80*/  STL.64 [R1+0x1d18], R8 ;  /* 0x001d180801007387 */ /* 0x0101e60000100a00 */
[----:B0-----:R-:W2:Y:S01]  /*2db90*/  LDL.LU R8, [R1+0x460] ;  /* 0x0004600001087983 */ /* 0x001ea20000300800 */
[----:B------:R-:W2:Y:S02]  /*2dba0*/  LDL.LU R9, [R1+0x464] ;  /* 0x0004640001097983 */ /* 0x000ea40000300800 */
[----:B------:R-:W2:Y:S02]  /*2dbb0*/  LDL.LU R10, [R1+0x468] ;  /* 0x00046800010a7983 */ /* 0x000ea40000300800 */
[----:B------:R-:W2:Y:S01]  /*2dbc0*/  LDL.LU R11, [R1+0x46c] ;  /* 0x00046c00010b7983 */ /* 0x000ea20000300800 */
[----:B------:R-:W3:Y:S04]  /*2dbd0*/  LDL R14, [R1+0x88] ;  /* 0x00008800010e7983 */ /* 0x000ee80000100800 */
[----:B------:R-:W3:Y:S01]  /*2dbe0*/  LDL R15, [R1+0x8c] ;  /* 0x00008c00010f7983 */ /* 0x000ee20000100800 */
[----:B------:R-:W4:Y:S02]  /*2dbf0*/  LDL.LU R24, [R1+0x2f0] ;  /* 0x0002f00001187983 */ /* 0x000f240000300800 */
[----:B------:R-:W4:Y:S02]  /*2dc00*/  LDL.LU R25, [R1+0x2f4] ;  /* 0x0002f40001197983 */ /* 0x000f240000300800 */
[----:B------:R-:W2:Y:S01]  /*2dc10*/  LDL.LU R0, [R1+0x1db0] ;  /* 0x001db00001007983 */ /* 0x000ea20000300800 */
[----:B------:R-:W2:Y:S01]  /*2dc20*/  LDL.LU R27, [R1+0x2fc] ;  /* 0x0002fc00011b7983 */ /* 0x000ea20000300800 */
[----:B------:R-:W-:Y:S03]  /*2dc30*/  HMMA.16816.F32.BF16 R4, R16, R4, R20 ;  /* 0x000000041004723c */ /* 0x000fe60000041814 */
[----:B--2---:R-:W-:Y:S01]  /*2dc40*/  STL.64 [R1+0x1cd0], R26 ;  /* 0x001cd01a01007387 */ /* 0x004fe20000100a00 */
[----:B----4-:R0:W-:Y:S02]  /*2dc50*/  STL.64 [R1+0x1cc8], R24 ;  /* 0x001cc81801007387 */ /* 0x0101e40000100a00 */
[----:B0-----:R-:W-:-:S02]  /*2dc60*/  IMAD.MOV.U32 R24, RZ, RZ, R28 ;  /* 0x000000ffff187224 */ /* 0x001fc400078e001c */
[----:B------:R-:W-:Y:S01]  /*2dc70*/  IMAD.MOV.U32 R25, RZ, RZ, R29 ;  /* 0x000000ffff197224 */ /* 0x000fe200078e001d */
[----:B------:R-:W2:Y:S01]  /*2dc80*/  LDL.LU R28, [R1+0x1dac] ;  /* 0x001dac00011c7983 */ /* 0x000ea20000300800 */
[----:B------:R-:W4:Y:S02]  /*2dc90*/  LDL.LU R29, [R1+0x1da8] ;  /* 0x001da800011d7983 */ /* 0x000f240000300800 */
[----:B------:R-:W2:Y:S02]  /*2dca0*/  LDL R26, [R1+0x38] ;  /* 0x00003800011a7983 */ /* 0x000ea40000100800 */
[----:B------:R-:W2:Y:S01]  /*2dcb0*/  LDL.LU.64 R22, [R1+0x1da0] ;  /* 0x001da00001167983 */ /* 0x000ea20000300a00 */
[----:B------:R-:W2:Y:S08]  /*2dcc0*/  LDL.LU.64 R20, [R1+0x1d98] ;  /* 0x001d980001147983 */ /* 0x000eb00000300a00 */
[----:B------:R-:W-:Y:S02]  /*2dcd0*/  STL.64 [R1+0xa0], R4 ;  /* 0x0000a00401007387 */ /* 0x000fe40000100a00 */
[----:B------:R0:W-:Y:S02]  /*2dce0*/  STL.64 [R1+0xa8], R6 ;  /* 0x0000a80601007387 */ /* 0x0001e40000100a00 */
[----:B0-----:R-:W2:Y:S01]  /*2dcf0*/  LDL.LU.64 R6, [R1+0x1d90] ;  /* 0x001d900001067983 */ /* 0x001ea20000300a00 */
[----:B------:R-:W2:Y:S02]  /*2dd00*/  LDL.LU.64 R4, [R1+0x1d88] ;  /* 0x001d880001047983 */ /* 0x000ea40000300a00 */
[----:B--2---:R-:W-:Y:S11]  /*2dd10*/  HMMA.16816.F32.BF16 R4, R16, R24, R4 ;  /* 0x000000181004723c */ /* 0x004ff60000041804 */
[----:B------:R-:W-:Y:S11]  /*2dd20*/  @!UPT UIADD3 URZ, URZ, URZ, URZ ;  /* 0x0000003f3f3ff290 */ /* 0x000ff6000fffe03f */
[----:B------:R-:W-:Y:S01]  /*2dd30*/  @!UPT UIADD3 URZ, URZ, URZ, URZ ;  /* 0x0000003f3f3ff290 */ /* 0x000fe2000fffe03f */
[----:B------:R0:W-:Y:S01]  /*2dd40*/  STL.64 [R1+0x90], R4 ;  /* 0x0000900401007387 */ /* 0x0001e20000100a00 */
[----:B------:R-:W-:Y:S03]  /*2dd50*/  STL.64 [R1+0x98], R6 ;  /* 0x0000980601007387 */ /* 0x000fe60000100a00 */
[----:B0-----:R-:W2:Y:S01]  /*2dd60*/  LDL.LU.64 R4, [R1+0x1d80] ;  /* 0x001d800001047983 */ /* 0x001ea20000300a00 */
[----:B------:R-:W-:-:S05]  /*2dd70*/  IMAD.MOV.U32 R27, RZ, RZ, R0 ;  /* 0x000000ffff1b7224 */ /* 0x000fca00078e0000 */
[----:B------:R0:W-:Y:S04]  /*2dd80*/  STL.64 [R1+0x1ce8], R26 ;  /* 0x001ce81a01007387 */ /* 0x0001e80000100a00 */
[----:B0-----:R-:W3:Y:S01]  /*2dd90*/  LDL.64 R26, [R1+0x48] ;  /* 0x00004800011a7983 */ /* 0x001ee20000100a00 */
        /* <DEDUP_REMOVED lines=14> */
[C---:B--2---:R-:W-:Y:S02]  /*2de80*/  HMMA.16816.F32.BF16 R4, R16.reuse, R4, R20 ;  /* 0x000000041004723c */ /* 0x044fe40000041814 */
[----:B------:R-:W2:Y:S01]  /*2de90*/  LDL.LU.64 R22, [R1+0x1d48] ;  /* 0x001d480001167983 */ /* 0x000ea20000300a00 */
[----:B------:R-:W2:Y:S11]  /*2dea0*/  LDL.LU.64 R20, [R1+0x1d40] ;  /* 0x001d400001147983 */ /* 0x000eb60000300a00 */
[----:B------:R-:W-:Y:S09]  /*2deb0*/  @!UPT UIADD3 URZ, URZ, URZ, URZ ;  /* 0x0000003f3f3ff290 */ /* 0x000ff2000fffe03f */
[----:B------:R-:W-:Y:S01]  /*2dec0*/  STL.64 [R1+0x220], R4 ;  /* 0x0002200401007387 */ /* 0x000fe20000100a00 */
[----:B------:R0:W-:Y:S02]  /*2ded0*/  STL [R1+0x228], R6 ;  /* 0x0002280601007387 */ /* 0x0001e40000100800 */
[----:B------:R-:W-:Y:S02]  /*2dee0*/  IMAD.MOV.U32 R0, RZ, RZ, R7 ;  /* 0x000000ffff007224 */ /* 0x000fe400078e0007 */
[----:B0-----:R-:W2:Y:S01]  /*2def0*/  LDL.LU.64 R6, [R1+0x1d38] ;  /* 0x001d380001067983 */ /* 0x001ea20000300a00 */
[----:B------:R-:W2:Y:S02]  /*2df00*/  LDL.LU.64 R4, [R1+0x1d30] ;  /* 0x001d300001047983 */ /* 0x000ea40000300a00 */
[----:B------:R-:W-:Y:S01]  /*2df10*/  STL [R1+0x1b60], R0 ;  /* 0x001b600001007387 */ /* 0x000fe20000100800 */
[C---:B--2---:R-:W-:Y:S11]  /*2df20*/  HMMA.16816.F32.BF16 R20, R16.reuse, R4, R20 ;  /* 0x000000041014723c */ /* 0x044ff60000041814 */
[----:B------:R-:W-:Y:S11]  /*2df30*/  @!UPT UIADD3 URZ, URZ, URZ, URZ ;  /* 0x0000003f3f3ff290 */ /* 0x000ff6000fffe03f */
[----:B------:R-:W-:Y:S01]  /*2df40*/  @!UPT UIADD3 URZ, URZ, URZ, URZ ;  /* 0x0000003f3f3ff290 */ /* 0x000fe2000fffe03f */
[----:B------:R0:W-:Y:S01]  /*2df50*/  STL.64 [R1+0x340], R20 ;  /* 0x0003401401007387 */ /* 0x0001e20000100a00 */
[----:B------:R-:W-:Y:S03]  /*2df60*/  STL.64 [R1+0x348], R22 ;  /* 0x0003481601007387 */ /* 0x000fe60000100a00 */
        /* <DEDUP_REMOVED lines=12> */
[----:B0-----:R-:W4:Y:S01]  /*2e030*/  LDL.LU.64 R22, [R1+0x1d10] ;  /* 0x001d100001167983 */ /* 0x001f220000300a00 */
[----:B------:R-:W4:Y:S02]  /*2e040*/  LDL.LU.64 R20, [R1+0x1d08] ;  /* 0x001d080001147983 */ /* 0x000f240000300a00 */
[----:B---3--:R0:W-:Y:S01]  /*2e050*/  STL.64 [R1+0x1c78], R14 ;  /* 0x001c780e01007387 */ /* 0x0081e20000100a00 */
[----:B--2---:R-:W-:Y:S01]  /*2e060*/  HMMA.16816.F32.BF16 R8, R16, R12, R8 ;  /* 0x0000000c1008723c */ /* 0x004fe20000041808 */
[----:B------:R-:W2:Y:S11]  /*2e070*/  LDL.LU R12, [R1+0x300] ;  /* 0x00030000010c7983 */ /* 0x000eb60000300800 */
[----:B------:R-:W-:Y:S11]  /*2e080*/  @!UPT UIADD3 URZ, URZ, URZ, URZ ;  /* 0x0000003f3f3ff290 */ /* 0x000ff6000fffe03f */
[----:B------:R1:W-:Y:S01]  /*2e090*/  STL.64 [R1+0x330], R8 ;  /* 0x0003300801007387 */ /* 0x0003e20000100a00 */
[----:B------:R3:W-:Y:S02]  /*2e0a0*/  STL.64 [R1+0x338], R10 ;  /* 0x0003380a01007387 */ /* 0x0007e40000100a00 */
[----:B------:R-:W2:Y:S02]  /*2e0b0*/  LDL.LU R13, [R1+0x304] ;  /* 0x00030400010d7983 */ /* 0x000ea40000300800 */
[----:B0-----:R-:W2:Y:S01]  /*2e0c0*/  LDL.LU R14, [R1+0x308] ;  /* 0x00030800010e7983 */ /* 0x001ea20000300800 */
[----:B------:R-:W2:Y:S01]  /*2e0d0*/  LDL.LU R15, [R1+0x30c] ;  /* 0x00030c00010f7983 */ /* 0x000ea20000300800 */
[----:B----4-:R-:W-:Y:S01]  /*2e0e0*/  HMMA.16816.F32.BF16 R4, R20, R26, R4 ;  /* 0x0000001a1404723c */ /* 0x010fe20000041804 */
[----:B-1----:R-:W-:Y:S02]  /*2e0f0*/  IMAD.MOV.U32 R8, RZ, RZ, R29 ;  /* 0x000000ffff087224 */ /* 0x002fe400078e001d */
[----:B---3--:R-:W-:-:S02]  /*2e100*/  IMAD.MOV.U32 R10, RZ, RZ, R3 ;  /* 0x000000ffff0a7224 */ /* 0x008fc400078e0003 */
[----:B------:R-:W-:Y:S02]  /*2e110*/  IMAD.MOV.U32 R11, RZ, RZ, R2 ;  /* 0x000000ffff0b7224 */ /* 0x000fe400078e0002 */
        /* <DEDUP_REMOVED lines=8> */
[----:B------:R-:W3:Y:S01]  /*2e1a0*/  LDL.LU R29, [R1+0x1d04] ;  /* 0x001d0400011d7983 */ /* 0x000ee20000300800 */
[----:B------:R-:W4:Y:S02]  /*2e1b0*/  LDL.LU R28, [R1+0x1d00] ;  /* 0x001d0000011c7983 */ /* 0x000f240000300800 */
[----:B------:R-:W2:Y:S02]  /*2e1c0*/  LDL.LU R3, [R1+0x1cfc] ;  /* 0x001cfc0001037983 */ /* 0x000ea40000300800 */
[----:B------:R-:W2:Y:S01]  /*2e1d0*/  LDL.LU R2, [R1+0x1cf8] ;  /* 0x001cf80001027983 */ /* 0x000ea20000300800 */
[----:B------:R0:W-:Y:S01]  /*2e1e0*/  STL.64 [R1+0x1c28], R10 ;  /* 0x001c280a01007387 */ /* 0x0001e20000100a00 */
[----:B------:R-:W-:Y:S02]  /*2e1f0*/  STL.64 [R1+0x1c20], R8 ;  /* 0x001c200801007387 */ /* 0x000fe40000100a00 */
[----:B------:R-:W2:Y:S01]  /*2e200*/  LDL.64 R18, [R1+0x8] ;  /* 0x0000080001127983 */ /* 0x000ea20000100a00 */
[----:B0-----:R-:W2:Y:S04]  /*2e210*/  LDL R10, [R1+0x18] ;  /* 0x00001800010a7983 */ /* 0x001ea80000100800 */
[----:B------:R-:W2:Y:S01]  /*2e220*/  LDL R11, [R1+0x1c] ;  /* 0x00001c00010b7983 */ /* 0x000ea20000100800 */
[----:B------:R0:W-:Y:S02]  /*2e230*/  STL.64 [R1+0x320], R4 ;  /* 0x0003200401007387 */ /* 0x0001e40000100a00 */
[----:B------:R1:W-:Y:S02]  /*2e240*/  STL.64 [R1+0x328], R6 ;  /* 0x0003280601007387 */ /* 0x0003e40000100a00 */
[----:B0-----:R-:W-:Y:S01]  /*2e250*/  IMAD.MOV.U32 R5, RZ, RZ, R26 ;  /* 0x000000ffff057224 */ /* 0x001fe200078e001a */
[----:B-1----:R-:W2:Y:S01]  /*2e260*/  LDL.LU.64 R6, [R1+0x1cf0] ;  /* 0x001cf00001067983 */ /* 0x002ea20000300a00 */
[----:B------:R-:W2:Y:S02]  /*2e270*/  LDL.LU.64 R26, [R1+0x1ce8] ;  /* 0x001ce800011a7983 */ /* 0x000ea40000300a00 */
[C---:B--2---:R-:W-:Y:S01]  /*2e280*/  HMMA.16816.F32.BF16 R24, R20.reuse, R26, R12 ;  /* 0x0000001a1418723c */ /* 0x044fe2000004180c */
[----:B------:R-:W2:Y:S01]  /*2e290*/  LDL.LU.64 R14, [R1+0x1ce0] ;  /* 0x001ce000010e7983 */ /* 0x000ea20000300a00 */
[----:B------:R-:W2:Y:S11]  /*2e2a0*/  LDL.LU.64 R12, [R1+0x1cd8] ;  /* 0x001cd800010c7983 */ /* 0x000eb60000300a00 */
[----:B------:R-:W-:Y:S10]  /*2e2b0*/  @!UPT UIADD3 URZ, URZ, URZ, URZ ;  /* 0x0000003f3f3ff290 */ /* 0x000ff4000fffe03f */
[----:B------:R-:W-:Y:S01]  /*2e2c0*/  STL.64 [R1+0x310], R24 ;  /* 0x0003101801007387 */ /* 0x000fe20000100a00 */
[----:B------:R0:W-:Y:S02]  /*2e2d0*/  STL [R1+0x318], R26 ;  /* 0x0003181a01007387 */ /* 0x0001e40000100800 */
[----:B------:R-:W-:Y:S02]  /*2e2e0*/  IMAD.MOV.U32 R4, RZ, RZ, R27 ;  /* 0x000000ffff047224 */ /* 0x000fe400078e001b */
[----:B0-----:R-:W3:Y:S01]  /*2e2f0*/  LDL.LU.64 R26, [R1+0x1cd0] ;  /* 0x001cd000011a7983 */ /* 0x001ee20000300a00 */
[----:B------:R-:W3:Y:S02]  /*2e300*/  LDL.LU.64 R24, [R1+0x1cc8] ;  /* 0x001cc80001187983 */ /* 0x000ee40000300a00 */
[----:B------:R-:W-:Y:S02]  /*2e310*/  STL [R1+0x1920], R4 ;  /* 0x0019200401007387 */ /* 0x000fe40000100800 */
[----:B------:R0:W-:Y:S01]  /*2e320*/  STL.64 [R1+0x1c38], R10 ;  /* 0x001c380a01007387 */ /* 0x0001e20000100a00 */
[C---:B--2---:R-:W-:Y:S01]  /*2e330*/  HMMA.16816.F32.BF16 R12, R20.reuse, R10, R12 ;  /* 0x0000000a140c723c */ /* 0x044fe2000004180c */
[----:B0-----:R-:W2:Y:S11]  /*2e340*/  LDL.64 R10, [R1+0x38] ;  /* 0x00003800010a7983 */ /* 0x001eb60000100a00 */
[----:B------:R-:W-:Y:S11]  /*2e350*/  @!UPT UIADD3 URZ, URZ, URZ, URZ ;  /* 0x0000003f3f3ff290 */ /* 0x000ff6000fffe03f */
[----:B------:R-:W-:Y:S01]  /*2e360*/  STL.64 [R1+0x300], R12 ;  /* 0x0003000c01007387 */ /* 0x000fe20000100a00 */
[----:B------:R3:W-:Y:S02]  /*2e370*/  STL.64 [R1+0x308], R14 ;  /* 0x0003080e01007387 */ /* 0x0007e40000100a00 */
[----:B---3--:R-:W-:Y:S01]  /*2e380*/  HMMA.16816.F32.BF16 R12, R20, R18, R24 ;  /* 0x00000012140c723c */ /* 0x008fe20000041818 */
[----:B--2---:R0:W-:Y:S11]  /*2e390*/  STL.64 [R1+0x1c50], R10 ;  /* 0x001c500a01007387 */ /* 0x0041f60000100a00 */
[----:B------:R-:W-:Y:S11]  /*2e3a0*/  @!UPT UIADD3 URZ, URZ, URZ, URZ ;  /* 0x0000003f3f3ff290 */ /* 0x000ff6000fffe03f */
[----:B------:R-:W-:Y:S02]  /*2e3b0*/  STL.64 [R1+0x2f0], R12 ;  /* 0x0002f00c01007387 */ /* 0x000fe40000100a00 */
[----:B------:R-:W-:Y:S02]  /*2e3c0*/  STL.64 [R1+0x2f8], R14 ;  /* 0x0002f80e01007387 */ /* 0x000fe40000100a00 */
[----:B0-----:R-:W-:Y:S02]  /*2e3d0*/  IMAD.MOV.U32 R10, RZ, RZ, R5 ;  /* 0x000000ffff0a7224 */ /* 0x001fe400078e0005 */
[----:B------:R-:W-:-:S05]  /*2e3e0*/  IMAD.MOV.U32 R11, RZ, RZ, R0 ;  /* 0x000000ffff0b7224 */ /* 0x000fca00078e0000 */
[----:B------:R-:W-:Y:S01]  /*2e3f0*/  STL.64 [R1+0x1c80], R10 ;  /* 0x001c800a01007387 */ /* 0x000fe20000100a00 */
[----:B------:R-:W2:Y:S02]  /*2e400*/  LDL.LU R24, [R1+0x210] ;  /* 0x0002100001187983 */ /* 0x000ea40000300800 */
[----:B------:R-:W2:Y:S02]  /*2e410*/  LDL.LU R25, [R1+0x214] ;  /* 0x0002140001197983 */ /* 0x000ea40000300800 */
[----:B------:R-:W3:Y:S01]  /*2e420*/  LDL.LU R26, [R1+0x218] ;  /* 0x00021800011a7983 */ /* 0x000ee20000300800 */
[----:B------:R-:W3:Y:S04]  /*2e430*/  LDL.LU R27, [R1+0x21c] ;  /* 0x00021c00011b7983 */ /* 0x000ee80000300800 */
[----:B---3--:R-:W-:Y:S01]  /*2e440*/  STL.64 [R1+0x1c90], R26 ;  /* 0x001c901a01007387 */ /* 0x008fe20000100a00 */
        /* <DEDUP_REMOVED lines=11> */
[----:B------:R-:W3:Y:S04]  /*2e500*/  LDL R14, [R1+0x78] ;  /* 0x00007800010e7983 */ /* 0x000ee80000100800 */
[----:B------:R-:W3:Y:S01]  /*2e510*/  LDL R15, [R1+0x7c] ;  /* 0x00007c00010f7983 */ /* 0x000ee20000100800 */
[----:B------:R-:W-:-:S02]  /*2e520*/  IMAD.MOV.U32 R16, RZ, RZ, R2 ;  /* 0x000000ffff107224 */ /* 0x000fc400078e0002 */
[----:B------:R-:W-:Y:S01]  /*2e530*/  IMAD.MOV.U32 R17, RZ, RZ, R3 ;  /* 0x000000ffff117224 */ /* 0x000fe200078e0003 */
[----:B---3--:R0:W-:Y:S04]  /*2e540*/  STL.64 [R1+0x1ca8], R14 ;  /* 0x001ca80e01007387 */ /* 0x0081e80000100a00 */
[----:B0-----:R-:W2:Y:S01]  /*2e550*/  LDL.64 R14, [R1+0x28] ;  /* 0x00002800010e7983 */ /* 0x001ea20000100a00 */
[----:B------:R-:W3:Y:S02]  /*2e560*/  LDL.LU R8, [R1+0x2c0] ;  /* 0x0002c00001087983 */ /* 0x000ee40000300800 */
[----:B------:R-:W3:Y:S02]  /*2e570*/  LDL.LU R9, [R1+0x2c4] ;  /* 0x0002c40001097983 */ /* 0x000ee40000300800 */
[----:B------:R-:W3:Y:S01]  /*2e580*/  LDL.LU R10, [R1+0x2c8] ;  /* 0x0002c800010a7983 */ /* 0x000ee20000300800 */
[----:B------:R-:W3:Y:S01]  /*2e590*/  LDL.LU R11, [R1+0x2cc] ;  /* 0x0002cc00010b7983 */ /* 0x000ee20000300800 */
[----:B------:R4:W-:Y:S02]  /*2e5a0*/  STL.64 [R1+0x1c30], R18 ;  /* 0x001c301201007387 */ /* 0x0009e40000100a00 */
[----:B------:R-:W3:Y:S02]  /*2e5b0*/  LDL.LU R2, [R1+0x1cc4] ;  /* 0x001cc40001027983 */ /* 0x000ee40000300800 */
[----:B------:R-:W3:Y:S02]  /*2e5c0*/  LDL.LU R3, [R1+0x1cc0] ;  /* 0x001cc00001037983 */ /* 0x000ee40000300800 */
[----:B----4-:R-:W-:-:S02]  /*2e5d0*/  IMAD.MOV.U32 R18, RZ, RZ, R28 ;  /* 0x000000ffff127224 */ /* 0x010fc400078e001c */
[----:B------:R-:W-:Y:S01]  /*2e5e0*/  IMAD.MOV.U32 R19, RZ, RZ, R29 ;  /* 0x000000ffff137224 */ /* 0x000fe200078e001d */
[----:B------:R-:W4:Y:S01]  /*2e5f0*/  LDL.LU R28, [R1+0x1cbc] ;  /* 0x001cbc00011c7983 */ /* 0x000f220000300800 */
[----:B------:R-:W3:Y:S03]  /*2e600*/  LDL.LU R29, [R1+0x1cb8] ;  /* 0x001cb800011d7983 */ /* 0x000ee60000300800 */
[----:B------:R-:W-:Y:S01]  /*2e610*/  STL.64 [R1+0x1c48], R18 ;  /* 0x001c481201007387 */ /* 0x000fe20000100a00 */
[----:B------:R0:W-:Y:S03]  /*2e620*/  STL.64 [R1+0x1c40], R16 ;  /* 0x001c401001007387 */ /* 0x0001e60000100a00 */
[----:B0-----:R-:W3:Y:S01]  /*2e630*/  LDL.LU R16, [R1+0x1f0] ;  /* 0x0001f00001107983 */ /* 0x001ee20000300800 */
[----:B------:R-:W3:Y:S02]  /*2e640*/  LDL.LU R17, [R1+0x1f4] ;  /* 0x0001f40001117983 */ /* 0x000ee40000300800 */
[----:B------:R-:W-:-:S02]  /*2e650*/  IMAD.MOV.U32 R18, RZ, RZ, R6 ;  /* 0x000000ffff127224 */ /* 0x000fc400078e0006 */
[----:B------:R-:W-:Y:S01]  /*2e660*/  IMAD.MOV.U32 R19, RZ, RZ, R7 ;  /* 0x000000ffff137224 */ /* 0x000fe200078e0007 */
[----:B------:R-:W4:Y:S01]  /*2e670*/  LDL.LU R6, [R1+0x1cb4] ;  /* 0x001cb40001067983 */ /* 0x000f220000300800 */
[----:B------:R-:W4:Y:S03]  /*2e680*/  LDL.LU R7, [R1+0x1cb0] ;  /* 0x001cb00001077983 */ /* 0x000f260000300800 */
[----:B------:R-:W-:Y:S01]  /*2e690*/  STL.64 [R1+0x1c60], R18 ;  /* 0x001c601201007387 */ /* 0x000fe20000100a00 */
[----:B--2---:R-:W-:Y:S01]  /*2e6a0*/  HMMA.16816.F32.BF16 R24, R20, R14, R24 ;  /* 0x0000000e1418723c */ /* 0x004fe20000041818 */
[----:B------:R-:W-:Y:S02]  /*2e6b0*/  IMAD.MOV.U32 R5, RZ, RZ, R14 ;  /* 0x000000ffff057224 */ /* 0x000fe400078e000e */
[----:B------:R-:W-:Y:S11]  /*2e6c0*/  IMAD.MOV.U32 R0, RZ, RZ, R15 ;  /* 0x000000ffff007224 */ /* 0x000ff600078e000f */
[----:B------:R-:W-:Y:S10]  /*2e6d0*/  @!UPT UIADD3 URZ, URZ, URZ, URZ ;  /* 0x0000003f3f3ff290 */ /* 0x000ff4000fffe03f */
[----:B------:R-:W-:Y:S01]  /*2e6e0*/  IMAD.MOV.U32 R4, RZ, RZ, R27 ;  /* 0x000000ffff047224 */ /* 0x000fe200078e001b */
[----:B---3--:R-:W-:Y:S01]  /*2e6f0*/  STL.64 [R1+0x1c58], R16 ;  /* 0x001c581001007387 */ /* 0x008fe20000100a00 */
[----:B------:R-:W2:Y:S02]  /*2e700*/  LDL.LU.64 R14, [R1+0x1ca8] ;  /* 0x001ca800010e7983 */ /* 0x000ea40000300a00 */
[----:B------:R-:W-:Y:S02]  /*2e710*/  STL.64 [R1+0x470], R24 ;  /* 0x0004701801007387 */ /* 0x000fe40000100a00 */
[----:B------:R0:W-:Y:S02]  /*2e720*/  STL [R1+0x478], R26 ;  /* 0x0004781a01007387 */ /* 0x0001e40000100800 */
[----:B0-----:R-:W3:Y:S01]  /*2e730*/  LDL.LU.64 R26, [R1+0x1ca0] ;  /* 0x001ca000011a7983 */ /* 0x001ee20000300a00 */
[----:B------:R-:W3:Y:S02]  /*2e740*/  LDL.LU.64 R24, [R1+0x1c98] ;  /* 0x001c980001187983 */ /* 0x000ee40000300a00 */
[----:B------:R-:W-:-:S02]  /*2e750*/  IMAD.MOV.U32 R19, RZ, RZ, R2 ;  /* 0x000000ffff137224 */ /* 0x000fc400078e0002 */
[----:B------:R-:W-:Y:S02]  /*2e760*/  IMAD.MOV.U32 R18, RZ, RZ, R3 ;  /* 0x000000ffff127224 */ /* 0x000fe400078e0003 */
[----:B----4-:R-:W-:Y:S02]  /*2e770*/  IMAD.MOV.U32 R17, RZ, RZ, R28 ;  /* 0x000000ffff117224 */ /* 0x010fe400078e001c */
[----:B------:R-:W-:Y:S01]  /*2e780*/  IMAD.MOV.U32 R16, RZ, RZ, R29 ;  /* 0x000000ffff107224 */ /* 0x000fe200078e001d */
[C---:B--2---:R-:W-:Y:S08]  /*2e790*/  HMMA.16816.F32.BF16 R12, R20.reuse, R14, R8 ;  /* 0x0000000e140c723c */ /* 0x044ff00000041808 */
[C---:B---3--:R-:W-:Y:S11]  /*2e7a0*/  HMMA.16816.F32.BF16 R24, R20.reuse, R6, R24 ;  /* 0x000000061418723c */ /* 0x048ff60000041818 */
        /* <DEDUP_REMOVED lines=11> */
[----:B------:R-:W-:Y:S02]  /*2e860*/  STL [R1+0x1940], R29 ;  /* 0x0019401d01007387 */ /* 0x000fe40000100800 */
[----:B------:R-:W3:Y:S02]  /*2e870*/  LDL.LU.64 R10, [R1+0x1c80] ;  /* 0x001c8000010a7983 */ /* 0x000ee40000300a00 */
[----:B------:R-:W-:Y:S01]  /*2e880*/  STL.64 [R1+0x540], R12 ;  /* 0x0005400c01007387 */ /* 0x000fe20000100a00 */
[----:B------:R0:W-:Y:S04]  /*2e890*/  STL.64 [R1+0x548], R14 ;  /* 0x0005480e01007387 */ /* 0x0001e80000100a00 */
[----:B0-----:R-:W2:Y:S02]  /*2e8a0*/  LDL.LU.64 R14, [R1+0x1c78] ;  /* 0x001c7800010e7983 */ /* 0x001ea40000300a00 */
[----:B--2---:R-:W-:Y:S02]  /*2e8b0*/  HMMA.16816.F32.BF16 R20, R20, R14, R24 ;  /* 0x0000000e1414723c */ /* 0x004fe40000041818 */
[----:B------:R-:W3:Y:S01]  /*2e8c0*/  LDL.LU.64 R26, [R1+0x1c70] ;  /* 0x001c7000011a7983 */ /* 0x000ee20000300a00 */
[----:B------:R-:W3:Y:S02]  /*2e8d0*/  LDL.LU.64 R24, [R1+0x1c68] ;  /* 0x001c680001187983 */ /* 0x000ee40000300a00 */
[----:B------:R0:W-:Y:S02]  /*2e8e0*/  STL.64 [R1+0x1bf8], R14 ;  /* 0x001bf80e01007387 */ /* 0x0001e40000100a00 */
[----:B------:R-:W2:Y:S11]  /*2e8f0*/  LDL.LU R12, [R1+0x1d0] ;  /* 0x0001d000010c7983 */ /* 0x000eb60000300800 */
[----:B------:R-:W-:Y:S05]  /*2e900*/  @!UPT UIADD3 URZ, URZ, URZ, URZ ;  /* 0x0000003f3f3ff290 */ /* 0x000fea000fffe03f */
[----:B------:R-:W-:Y:S01]  /*2e910*/  STL.64 [R1+0x210], R20 ;  /* 0x0002101401007387 */ /* 0x000fe20000100a00 */
[----:B------:R-:W-:Y:S02]  /*2e920*/  STL.64 [R1+0x218], R22 ;  /* 0x0002181601007387 */ /* 0x000fe40000100a00 */
[----:B------:R-:W2:Y:S02]  /*2e930*/  LDL.LU R13, [R1+0x1d4] ;  /* 0x0001d400010d7983 */ /* 0x000ea40000300800 */
[----:B0-----:R-:W2:Y:S01]  /*2e940*/  LDL.LU R14, [R1+0x1d8] ;  /* 0x0001d800010e7983 */ /* 0x001ea20000300800 */
[----:B------:R-:W2:Y:S01]  /*2e950*/  LDL.LU R15, [R1+0x1dc] ;  /* 0x0001dc00010f7983 */ /* 0x000ea20000300800 */
[C---:B---3--:R-:W-:Y:S03]  /*2e960*/  HMMA.16816.F32.BF16 R8, R24.reuse, R10, R16 ;  /* 0x0000000a1808723c */ /* 0x048fe60000041810 */
[----:B------:R-:W3:Y:S01]  /*2e970*/  LDL.LU.64 R18, [R1+0x1c60] ;  /* 0x001c600001127983 */ /* 0x000ee20000300a00 */
[----:B------:R-:W3:Y:S11]  /*2e980*/  LDL.LU.64 R16, [R1+0x1c58] ;  /* 0x001c580001107983 */ /* 0x000ef60000300a00 */
[----:B------:R-:W-:Y:S08]  /*2e990*/  @!UPT UIADD3 URZ, URZ, URZ, URZ ;  /* 0x0000003f3f3ff290 */ /* 0x000ff0000fffe03f */
[----:B------:R-:W-:Y:S01]  /*2e9a0*/  STL.64 [R1+0x5d0], R8 ;  /* 0x0005d00801007387 */ /* 0x000fe20000100a00 */
[----:B------:R0:W-:Y:S03]  /*2e9b0*/  STL.64 [R1+0x5d8], R10 ;  /* 0x0005d80a01007387 */ /* 0x0001e60000100a00 */
[----:B0-----:R-:W3:Y:S01]  /*2e9c0*/  LDL.LU.64 R10, [R1+0x1c50] ;  /* 0x001c5000010a7983 */ /* 0x001ee20000300a00 */
        /* <DEDUP_REMOVED lines=10> */
[C---:B---3--:R-:W-:Y:S01]  /*2ea70*/  HMMA.16816.F32.BF16 R8, R24.reuse, R10, R16 ;  /* 0x0000000a1808723c */ /* 0x048fe20000041810 */
[----:B------:R-:W2:Y:S11]  /*2ea80*/  LDL.LU.64 R18, [R1+0x1c30] ;  /* 0x001c300001127983 */ /* 0x000eb60000300a00 */
[----:B------:R-:W-:Y:S11]  /*2ea90*/  @!UPT UIADD3 URZ, URZ, URZ, URZ ;  /* 0x0000003f3f3ff290 */ /* 0x000ff6000fffe03f */
[----:B------:R-:W-:Y:S01]  /*2eaa0*/  STL.64 [R1+0x5b0], R8 ;  /* 0x0005b00801007387 */ /* 0x000fe20000100a00 */
[----:B------:R0:W-:Y:S03]  /*2eab0*/  STL.64 [R1+0x5b8], R10 ;  /* 0x0005b80a01007387 */ /* 0x0001e60000100a00 */
[----:B0-----:R-:W3:Y:S01]  /*2eac0*/  LDL.LU.64 R10, [R1+0x1c28] ;  /* 0x001c2800010a7983 */ /* 0x001ee20000300a00 */
[----:B------:R-:W3:Y:S02]  /*2ead0*/  LDL.LU.64 R8, [R1+0x1c20] ;  /* 0x001c200001087983 */ /* 0x000ee40000300a00 */
[----:B------:R-:W-:Y:S01]  /*2eae0*/  IMAD.MOV.U32 R22, RZ, RZ, R5 ;  /* 0x000000ffff167224 */ /* 0x000fe200078e0005 */
[C---:B--2---:R-:W-:Y:S01]  /*2eaf0*/  HMMA.16816.F32.BF16 R12, R24.reuse, R18, R12 ;  /* 0x00000012180c723c */ /* 0x044fe2000004180c */
[----:B------:R-:W-:Y:S11]  /*2eb00*/  STL.64 [R1+0x1ba0], R18 ;  /* 0x001ba01201007387 */ /* 0x000ff60000100a00 */
[----:B------:R-:W-:Y:S11]  /*2eb10*/  @!UPT UIADD3 URZ, URZ, URZ, URZ ;  /* 0x0000003f3f3ff290 */ /* 0x000ff6000fffe03f */
[----:B------:R-:W-:Y:S01]  /*2eb20*/  STL.64 [R1+0x5a0], R12 ;  /* 0x0005a00c01007387 */ /* 0x000fe20000100a00 */
[----:B------:R3:W-:Y:S02]  /*2eb30*/  STL.64 [R1+0x5a8], R14 ;  /* 0x0005a80e01007387 */ /* 0x0007e40000100a00 */
[----:B---3--:R-:W-:Y:S01]  /*2eb40*/  HMMA.16816.F32.BF16 R12, R24, R22, R8 ;  /* 0x00000016180c723c */ /* 0x008fe20000041808 */
[----:B------:R-:W2:Y:S11]  /*2eb50*/  LDL.LU R8, [R1+0x100] ;  /* 0x0001000001087983 */ /* 0x000eb60000300800 */
[----:B------:R-:W-:Y:S11]  /*2eb60*/  @!UPT UIADD3 URZ, URZ, URZ, URZ ;  /* 0x0000003f3f3ff290 */ /* 0x000ff6000fffe03f */
[----:B------:R-:W-:Y:S01]  /*2eb70*/  STL.64 [R1+0x200], R12 ;  /* 0x0002000c01007387 */ /* 0x000fe20000100a00 */
[----:B------:R-:W-:Y:S02]  /*2eb80*/  STL.64 [R1+0x208], R14 ;  /* 0x0002080e01007387 */ /* 0x000fe40000100a00 */
        /* <DEDUP_REMOVED lines=15> */
[----:B------:R-:W3:Y:S04]  /*2ec80*/  LDL.64 R18, [R1+0x18] ;  /* 0x0000180001127983 */ /* 0x000ee80000100a00 */
[----:B------:R-:W4:Y:S04]  /*2ec90*/  LDL.64 R14, [R1+0x78] ;  /* 0x00007800010e7983 */ /* 0x000f280000100a00 */
[----:B---3--:R0:W-:Y:S02]  /*2eca0*/  STL.64 [R1+0x1bb8], R18 ;  /* 0x001bb81201007387 */ /* 0x0081e40000100a00 */
[----:B0-----:R-:W-:-:S02]  /*2ecb0*/  IMAD.MOV.U32 R18, RZ, RZ, R2 ;  /* 0x000000ffff127224 */ /* 0x001fc400078e0002 */
[----:B------:R-:W-:-:S05]  /*2ecc0*/  IMAD.MOV.U32 R19, RZ, RZ, R0 ;  /* 0x000000ffff137224 */ /* 0x000fca00078e0000 */
[----:B------:R0:W-:Y:S04]  /*2ecd0*/  STL.64 [R1+0x1bd0], R18 ;  /* 0x001bd01201007387 */ /* 0x0001e80000100a00 */
[----:B0-----:R-:W3:Y:S01]  /*2ece0*/  LDL.64 R18, [R1+0x48] ;  /* 0x0000480001127983 */ /* 0x001ee20000100a00 */
[----:B------:R0:W-:Y:S02]  /*2ecf0*/  STL.64 [R1+0x1b98], R22 ;  /* 0x001b981601007387 */ /* 0x0001e40000100a00 */
[----:B------:R-:W2:Y:S02]  /*2ed00*/  LDL.LU R20, [R1+0xc0] ;  /* 0x0000c00001147983 */ /* 0x000ea40000300800 */
[----:B------:R-:W2:Y:S01]  /*2ed10*/  LDL.LU R21, [R1+0xc4] ;  /* 0x0000c40001157983 */ /* 0x000ea20000300800 */
        /* <DEDUP_REMOVED lines=21> */
[----:B------:R-:W-:Y:S01]  /*2ee70*/  STL.64 [R1+0x1f0], R8 ;  /* 0x0001f00801007387 */ /* 0x000fe20000100a00 */
[----:B------:R0:W-:Y:S03]  /*2ee80*/  STL.64 [R1+0x1f8], R10 ;  /* 0x0001f80a01007387 */ /* 0x0001e60000100a00 */
[----:B0-----:R-:W2:Y:S01]  /*2ee90*/  LDL.LU.64 R10, [R1+0x1c18] ;  /* 0x001c1800010a7983 */ /* 0x001ea20000300a00 */
[----:B------:R-:W2:Y:S02]  /*2eea0*/  LDL.LU.64 R8, [R1+0x1c10] ;  /* 0x001c100001087983 */ /* 0x000ea40000300a00 */
[----:B----4-:R-:W-:-:S02]  /*2eeb0*/  IMAD.MOV.U32 R2, RZ, RZ, R14 ;  /* 0x000000ffff027224 */ /* 0x010fc400078e000e */
        /* <DEDUP_REMOVED lines=9> */
[----:B--2---:R-:W-:Y:S01]  /*2ef50*/  HMMA.16816.F32.BF16 R12, R24, R14, R8 ;  /* 0x0000000e180c723c */ /* 0x004fe20000041808 */
[----:B------:R-:W2:Y:S01]  /*2ef60*/  LDL.LU.64 R10, [R1+0x1bf0] ;  /* 0x001bf000010a7983 */ /* 0x000ea20000300a00 */
[----:B------:R-:W2:Y:S05]  /*2ef70*/  LDL.LU.64 R8, [R1+0x1be8] ;  /* 0x001be80001087983 */ /* 0x000eaa0000300a00 */
[----:B------:R-:W-:-:S02]  /*2ef80*/  IMAD.MOV.U32 R26, RZ, RZ, R2 ;  /* 0x000000ffff1a7224 */ /* 0x000fc400078e0002 */
[----:B------:R-:W-:Y:S11]  /*2ef90*/  IMAD.MOV.U32 R27, RZ, RZ, R0 ;  /* 0x000000ffff1b7224 */ /* 0x000ff600078e0000 */
[----:B------:R-:W-:Y:S03]  /*2efa0*/  @!UPT UIADD3 URZ, URZ, URZ, URZ ;  /* 0x0000003f3f3ff290 */ /* 0x000fe6000fffe03f */
[----:B------:R-:W-:Y:S01]  /*2efb0*/  STL.64 [R1+0x530], R12 ;  /* 0x0005300c01007387 */ /* 0x000fe20000100a00 */
[----:B------:R-:W-:Y:S02]  /*2efc0*/  STL.64 [R1+0x538], R14 ;  /* 0x0005380e01007387 */ /* 0x000fe40000100a00 */
[----:B------:R0:W-:Y:S02]  /*2efd0*/  STL.64 [R1+0x1b80], R26 ;  /* 0x001b801a01007387 */ /* 0x0001e40000100a00 */
[----:B------:R-:W4:Y:S01]  /*2efe0*/  LDL.LU R24, [R1+0x230] ;  /* 0x0002300001187983 */ /* 0x000f220000300800 */
[----:B------:R-:W4:Y:S04]  /*2eff0*/  LDL.LU R25, [R1+0x234] ;  /* 0x0002340001197983 */ /* 0x000f280000300800 */
[----:B0-----:R-:W4:Y:S01]  /*2f000*/  LDL.LU R26, [R1+0x238] ;  /* 0x00023800011a7983 */ /* 0x001f220000300800 */
[----:B------:R-:W4:Y:S02]  /*2f010*/  LDL.LU R27, [R1+0x23c] ;  /* 0x00023c00011b7983 */ /* 0x000f240000300800 */
[----:B---3--:R-:W-:-:S02]  /*2f020*/  IMAD.MOV.U32 R29, RZ, RZ, R18 ;  /* 0x000000ffff1d7224 */ /* 0x008fc400078e0012 */
[----:B------:R-:W-:Y:S01]  /*2f030*/  IMAD.MOV.U32 R5, RZ, RZ, R19 ;  /* 0x000000ffff057224 */ /* 0x000fe200078e0013 */
[C---:B--2---:R-:W-:Y:S01]  /*2f040*/  HMMA.16816.F32.BF16 R20, R8.reuse, R18, R20 ;  /* 0x000000120814723c */ /* 0x044fe20000041814 */
[----:B----4-:R-:W-:Y:S01]  /*2f050*/  STL.64 [R1+0x1b90], R26 ;  /* 0x001b901a01007387 */ /* 0x010fe20000100a00 */
        /* <DEDUP_REMOVED lines=9> */
[----:B------:R-:W3:Y:S02]  /*2f0f0*/  LDL.LU.64 R20, [R1+0x1bd8] ;  /* 0x001bd80001147983 */ /* 0x000ee40000300a00 */
[----:B------:R-:W3:Y:S02]  /*2f100*/  LDL.LU.64 R18, [R1+0x1bd0] ;  /* 0x001bd00001127983 */ /* 0x000ee40000300a00 */
[C---:B---3--:R-:W-:Y:S01]  /*2f110*/  HMMA.16816.F32.BF16 R16, R8.reuse, R18, R20 ;  /* 0x000000120810723c */ /* 0x048fe20000041814 */
[----:B------:R-:W3:Y:S01]  /*2f120*/  LDL.LU.64 R22, [R1+0x1bc8] ;  /* 0x001bc80001167983 */ /* 0x000ee20000300a00 */
[----:B------:R-:W3:Y:S11]  /*2f130*/  LDL.LU.64 R20, [R1+0x1bc0] ;  /* 0x001bc00001147983 */ /* 0x000ef60000300a00 */
[----:B------:R-:W-:Y:S10]  /*2f140*/  @!UPT UIADD3 URZ, URZ, URZ, URZ ;  /* 0x0000003f3f3ff290 */ /* 0x000ff4000fffe03f */
[----:B------:R-:W-:Y:S01]  /*2f150*/  STL.64 [R1+0x500], R16 ;  /* 0x0005001001007387 */ /* 0x000fe20000100a00 */
[----:B------:R0:W-:Y:S03]  /*2f160*/  STL.64 [R1+0x508], R18 ;  /* 0x0005081201007387 */ /* 0x0001e60000100a00 */
[----:B0-----:R-:W3:Y:S02]  /*2f170*/  LDL.LU.64 R18, [R1+0x1bb8] ;  /* 0x001bb80001127983 */ /* 0x001ee40000300a00 */
[----:B---3--:R-:W-:Y:S01]  /*2f180*/  HMMA.16816.F32.BF16 R20, R8, R18, R20 ;  /* 0x000000120814723c */ /* 0x008fe20000041814 */
[----:B------:R-:W-:Y:S02]  /*2f190*/  IMAD.MOV.U32 R28, RZ, RZ, R18 ;  /* 0x000000ffff1c7224 */ /* 0x000fe400078e0012 */
[----:B------:R-:W-:Y:S11]  /*2f1a0*/  IMAD.MOV.U32 R0, RZ, RZ, R19 ;  /* 0x000000ffff007224 */ /* 0x000ff600078e0013 */
[----:B------:R-:W-:Y:S09]  /*2f1b0*/  @!UPT UIADD3 URZ, URZ, URZ, URZ ;  /* 0x0000003f3f3ff290 */ /* 0x000ff2000fffe03f */
[----:B------:R-:W-:Y:S01]  /*2f1c0*/  STL.64 [R1+0x4f0], R20 ;  /* 0x0004f01401007387 */ /* 0x000fe20000100a00 */
[----:B------:R0:W-:Y:S03]  /*2f1d0*/  STL.64 [R1+0x4f8], R22 ;  /* 0x0004f81601007387 */ /* 0x0001e60000100a00 */
[----:B0-----:R-:W3:Y:S01]  /*2f1e0*/  LDL.LU.64 R22, [R1+0x1bb0] ;  /* 0x001bb00001167983 */ /* 0x001ee20000300a00 */
[----:B------:R-:W3:Y:S02]  /*2f1f0*/  LDL.LU.64 R20, [R1+0x1ba8] ;  /* 0x001ba80001147983 */ /* 0x000ee40000300a00 */
[----:B------:R-:W3:Y:S01]  /*2f200*/  LDL.LU.64 R18, [R1+0x1ba0] ;  /* 0x001ba00001127983 */ /* 0x000ee20000300a00 */
[----:B------:R-:W0:Y:S02]  /*2f210*/  S2R R15, SR_TID.X ;  /* 0x00000000000f7919 */ /* 0x000e240000002100 */
[C---:B0-----:R-:W-:Y:S01]  /*2f220*/  IMAD.SHL.U32 R12, R15.reuse, 0x2, RZ ;  /* 0x000000020f0c7824 */ /* 0x041fe200078e00ff */
[C---:B------:R-:W-:Y:S01]  /*2f230*/  LOP3.LUT R13, R15.reuse, 0x7, RZ, 0xc0, !PT ;  /* 0x000000070f0d7812 */ /* 0x040fe200078ec0ff */
[C---:B------:R-:W-:Y:S01]  /*2f240*/  IMAD.SHL.U32 R14, R15.reuse, 0x100, RZ ;  /* 0x000001000f0e7824 */ /* 0x040fe200078e00ff */
[----:B------:R-:W-:-:S02]  /*2f250*/  LOP3.LUT R15, R15, 0x80, RZ, 0xc0, !PT ;  /* 0x000000800f0f7812 */ /* 0x000fc400078ec0ff */
[----:B------:R-:W-:Y:S01]  /*2f260*/  LOP3.LUT R12, R12, 0x10, RZ, 0xc0, !PT ;  /* 0x000000100c0c7812 */ /* 0x000fe200078ec0ff */
[----:B------:R-:W-:-:S03]  /*2f270*/  IMAD R13, R13, 0x210, RZ ;  /* 0x000002100d0d7824 */ /* 0x000fc600078e02ff */
[----:B------:R-:W-:Y:S01]  /*2f280*/  LEA.HI R15, R15, R12, RZ, 0x1e ;  /* 0x0000000c0f0f7211 */ /* 0x000fe200078ff0ff */
[----:B---3--:R-:W-:Y:S11]  /*2f290*/  HMMA.16816.F32.BF16 R20, R8, R18, R20 ;  /* 0x000000120814723c */ /* 0x008ff60000041814 */
[----:B------:R-:W-:Y:S11]  /*2f2a0*/  @!UPT UIADD3 URZ, URZ, URZ, URZ ;  /* 0x0000003f3f3ff290 */ /* 0x000ff6000fffe03f */
[----:B------:R-:W-:Y:S01]  /*2f2b0*/  @!UPT UIADD3 URZ, URZ, URZ, URZ ;  /* 0x0000003f3f3ff290 */ /* 0x000fe2000fffe03f */
[----:B------:R-:W-:Y:S01]  /*2f2c0*/  STL.64 [R1+0x100], R20 ;  /* 0x0001001401007387 */ /* 0x000fe20000100a00 */
[----:B------:R0:W-:Y:S03]  /*2f2d0*/  STL.64 [R1+0x108], R22 ;  /* 0x0001081601007387 */ /* 0x0001e60000100a00 */
[----:B0-----:R-:W2:Y:S01]  /*2f2e0*/  LDL.LU.64 R22, [R1+0x1b98] ;  /* 0x001b980001167983 */ /* 0x001ea20000300a00 */
[----:B------:R-:W-:-:S04]  /*2f2f0*/  LOP3.LUT R15, R13, R15, RZ, 0x3c, !PT ;  /* 0x0000000f0d0f7212 */ /* 0x000fc800078e3cff */
[----:B------:R-:W-:-:S06]  /*2f300*/  LOP3.LUT R15, R15, 0x1000, R14, 0xf8, !PT ;  /* 0x000010000f0f7812 */ /* 0x000fcc00078ef80e */
[----:B------:R-:W0:Y:S04]  /*2f310*/  LDSM.16.MT88.4 R12, [R15+0xa180] ;  /* 0x00a180000f0c783b */ /* 0x000e280000004200 */
[----:B0-----:R-:W-:Y:S01]  /*2f320*/  STL.64 [R1+0x1b78], R14 ;  /* 0x001b780e01007387 */ /* 0x001fe20000100a00 */
[----:B------:R0:W-:Y:S03]  /*2f330*/  STL.64 [R1+0x1b70], R12 ;  /* 0x001b700c01007387 */ /* 0x0001e60000100a00 */
[----:B0-----:R-:W3:Y:S01]  /*2f340*/  LDL.LU R12, [R1+0x370] ;  /* 0x00037000010c7983 */ /* 0x001ee20000300800 */
[----:B------:R-:W3:Y:S02]  /*2f350*/  LDL.LU R13, [R1+0x374] ;  /* 0x00037400010d7983 */ /* 0x000ee40000300800 */
[----:B------:R-:W3:Y:S02]  /*2f360*/  LDL.LU R14, [R1+0x378] ;  /* 0x00037800010e7983 */ /* 0x000ee40000300800 */
[----:B------:R-:W3:Y:S02]  /*2f370*/  LDL.LU R15, [R1+0x37c] ;  /* 0x00037c00010f7983 */ /* 0x000ee40000300800 */
[----:B------:R-:W-:-:S02]  /*2f380*/  IMAD.MOV.U32 R3, RZ, RZ, R19 ;  /* 0x000000ffff037224 */ /* 0x000fc400078e0013 */
[----:B------:R-:W0:Y:S01]  /*2f390*/  S2R R19, SR_TID.X ;  /* 0x0000000000137919 */ /* 0x000e220000002100 */
[----:B------:R-:W-:Y:S02]  /*2f3a0*/  IMAD.MOV.U32 R2, RZ, RZ, R18 ;  /* 0x000000ffff027224 */ /* 0x000fe400078e0012 */
[----:B------:R-:W1:Y:S01]  /*2f3b0*/  S2R R18, SR_TID.X ;  /* 0x0000000000127919 */ /* 0x000e620000002100 */
[----:B--2---:R-:W-:Y:S01]  /*2f3c0*/  HMMA.16816.F32.BF16 R20, R8, R22, R24 ;  /* 0x000000160814723c */ /* 0x004fe20000041818 */
[----:B------:R-:W2:Y:S01]  /*2f3d0*/  LDL.LU.64 R26, [R1+0x1b90] ;  /* 0x001b9000011a7983 */ /* 0x000ea20000300a00 */
[----:B------:R-:W2:Y:S02]  /*2f3e0*/  LDL.LU.64 R24, [R1+0x1b88] ;  /* 0x001b880001187983 */ /* 0x000ea40000300a00 */
[----:B0-----:R-:W-:Y:S01]  /*2f3f0*/  IMAD.SHL.U32 R16, R19, 0x2, RZ ;  /* 0x0000000213107824 */ /* 0x001fe200078e00ff */
[C---:B-1----:R-:W-:Y:S02]  /*2f400*/  LOP3.LUT R17, R18.reuse, 0x7, RZ, 0xc0, !PT ;  /* 0x0000000712117812 */ /* 0x042fe400078ec0ff */
[----:B------:R-:W-:-:S02]  /*2f410*/  LOP3.LUT R19, R18, 0x80, RZ, 0xc0, !PT ;  /* 0x0000008012137812 */ /* 0x000fc400078ec0ff */
[----:B------:R-:W-:Y:S01]  /*2f420*/  LOP3.LUT R16, R16, 0x10, RZ, 0xc0, !PT ;  /* 0x0000001010107812 */ /* 0x000fe200078ec0ff */
[----:B------:R-:W-:-:S03]  /*2f430*/  IMAD R17, R17, 0x210, RZ ;  /* 0x0000021011117824 */ /* 0x000fc600078e02ff */
[----:B------:R-:W-:Y:S01]  /*2f440*/  LEA.HI R19, R19, R16, RZ, 0x1e ;  /* 0x0000001013137211 */ /* 0x000fe200078ff0ff */
[----:B------:R-:W-:-:S03]  /*2f450*/  IMAD.SHL.U32 R18, R18, 0x100, RZ ;  /* 0x0000010012127824 */ /* 0x000fc600078e00ff */
[----:B------:R-:W-:-:S04]  /*2f460*/  LOP3.LUT R19, R17, R19, RZ, 0x3c, !PT ;  /* 0x0000001311137212 */ /* 0x000fc800078e3cff */
[----:B------:R-:W-:-:S04]  /*2f470*/  LOP3.LUT R19, R19, 0x1000, R18, 0xf8, !PT ;  /* 0x0000100013137812 */ /* 0x000fc800078ef812 */
[----:B------:R-:W-:-:S06]  /*2f480*/  LOP3.LUT R19, R19, 0x40, RZ, 0x3c, !PT ;  /* 0x0000004013137812 */ /* 0x000fcc00078e3cff */
[----:B------:R-:W0:Y:S04]  /*2f490*/  LDSM.16.MT88.4 R16, [R19+0xa000] ;  /* 0x00a000001310783b */ /* 0x000e280000004200 */
[----:B0-----:R-:W-:Y:S01]  /*2f4a0*/  STL.64 [R1+0x1ae8], R18 ;  /* 0x001ae81201007387 */ /* 0x001fe20000100a00 */
[----:B------:R-:W-:Y:S02]  /*2f4b0*/  STL.64 [R1+0x1c0], R20 ;  /* 0x0001c01401007387 */ /* 0x000fe40000100a00 */
[----:B------:R0:W-:Y:S02]  /*2f4c0*/  STL.64 [R1+0x1c8], R22 ;  /* 0x0001c81601007387 */ /* 0x0001e40000100a00 */
[----:B0-----:R-:W0:Y:S04]  /*2f4d0*/  S2R R22, SR_TID.X ;  /* 0x0000000000167919 */ /* 0x001e280000002100 */
[----:B------:R-:W1:Y:S01]  /*2f4e0*/  S2R R23, SR_TID.X ;  /* 0x0000000000177919 */ /* 0x000e620000002100 */
[----:B------:R4:W-:Y:S03]  /*2f4f0*/  STL.64 [R1+0x1ae0], R16 ;  /* 0x001ae01001007387 */ /* 0x0009e60000100a00 */
[----:B----4-:R-:W4:Y:S01]  /*2f500*/  LDL.LU R16, [R1+0x360] ;  /* 0x0003600001107983 */ /* 0x010f220000300800 */
[----:B------:R-:W4:Y:S02]  /*2f510*/  LDL.LU R17, [R1+0x364] ;  /* 0x0003640001117983 */ /* 0x000f240000300800 */
[----:B------:R-:W4:Y:S02]  /*2f520*/  LDL.LU R18, [R1+0x368] ;  /* 0x0003680001127983 */ /* 0x000f240000300800 */
[----:B------:R-:W4:Y:S02]  /*2f530*/  LDL.LU R19, [R1+0x36c] ;  /* 0x00036c0001137983 */ /* 0x000f240000300800 */
[----:B0-----:R-:W-:Y:S01]  /*2f540*/  IMAD.SHL.U32 R20, R22, 0x2, RZ ;  /* 0x0000000216147824 */ /* 0x001fe200078e00ff */
[----:B-1----:R-:W-:-:S02]  /*2f550*/  LOP3.LUT R22, R23, 0x7, RZ, 0xc0, !PT ;  /* 0x0000000717167812 */ /* 0x002fc400078ec0ff */
[C---:B------:R-:W-:Y:S02]  /*2f560*/  LOP3.LUT R21, R23.reuse, 0x80, RZ, 0xc0, !PT ;  /* 0x0000008017157812 */ /* 0x040fe400078ec0ff */
[----:B------:R-:W-:Y:S01]  /*2f570*/  LOP3.LUT R20, R20, 0x10, RZ, 0xc0, !PT ;  /* 0x0000001014147812 */ /* 0x000fe200078ec0ff */
[----:B------:R-:W-:Y:S02]  /*2f580*/  IMAD R22, R22, 0x210, RZ ;  /* 0x0000021016167824 */ /* 0x000fe400078e02ff */
[----:B------:R-:W-:Y:S01]  /*2f590*/  IMAD.SHL.U32 R23, R23, 0x100, RZ ;  /* 0x0000010017177824 */ /* 0x000fe200078e00ff */
[----:B--2---:R-:W-:Y:S11]  /*2f5a0*/  HMMA.16816.F32.BF16 R24, R8, R6, R24 ;  /* 0x000000060818723c */ /* 0x004ff60000041818 */
[----:B------:R-:W-:Y:S11]  /*2f5b0*/  @!UPT UIADD3 URZ, URZ, URZ, URZ ;  /* 0x0000003f3f3ff290 */ /* 0x000ff6000fffe03f */
[----:B------:R-:W-:Y:S01]  /*2f5c0*/  @!UPT UIADD3 URZ, URZ, URZ, URZ ;  /* 0x0000003f3f3ff290 */ /* 0x000fe2000fffe03f */
[----:B------:R-:W-:Y:S01]  /*2f5d0*/  STL.64 [R1+0x4e0], R24 ;  /* 0x0004e01801007387 */ /* 0x000fe20000100a00 */
[----:B------:R0:W-:Y:S03]  /*2f5e0*/  STL.64 [R1+0x4e8], R26 ;  /* 0x0004e81a01007387 */ /* 0x0001e60000100a00 */
[----:B0-----:R-:W3:Y:S01]  /*2f5f0*/  LDL.LU.64 R26, [R1+0x1b80] ;  /* 0x001b8000011a7983 */ /* 0x001ee20000300a00 */
[----:B------:R-:W-:Y:S02]  /*2f600*/  STL.64 [R1+0x1b18], R6 ;  /* 0x001b180601007387 */ /* 0x000fe40000100a00 */
[----:B------:R0:W-:Y:S02]  /*2f610*/  STL [R1+0x1b10], R4 ;  /* 0x001b100401007387 */ /* 0x0001e40000100800 */
[----:B0-----:R-:W-:-:S04]  /*2f620*/  LEA.HI R4, R21, R20, RZ, 0x1e ;  /* 0x0000001415047211 */ /* 0x001fc800078ff0ff */
[----:B------:R-:W-:-:S04]  /*2f630*/  LOP3.LUT R4, R22, R4, RZ, 0x3c, !PT ;  /* 0x0000000416047212 */ /* 0x000fc800078e3cff */
[----:B------:R-:W-:-:S04]  /*2f640*/  LOP3.LUT R4, R4, 0x1000, R23, 0xf8, !PT ;  /* 0x0000100004047812 */ /* 0x000fc800078ef817 */
[----:B------:R-:W-:-:S05]  /*2f650*/  LOP3.LUT R4, R4, 0x40, RZ, 0x3c, !PT ;  /* 0x0000004004047812 */ /* 0x000fca00078e3cff */
[----:B------:R-:W0:Y:S04]  /*2f660*/  LDSM.16.MT88.4 R20, [R4+0xa080] ;  /* 0x00a080000414783b */ /* 0x000e280000004200 */
[----:B0-----:R0:W-:Y:S01]  /*2f670*/  STL.64 [R1+0x1a78], R22 ;  /* 0x001a781601007387 */ /* 0x0011e20000100a00 */
[----:B------:R-:W-:Y:S03]  /*2f680*/  STL.64 [R1+0x1a70], R20 ;  /* 0x001a701401007387 */ /* 0x000fe60000100a00 */
[----:B0-----:R-:W4:Y:S01]  /*2f690*/  LDL.LU.64 R22, [R1+0x88] ;  /* 0x0000880001167983 */ /* 0x001f220000300a00 */
[C---:B---3--:R-:W-:Y:S03]  /*2f6a0*/  HMMA.16816.F32.BF16 R24, R8.reuse, R26, R12 ;  /* 0x0000001a0818723c */ /* 0x048fe6000004180c */
[----:B------:R-:W2:Y:S01]  /*2f6b0*/  LDL.LU.64 R14, [R1+0x1b78] ;  /* 0x001b7800010e7983 */ /* 0x000ea20000300a00 */
[----:B------:R-:W2:Y:S11]  /*2f6c0*/  LDL.LU.64 R12, [R1+0x1b70] ;  /* 0x001b7000010c7983 */ /* 0x000eb60000300a00 */
[----:B------:R-:W-:Y:S08]  /*2f6d0*/  @!UPT UIADD3 URZ, URZ, URZ, URZ ;  /* 0x0000003f3f3ff290 */ /* 0x000ff0000fffe03f */
[----:B------:R-:W-:Y:S01]  /*2f6e0*/  STL.64 [R1+0x4d0], R24 ;  /* 0x0004d01801007387 */ /* 0x000fe20000100a00 */
[----:B------:R-:W-:Y:S02]  /*2f6f0*/  STL.64 [R1+0x4d8], R26 ;  /* 0x0004d81a01007387 */ /* 0x000fe40000100a00 */
[----:B------:R-:W0:Y:S01]  /*2f700*/  LDSM.16.MT88.4 R24, [R4+0xa100] ;  /* 0x00a100000418783b */ /* 0x000e220000004200 */
[----:B----4-:R-:W-:Y:S01]  /*2f710*/  HMMA.16816.F32.BF16 R8, R8, R22, R16 ;  /* 0x000000160808723c */ /* 0x010fe20000041810 */
[----:B0-----:R-:W-:Y:S02]  /*2f720*/  STL.64 [R1+0x19e8], R26 ;  /* 0x0019e81a01007387 */ /* 0x001fe40000100a00 */
[----:B------:R-:W-:Y:S02]  /*2f730*/  STL.64 [R1+0x19e0], R24 ;  /* 0x0019e01801007387 */ /* 0x000fe40000100a00 */
[----:B------:R-:W3:Y:S11]  /*2f740*/  LDL.LU R16, [R1+0x410] ;  /* 0x0004100001107983 */ /* 0x000ef60000300800 */
[----:B------:R-:W-:Y:S07]  /*2f750*/  @!UPT UIADD3 URZ, URZ, URZ, URZ ;  /* 0x0000003f3f3ff290 */ /* 0x000fee000fffe03f */
[----:B------:R-:W-:Y:S01]  /*2f760*/  STL.64 [R1+0x4a0], R8 ;  /* 0x0004a00801007387 */ /* 0x000fe20000100a00 */
[----:B------:R-:W-:Y:S02]  /*2f770*/  STL.64 [R1+0x4a8], R10 ;  /* 0x0004a80a01007387 */ /* 0x000fe40000100a00 */
[----:B------:R-:W3:Y:S02]  /*2f780*/  LDL.LU R17, [R1+0x414] ;  /* 0x0004140001117983 */ /* 0x000ee40000300800 */
[----:B------:R-:W4:Y:S01]  /*2f790*/  LDL.LU R18, [R1+0x418] ;  /* 0x0004180001127983 */ /* 0x000f220000300800 */
[----:B------:R-:W4:Y:S01]  /*2f7a0*/  LDL.LU R19, [R1+0x41c] ;  /* 0x00041c0001137983 */ /* 0x000f220000300800 */
[----:B------:R-:W-:Y:S02]  /*2f7b0*/  IMAD.MOV.U32 R6, RZ, RZ, R2 ;  /* 0x000000ffff067224 */ /* 0x000fe400078e0002 */
[----:B------:R-:W-:Y:S01]  /*2f7c0*/  IMAD.MOV.U32 R7, RZ, RZ, R3 ;  /* 0x000000ffff077224 */ /* 0x000fe200078e0003 */
[----:B------:R-:W0:Y:S04]  /*2f7d0*/  LDSM.16.MT88.4 R8, [R4+0xa180] ;  /* 0x00a180000408783b */ /* 0x000e280000004200 */
[----:B----4-:R-:W-:Y:S01]  /*2f7e0*/  STL.64 [R1+0x1b28], R18 ;  /* 0x001b281201007387 */ /* 0x010fe20000100a00 */
[----:B---3--:R-:W-:Y:S02]  /*2f7f0*/  STL.64 [R1+0x1b20], R16 ;  /* 0x001b201001007387 */ /* 0x008fe40000100a00 */
[----:B------:R-:W3:Y:S02]  /*2f800*/  LDL.LU R2, [R1+0x1b6c] ;  /* 0x001b6c0001027983 */ /* 0x000ee40000300800 */
[----:B------:R-:W4:Y:S01]  /*2f810*/  LDL.LU R3, [R1+0x1b68] ;  /* 0x001b680001037983 */ /* 0x000f220000300800 */
[----:B------:R1:W-:Y:S02]  /*2f820*/  STL.64 [R1+0x1b30], R6 ;  /* 0x001b300601007387 */ /* 0x0003e40000100a00 */
[----:B-1----:R-:W-:-:S02]  /*2f830*/  IMAD.MOV.U32 R6, RZ, RZ, R28 ;  /* 0x000000ffff067224 */ /* 0x002fc400078e001c */
[----:B------:R-:W-:Y:S01]  /*2f840*/  IMAD.MOV.U32 R7, RZ, RZ, R0 ;  /* 0x000000ffff077224 */ /* 0x000fe200078e0000 */
[----:B------:R-:W2:Y:S01]  /*2f850*/  LDL.LU R28, [R1+0x1b64] ;  /* 0x001b6400011c7983 */ /* 0x000ea20000300800 */
[----:B------:R-:W2:Y:S03]  /*2f860*/  LDL.LU R0, [R1+0x1b60] ;  /* 0x001b600001007983 */ /* 0x000ea60000300800 */
[----:B------:R1:W-:Y:S04]  /*2f870*/  STL.64 [R1+0x1b48], R6 ;  /* 0x001b480601007387 */ /* 0x0003e80000100a00 */
[----:B-1----:R-:W2:Y:S01]  /*2f880*/  LDL.LU.64 R6, [R1+0x38] ;  /* 0x0000380001067983 */ /* 0x002ea20000300a00 */
[----:B------:R-:W2:Y:S02]  /*2f890*/  LDL.LU R16, [R1+0x420] ;  /* 0x0004200001107983 */ /* 0x000ea40000300800 */
[----:B------:R-:W2:Y:S02]  /*2f8a0*/  LDL.LU R17, [R1+0x424] ;  /* 0x0004240001117983 */ /* 0x000ea40000300800 */
[----:B------:R-:W2:Y:S01]  /*2f8b0*/  LDL.LU R18, [R1+0x428] ;  /* 0x0004280001127983 */ /* 0x000ea20000300800 */
[----:B------:R-:W2:Y:S04]  /*2f8c0*/  LDL.LU R19, [R1+0x42c] ;  /* 0x00042c0001137983 */ /* 0x000ea80000300800 */
[----:B--2---:R-:W-:Y:S01]  /*2f8d0*/  STL.64 [R1+0x1b40], R18 ;  /* 0x001b401201007387 */ /* 0x004fe20000100a00 */
[----:B------:R1:W-:Y:S03]  /*2f8e0*/  STL.64 [R1+0x1b38], R16 ;  /* 0x001b381001007387 */ /* 0x0003e60000100a00 */
[----:B-1----:R-:W2:Y:S01]  /*2f8f0*/  LDL.LU R16, [R1+0x430] ;  /* 0x0004300001107983 */ /* 0x002ea20000300800 */
[----:B------:R-:W2:Y:S02]  /*2f900*/  LDL.LU R17, [R1+0x434] ;  /* 0x0004340001117983 */ /* 0x000ea40000300800 */
[----:B------:R-:W2:Y:S02]  /*2f910*/  LDL.LU R18, [R1+0x438] ;  /* 0x0004380001127983 */ /* 0x000ea40000300800 */
[----:B------:R-:W2:Y:S02]  /*2f920*/  LDL.LU R19, [R1+0x43c] ;  /* 0x00043c0001137983 */ /* 0x000ea40000300800 */
[----:B--2---:R-:W-:Y:S01]  /*2f930*/  STL.64 [R1+0x1b58], R18 ;  /* 0x001b581201007387 */ /* 0x004fe20000100a00 */
[----:B------:R1:W-:Y:S03]  /*2f940*/  STL.64 [R1+0x1b50], R16 ;  /* 0x001b501001007387 */ /* 0x0003e60000100a00 */
[----:B-1----:R-:W2:Y:S01]  /*2f950*/  LDL.LU R16, [R1+0x440] ;  /* 0x0004400001107983 */ /* 0x002ea20000300800 */
[----:B------:R-:W2:Y:S02]  /*2f960*/  LDL.LU R17, [R1+0x444] ;  /* 0x0004440001117983 */ /* 0x000ea40000300800 */
[----:B------:R-:W2:Y:S02]  /*2f970*/  LDL.LU R18, [R1+0x448] ;  /* 0x0004480001127983 */ /* 0x000ea40000300800 */
[----:B------:R-:W2:Y:S01]  /*2f980*/  LDL.LU R19, [R1+0x44c] ;  /* 0x00044c0001137983 */ /* 0x000ea20000300800 */
[----:B------:R1:W-:Y:S01]  /*2f990*/  STL.64 [R1+0x1af0], R22 ;  /* 0x001af01601007387 */ /* 0x0003e20000100a00 */
[----:B------:R-:W2:Y:S02]  /*2f9a0*/  LDL.LU R24, [R1+0x390] ;  /* 0x0003900001187983 */ /* 0x000ea40000300800 */
[----:B------:R-:W2:Y:S02]  /*2f9b0*/  LDL.LU R25, [R1+0x394] ;  /* 0x0003940001197983 */ /* 0x000ea40000300800 */
[----:B------:R-:W2:Y:S01]  /*2f9c0*/  LDL.LU R26, [R1+0x398] ;  /* 0x00039800011a7983 */ /* 0x000ea20000300800 */
[----:B------:R-:W2:Y:S04]  /*2f9d0*/  LDL.LU R27, [R1+0x39c] ;  /* 0x00039c00011b7983 */ /* 0x000ea80000300800 */
[----:B-1----:R-:W2:Y:S04]  /*2f9e0*/  LDL.64 R22, [R1+0x78] ;  /* 0x0000780001167983 */ /* 0x002ea80000100a00 */
[----:B--2---:R1:W-:Y:S01]  /*2f9f0*/  STL.64 [R1+0x1b08], R22 ;  /* 0x001b081601007387 */ /* 0x0043e20000100a00 */
[----:B------:R-:W2:Y:S02]  /*2fa00*/  LDL.LU R20, [R1+0x450] ;  /* 0x0004500001147983 */ /* 0x000ea40000300800 */
[----:B------:R-:W2:Y:S01]  /*2fa10*/  LDL.LU R21, [R1+0x454] ;  /* 0x0004540001157983 */ /* 0x000ea20000300800 */
[----:B-1----:R-:W2:Y:S01]  /*2fa20*/  LDL.LU R22, [R1+0x458] ;  /* 0x0004580001167983 */ /* 0x002ea20000300800 */
[----:B------:R-:W2:Y:S02]  /*2fa30*/  LDL.LU R23, [R1+0x45c] ;  /* 0x00045c0001177983 */ /* 0x000ea40000300800 */
[----:B------:R1:W-:Y:S02]  /*2fa40*/  STL.64 [R1+0x1a90], R26 ;  /* 0x001a901a01007387 */ /* 0x0003e40000100a00 */
[----:B------:R-:W-:Y:S01]  /*2fa50*/  STL.64 [R1+0x1a88], R24 ;  /* 0x001a881801007387 */ /* 0x000fe20000100a00 */
[----:B-1----:R-:W3:Y:S01]  /*2fa60*/  LDL.64 R26, [R1+0x28] ;  /* 0x00002800011a7983 */ /* 0x002ee20000100a00 */
[----:B0-----:R0:W-:Y:S02]  /*2fa70*/  STL.64 [R1+0x1990], R10 ;  /* 0x0019900a01007387 */ /* 0x0011e40000100a00 */
[----:B0-----:R-:W-:-:S02]  /*2fa80*/  IMAD.MOV.U32 R10, RZ, RZ, R29 ;  /* 0x000000ffff0a7224 */ /* 0x001fc400078e001d */
[----:B------:R-:W-:Y:S01]  /*2fa90*/  IMAD.MOV.U32 R11, RZ, RZ, R5 ;  /* 0x000000ffff0b7224 */ /* 0x000fe200078e0005 */
[----:B------:R-:W-:Y:S01]  /*2faa0*/  HMMA.16816.F32.BF16 R16, R12, R6, R16 ;  /* 0x000000060c10723c */ /* 0x000fe20000041810 */
[----:B------:R0:W-:Y:S02]  /*2fab0*/  STL.64 [R1+0x1988], R8 ;  /* 0x0019880801007387 */ /* 0x0001e40000100a00 */
[----:B0-----:R-:W-:Y:S02]  /*2fac0*/  IMAD.MOV.U32 R9, RZ, RZ, R6 ;  /* 0x000000ffff097224 */ /* 0x001fe400078e0006 */
[----:B------:R-:W-:-:S03]  /*2fad0*/  IMAD.MOV.U32 R8, RZ, RZ, R7 ;  /* 0x000000ffff087224 */ /* 0x000fc600078e0007 */
[C---:B--2---:R-:W-:Y:S11]  /*2fae0*/  HMMA.16816.F32.BF16 R20, R12.reuse, R10, R20 ;  /* 0x0000000a0c14723c */ /* 0x044ff60000041814 */
[----:B------:R-:W-:Y:S11]  /*2faf0*/  @!UPT UIADD3 URZ, URZ, URZ, URZ ;  /* 0x0000003f3f3ff290 */ /* 0x000ff6000fffe03f */
[----:B------:R-:W-:Y:S01]  /*2fb00*/  @!UPT UIADD3 URZ, URZ, URZ, URZ ;  /* 0x0000003f3f3ff290 */ /* 0x000fe2000fffe03f */
[----:B------:R0:W-:Y:S01]  /*2fb10*/  STL.64 [R1+0x450], R20 ;  /* 0x0004501401007387 */ /* 0x0001e20000100a00 */
[----:B------:R1:W-:Y:S03]  /*2fb20*/  STL.64 [R1+0x458], R22 ;  /* 0x0004581601007387 */ /* 0x0003e60000100a00 */
[----:B0-----:R-:W2:Y:S01]  /*2fb30*/  LDL.LU R20, [R1+0x400] ;  /* 0x0004000001147983 */ /* 0x001ea20000300800 */
[----:B------:R-:W2:Y:S02]  /*2fb40*/  LDL.LU R21, [R1+0x404] ;  /* 0x0004040001157983 */ /* 0x000ea40000300800 */
[----:B-1----:R-:W2:Y:S02]  /*2fb50*/  LDL.LU R22, [R1+0x408] ;  /* 0x0004080001167983 */ /* 0x002ea40000300800 */
[----:B------:R-:W2:Y:S01]  /*2fb60*/  LDL.LU R23, [R1+0x40c] ;  /* 0x00040c0001177983 */ /* 0x000ea20000300800 */
[----:B------:R-:W-:Y:S01]  /*2fb70*/  STL.64 [R1+0x440], R16 ;  /* 0x0004401001007387 */ /* 0x000fe20000100a00 */
[----:B------:R0:W-:Y:S03]  /*2fb80*/  STL.64 [R1+0x448], R18 ;  /* 0x0004481201007387 */ /* 0x0001e60000100a00 */
[----:B0-----:R-:W2:Y:S01]  /*2fb90*/  LDL.LU.64 R18, [R1+0x1b58] ;  /* 0x001b580001127983 */ /* 0x001ea20000300a00 */
[----:B------:R-:W2:Y:S02]  /*2fba0*/  LDL.LU.64 R16, [R1+0x1b50] ;  /* 0x001b500001107983 */ /* 0x000ea40000300a00 */
[----:B------:R-:W2:Y:S02]  /*2fbb0*/  LDL.LU.64 R6, [R1+0x1b48] ;  /* 0x001b480001067983 */ /* 0x000ea40000300a00 */
[----:B------:R-:W-:Y:S01]  /*2fbc0*/  STL.64 [R1+0x1b00], R10 ;  /* 0x001b000a01007387 */ /* 0x000fe20000100a00 */
[----:B------:R0:W-:Y:S04]  /*2fbd0*/  STL.64 [R1+0x1af8], R8 ;  /* 0x001af80801007387 */ /* 0x0001e80000100a00 */
        /* <DEDUP_REMOVED lines=12> */
[----:B------:R-:W3:Y:S01]  /*2fca0*/  LDL.LU.64 R18, [R1+0x1b28] ;  /* 0x001b280001127983 */ /* 0x000ee20000300a00 */
[----:B------:R-:W3:Y:S11]  /*2fcb0*/  LDL.LU.64 R16, [R1+0x1b20] ;  /* 0x001b200001107983 */ /* 0x000ef60000300a00 */
[----:B------:R-:W-:Y:S09]  /*2fcc0*/  @!UPT UIADD3 URZ, URZ, URZ, URZ ;  /* 0x0000003f3f3ff290 */ /* 0x000ff2000fffe03f */
[----:B------:R-:W-:Y:S01]  /*2fcd0*/  STL.64 [R1+0x420], R4 ;  /* 0x0004200401007387 */ /* 0x000fe20000100a00 */
[----:B------:R0:W-:Y:S03]  /*2fce0*/  STL.64 [R1+0x428], R6 ;  /* 0x0004280601007387 */ /* 0x0001e60000100a00 */
[----:B0-----:R-:W2:Y:S01]  /*2fcf0*/  LDL.LU.64 R6, [R1+0x1b18] ;  /* 0x001b180001067983 */ /* 0x001ea20000300a00 */
        /* <DEDUP_REMOVED lines=10> */
[----:B------:R0:W-:Y:S04]  /*2fda0*/  STL.64 [R1+0x1aa8], R26 ;  /* 0x001aa81a01007387 */ /* 0x0001e80000100a00 */
[----:B0-----:R-:W2:Y:S04]  /*2fdb0*/  LDL.64 R26, [R1+0x8] ;  /* 0x00000800011a7983 */ /* 0x001ea80000100a00 */
[----:B--2---:R0:W-:Y:S04]  /*2fdc0*/  STL.64 [R1+0x1ac0], R26 ;  /* 0x001ac01a01007387 */ /* 0x0041e80000100a00 */
[----:B0-----:R-:W2:Y:S01]  /*2fdd0*/  LDL.64 R26, [R1+0x18] ;  /* 0x00001800011a7983 */ /* 0x001ea20000100a00 */
[C---:B------:R-:W-:Y:S03]  /*2fde0*/  HMMA.16816.F32.BF16 R20, R12.reuse, R6, R20 ;  /* 0x000000060c14723c */ /* 0x040fe60000041814 */
[----:B--2---:R0:W-:Y:S01]  /*2fdf0*/  STL.64 [R1+0x1ac8], R26 ;  /* 0x001ac81a01007387 */ /* 0x0041e20000100a00 */
        /* <DEDUP_REMOVED lines=9> */
[----:B------:R-:W2:Y:S03]  /*2fe90*/  LDL.LU R27, [R1+0x3ec] ;  /* 0x0003ec00011b7983 */ /* 0x000ea60000300800 */
[----:B------:R-:W-:Y:S01]  /*2fea0*/  STL.64 [R1+0x400], R20 ;  /* 0x0004001401007387 */ /* 0x000fe20000100a00 */
[----:B------:R0:W-:Y:S03]  /*2feb0*/  STL.64 [R1+0x408], R22 ;  /* 0x0004081601007387 */ /* 0x0001e60000100a00 */
[----:B0-----:R-:W2:Y:S02]  /*2fec0*/  LDL.LU.64 R22, [R1+0x1b08] ;  /* 0x001b080001167983 */ /* 0x001ea40000300a00 */
        /* <DEDUP_REMOVED lines=9> */
[----:B------:R-:W-:Y:S01]  /*2ff60*/  STL.64 [R1+0x1aa0], R6 ;  /* 0x001aa00601007387 */ /* 0x000fe20000100a00 */
[----:B------:R0:W-:Y:S04]  /*2ff70*/  STL.64 [R1+0x1a98], R4 ;  /* 0x001a980401007387 */ /* 0x0001e80000100a00 */
[----:B0-----:R-:W2:Y:S01]  /*2ff80*/  LDL.LU R4, [R1+0x3a0] ;  /* 0x0003a00001047983 */ /* 0x001ea20000300800 */
[----:B------:R-:W2:Y:S02]  /*2ff90*/  LDL.LU R5, [R1+0x3a4] ;  /* 0x0003a40001057983 */ /* 0x000ea40000300800 */
[----:B------:R-:W2:Y:S02]  /*2ffa0*/  LDL.LU R6, [R1+0x3a8] ;  /* 0x0003a80001067983 */ /* 0x000ea40000300800 */
[----:B------:R-:W2:Y:S01]  /*2ffb0*/  LDL.LU R7, [R1+0x3ac] ;  /* 0x0003ac0001077983 */ /* 0x000ea20000300800 */
[----:B---3--:R-:W-:Y:S01]  /*2ffc0*/  HMMA.16816.F32.BF16 R12, R12, R22, R16 ;  /* 0x000000160c0c723c */ /* 0x008fe20000041810 */
[----:B--2---:R-:W-:Y:S01]  /*2ffd0*/  STL.64 [R1+0x1ab8], R6 ;  /* 0x001ab80601007387 */ /* 0x004fe20000100a00 */
[----:B------:R0:W-:Y:S03]  /*2ffe0*/  STL.64 [R1+0x1ab0], R4 ;  /* 0x001ab00401007387 */ /* 0x0001e60000100a00 */
[----:B0-----:R-:W2:Y:S01]  /*2fff0*/  LDL.LU R4, [R1+0x3b0] ;  /* 0x0003b00001047983 */ /* 0x001ea20000300800 */
[----:B------:R-:W2:Y:S02]  /*30000*/  LDL.LU R5, [R1+0x3b4] ;  /* 0x0003b40001057983 */ /* 0x000ea40000300800 */
[----:B------:R-:W2:Y:S02]  /*30010*/  LDL.LU R6, [R1+0x3b8] ;  /* 0x0003b80001067983 */ /* 0x000ea40000300800 */
[----:B------:R-:W2:Y:S01]  /*30020*/  LDL.LU R7, [R1+0x3bc] ;  /* 0x0003bc0001077983 */ /* 0x000ea20000300800 */
[----:B------:R-:W3:Y:S01]  /*30030*/  LDL.LU.64 R18, [R1+0x1ae8] ;  /* 0x001ae80001127983 */ /* 0x000ee20000300a00 */
[----:B------:R-:W3:Y:S11]  /*30040*/  LDL.LU.64 R16, [R1+0x1ae0] ;  /* 0x001ae00001107983 */ /* 0x000ef60000300a00 */
[----:B------:R-:W-:Y:S02]  /*30050*/  STL.64 [R1+0x1b0], R12 ;  /* 0x0001b00c01007387 */ /* 0x000fe40000100a00 */
[----:B------:R-:W-:Y:S01]  /*30060*/  STL.64 [R1+0x1b8], R14 ;  /* 0x0001b80e01007387 */ /* 0x000fe20000100a00 */
[C---:B---3--:R-:W-:Y:S11]  /*30070*/  HMMA.16816.F32.BF16 R24, R16.reuse, R10, R24 ;  /* 0x0000000a1018723c */ /* 0x048ff60000041818 */
[----:B------:R-:W-:Y:S11]  /*30080*/  @!UPT UIADD3 URZ, URZ, URZ, URZ ;  /* 0x0000003f3f3ff290 */ /* 0x000ff6000fffe03f */
[----:B------:R-:W-:Y:S01]  /*30090*/  @!UPT UIADD3 URZ, URZ, URZ, URZ ;  /* 0x0000003f3f3ff290 */ /* 0x000fe2000fffe03f */
[----:B------:R-:W-:Y:S01]  /*300a0*/  STL.64 [R1+0x3e0], R24 ;  /* 0x0003e01801007387 */ /* 0x000fe20000100a00 */
[----:B------:R0:W-:Y:S03]  /*300b0*/  STL.64 [R1+0x3e8], R26 ;  /* 0x0003e81a01007387 */ /* 0x0001e60000100a00 */
[----:B0-----:R-:W3:Y:S01]  /*300c0*/  LDL.LU.64 R26, [R1+0x1ad8] ;  /* 0x001ad800011a7983 */ /* 0x001ee20000300a00 */
[----:B------:R-:W3:Y:S02]  /*300d0*/  LDL.LU.64 R24, [R1+0x1ad0] ;  /* 0x001ad00001187983 */ /* 0x000ee40000300a00 */
[----:B------:R-:W-:Y:S02]  /*300e0*/  IMAD.MOV.U32 R14, RZ, RZ, R9 ;  /* 0x000000ffff0e7224 */ /* 0x000fe400078e0009 */
[----:B------:R-:W-:Y:S01]  /*300f0*/  IMAD.MOV.U32 R15, RZ, RZ, R8 ;  /* 0x000000ffff0f7224 */ /* 0x000fe200078e0008 */
[----:B------:R0:W-:Y:S01]  /*30100*/  STL.64 [R1+0x1a80], R10 ;  /* 0x001a800a01007387 */ /* 0x0001e20000100a00 */
[----:B------:R-:W2:Y:S02]  /*30110*/  LDL.LU R8, [R1+0x3c0] ;  /* 0x0003c00001087983 */ /* 0x000ea40000300800 */
[----:B------:R-:W2:Y:S01]  /*30120*/  LDL.LU R9, [R1+0x3c4] ;  /* 0x0003c40001097983 */ /* 0x000ea20000300800 */
[----:B0-----:R-:W2:Y:S01]  /*30130*/  LDL.LU R10, [R1+0x3c8] ;  /* 0x0003c800010a7983 */ /* 0x001ea20000300800 */
[----:B------:R-:W2:Y:S01]  /*30140*/  LDL.LU R11, [R1+0x3cc] ;  /* 0x0003cc00010b7983 */ /* 0x000ea20000300800 */
        /* <DEDUP_REMOVED lines=38> */
[----:B--2---:R-:W-:Y:S11]  /*303b0*/  HMMA.16816.F32.BF16 R24, R16, R6, R24 ;  /* 0x000000061018723c */ /* 0x004ff60000041818 */
[----:B------:R-:W-:Y:S11]  /*303c0*/  @!UPT UIADD3 URZ, URZ, URZ, URZ ;  /* 0x0000003f3f3ff290 */ /* 0x000ff6000fffe03f */
[----:B------:R-:W-:Y:S01]  /*303d0*/  @!UPT UIADD3 URZ, URZ, URZ, URZ ;  /* 0x0000003f3f3ff290 */ /* 0x000fe2000fffe03f */
[----:B------:R0:W-:Y:S01]  /*303e0*/  STL.64 [R1+0x2d0], R24 ;  /* 0x0002d01801007387 */ /* 0x0001e20000100a00 */
[----:B------:R1:W-:Y:S03]  /*303f0*/  STL.64 [R1+0x2d8], R26 ;  /* 0x0002d81a01007387 */ /* 0x0003e60000100a00 */
[----:B0-----:R-:W2:Y:S01]  /*30400*/  LDL.LU R24, [R1+0x190] ;  /* 0x0001900001187983 */ /* 0x001ea20000300800 */
[----:B------:R-:W2:Y:S02]  /*30410*/  LDL.LU R25, [R1+0x194] ;  /* 0x0001940001197983 */ /* 0x000ea40000300800 */
[----:B-1----:R-:W2:Y:S02]  /*30420*/  LDL.LU R26, [R1+0x198] ;  /* 0x00019800011a7983 */ /* 0x002ea40000300800 */
[----:B------:R-:W2:Y:S02]  /*30430*/  LDL.LU R27, [R1+0x19c] ;  /* 0x00019c00011b7983 */ /* 0x000ea40000300800 */
[----:B--2---:R0:W-:Y:S01]  /*30440*/  STL.64 [R1+0x19f8], R26 ;  /* 0x0019f81a01007387 */ /* 0x0041e20000100a00 */
[----:B------:R-:W-:Y:S02]  /*30450*/  STL.64 [R1+0x19f0], R24 ;  /* 0x0019f01801007387 */ /* 0x000fe40000100a00 */
[----:B0-----:R-:W-:-:S02]  /*30460*/  IMAD.MOV.U32 R27, RZ, RZ, R5 ;  /* 0x000000ffff1b7224 */ /* 0x001fc400078e0005 */
[----:B------:R-:W2:Y:S01]  /*30470*/  LDL R5, [R1+0xf70] ;  /* 0x000f700001057983 */ /* 0x000ea20000100800 */
[----:B------:R-:W-:-:S07]  /*30480*/  IMAD.MOV.U32 R26, RZ, RZ, R29 ;  /* 0x000000ffff1a7224 */ /* 0x000fce00078e001d */
[----:B---3--:R-:W-:Y:S01]  /*30490*/  HMMA.16816.F32.BF16 R12, R16, R26, R12 ;  /* 0x0000001a100c723c */ /* 0x008fe2000004180c */
[----:B------:R0:W-:Y:S02]  /*304a0*/  STL.64 [R1+0x1a18], R6 ;  /* 0x001a180601007387 */ /* 0x0001e40000100a00 */
[----:B0-----:R-:W-:Y:S02]  /*304b0*/  IMAD.MOV.U32 R6, RZ, RZ, R21 ;  /* 0x000000ffff067224 */ /* 0x001fe400078e0015 */
[----:B------:R-:W-:Y:S01]  /*304c0*/  IMAD.MOV.U32 R7, RZ, RZ, R20 ;  /* 0x000000ffff077224 */ /* 0x000fe200078e0014 */
[----:B--2---:R-:W-:Y:S04]  /*304d0*/  STL.64 [R1+0x1a10], R4 ;  /* 0x001a100401007387 */ /* 0x004fe80000100a00 */
[----:B------:R0:W-:Y:S02]  /*304e0*/  STL.64 [R1+0x1a30], R6 ;  /* 0x001a300601007387 */ /* 0x0001e40000100a00 */
[----:B0-----:R-:W-:-:S02]  /*304f0*/  IMAD.MOV.U32 R6, RZ, RZ, R11 ;  /* 0x000000ffff067224 */ /* 0x001fc400078e000b */
[----:B------:R-:W-:-:S05]  /*30500*/  IMAD.MOV.U32 R7, RZ, RZ, R10 ;  /* 0x000000ffff077224 */ /* 0x000fca00078e000a */
[----:B------:R0:W-:Y:S04]  /*30510*/  STL.64 [R1+0x1a48], R6 ;  /* 0x001a480601007387 */ /* 0x0001e80000100a00 */
[----:B------:R-:W-:Y:S02]  /*30520*/  STL.64 [R1+0x2c0], R12 ;  /* 0x0002c00c01007387 */ /* 0x000fe40000100a00 */
[----:B------:R-:W-:Y:S02]  /*30530*/  STL.64 [R1+0x2c8], R14 ;  /* 0x0002c80e01007387 */ /* 0x000fe40000100a00 */
[----:B0-----:R-:W-:Y:S02]  /*30540*/  IMAD.MOV.U32 R6, RZ, RZ, R9 ;  /* 0x000000ffff067224 */ /* 0x001fe400078e0009 */
[----:B------:R-:W-:-:S02]  /*30550*/  IMAD.MOV.U32 R7, RZ, RZ, R8 ;  /* 0x000000ffff077224 */ /* 0x000fc400078e0008 */
[----:B------:R-:W2:Y:S01]  /*30560*/  LDL.LU R8, [R1+0x2b0] ;  /* 0x0002b00001087983 */ /* 0x000ea20000300800 */
[----:B------:R-:W2:Y:S02]  /*30570*/  LDL.LU R9, [R1+0x2b4] ;  /* 0x0002b40001097983 */ /* 0x000ea40000300800 */
[----:B------:R-:W2:Y:S02]  /*30580*/  LDL.LU R10, [R1+0x2b8] ;  /* 0x0002b800010a7983 */ /* 0x000ea40000300800 */
[----:B------:R-:W2:Y:S01]  /*30590*/  LDL.LU R11, [R1+0x2bc] ;  /* 0x0002bc00010b7983 */ /* 0x000ea20000300800 */
[----:B------:R-:W-:Y:S01]  /*305a0*/  STL.64 [R1+0x1a60], R6 ;  /* 0x001a600601007387 */ /* 0x000fe20000100a00 */
[----:B------:R0:W-:Y:S02]  /*305b0*/  STL.64 [R1+0x1a08], R26 ;  /* 0x001a081a01007387 */ /* 0x0001e40000100a00 */
[----:B------:R-:W3:Y:S02]  /*305c0*/  LDL.LU R24, [R1+0x250] ;  /* 0x0002500001187983 */ /* 0x000ee40000300800 */
[----:B------:R-:W3:Y:S01]  /*305d0*/  LDL.LU R25, [R1+0x254] ;  /* 0x0002540001197983 */ /* 0x000ee20000300800 */
[----:B0-----:R-:W2:Y:S01]  /*305e0*/  LDL.LU R26, [R1+0x258] ;  /* 0x00025800011a7983 */ /* 0x001ea20000300800 */
[----:B------:R-:W2:Y:S02]  /*305f0*/  LDL.LU R27, [R1+0x25c] ;  /* 0x00025c00011b7983 */ /* 0x000ea40000300800 */
[----:B------:R-:W3:Y:S02]  /*30600*/  LDL.LU R12, [R1+0x2a0] ;  /* 0x0002a000010c7983 */ /* 0x000ee40000300800 */
[----:B------:R-:W4:Y:S01]  /*30610*/  LDL.LU R13, [R1+0x2a4] ;  /* 0x0002a400010d7983 */ /* 0x000f220000300800 */
[----:B------:R-:W4:Y:S01]  /*30620*/  LDL.LU R14, [R1+0x2a8] ;  /* 0x0002a800010e7983 */ /* 0x000f220000300800 */
[----:B------:R-:W4:Y:S02]  /*30630*/  LDL.LU R15, [R1+0x2ac] ;  /* 0x0002ac00010f7983 */ /* 0x000f240000300800 */
[----:B------:R-:W4:Y:S02]  /*30640*/  LDL.LU R4, [R1+0x290] ;  /* 0x0002900001047983 */ /* 0x000f240000300800 */
[----:B------:R-:W4:Y:S01]  /*30650*/  LDL.LU R5, [R1+0x294] ;  /* 0x0002940001057983 */ /* 0x000f220000300800 */
[----:B------:R-:W4:Y:S01]  /*30660*/  LDL.LU R6, [R1+0x298] ;  /* 0x0002980001067983 */ /* 0x000f220000300800 */
[----:B------:R-:W4:Y:S03]  /*30670*/  LDL.LU R7, [R1+0x29c] ;  /* 0x00029c0001077983 */ /* 0x000f260000300800 */
[----:B--2---:R-:W-:Y:S01]  /*30680*/  STL.64 [R1+0x1a28], R26 ;  /* 0x001a281a01007387 */ /* 0x004fe20000100a00 */
[----:B---3--:R0:W-:Y:S03]  /*30690*/  STL.64 [R1+0x1a20], R24 ;  /* 0x001a201801007387 */ /* 0x0081e60000100a00 */
[----:B0-----:R-:W2:Y:S01]  /*306a0*/  LDL.LU R24, [R1+0x260] ;  /* 0x0002600001187983 */ /* 0x001ea20000300800 */
[----:B------:R-:W2:Y:S02]  /*306b0*/  LDL.LU R25, [R1+0x264] ;  /* 0x0002640001197983 */ /* 0x000ea40000300800 */
[----:B------:R-:W3:Y:S02]  /*306c0*/  LDL.LU R26, [R1+0x268] ;  /* 0x00026800011a7983 */ /* 0x000ee40000300800 */
[----:B------:R-:W3:Y:S01]  /*306d0*/  LDL.LU R27, [R1+0x26c] ;  /* 0x00026c00011b7983 */ /* 0x000ee20000300800 */
[----:B------:R-:W-:Y:S01]  /*306e0*/  HMMA.16816.F32.BF16 R16, R16, R22, R8 ;  /* 0x000000161010723c */ /* 0x000fe20000041808 */
[----:B---3--:R-:W-:Y:S01]  /*306f0*/  STL.64 [R1+0x1a40], R26 ;  /* 0x001a401a01007387 */ /* 0x008fe20000100a00 */
[----:B--2---:R0:W-:Y:S03]  /*30700*/  STL.64 [R1+0x1a38], R24 ;  /* 0x001a381801007387 */ /* 0x0041e60000100a00 */
[----:B0-----:R-:W2:Y:S01]  /*30710*/  LDL.LU R24, [R1+0x270] ;  /* 0x0002700001187983 */ /* 0x001ea20000300800 */
[----:B------:R-:W2:Y:S02]  /*30720*/  LDL.LU R25, [R1+0x274] ;  /* 0x0002740001197983 */ /* 0x000ea40000300800 */
[----:B------:R-:W3:Y:S02]  /*30730*/  LDL.LU R26, [R1+0x278] ;  /* 0x00027800011a7983 */ /* 0x000ee40000300800 */
        /* <DEDUP_REMOVED lines=9> */
[----:B------:R-:W4:Y:S01]  /*307d0*/  LDL.LU.64 R10, [R1+0x1a80] ;  /* 0x001a8000010a7983 */ /* 0x000f220000300a00 */
[----:B------:R-:W-:Y:S02]  /*307e0*/  STL.64 [R1+0x1a0], R16 ;  /* 0x0001a01001007387 */ /* 0x000fe40000100a00 */
[----:B------:R0:W-:Y:S02]  /*307f0*/  STL.64 [R1+0x1a8], R18 ;  /* 0x0001a81201007387 */ /* 0x0001e40000100a00 */
[----:B------:R-:W4:Y:S01]  /*30800*/  LDL.LU.64 R22, [R1+0x1a78] ;  /* 0x001a780001167983 */ /* 0x000f220000300a00 */
[----:B------:R-:W4:Y:S01]  /*30810*/  LDL.LU.64 R20, [R1+0x1a70] ;  /* 0x001a700001147983 */ /* 0x000f220000300a00 */
[----:B0-----:R-:W-:-:S02]  /*30820*/  IMAD.MOV.U32 R18, RZ, RZ, R9 ;  /* 0x000000ffff127224 */ /* 0x001fc400078e0009 */
[----:B------:R-:W-:-:S05]  /*30830*/  IMAD.MOV.U32 R19, RZ, RZ, R8 ;  /* 0x000000ffff137224 */ /* 0x000fca00078e0008 */
[----:B------:R0:W-:Y:S01]  /*30840*/  STL.64 [R1+0x1a00], R18 ;  /* 0x001a001201007387 */ /* 0x0001e20000100a00 */
[----:B------:R-:W3:Y:S02]  /*30850*/  LDL.LU R16, [R1+0x240] ;  /* 0x0002400001107983 */ /* 0x000ee40000300800 */
[----:B------:R-:W3:Y:S01]  /*30860*/  LDL.LU R17, [R1+0x244] ;  /* 0x0002440001117983 */ /* 0x000ee20000300800 */
[----:B0-----:R-:W3:Y:S01]  /*30870*/  LDL.LU R18, [R1+0x248] ;  /* 0x0002480001127983 */ /* 0x001ee20000300800 */
[----:B------:R-:W3:Y:S01]  /*30880*/  LDL.LU R19, [R1+0x24c] ;  /* 0x00024c0001137983 */ /* 0x000ee20000300800 */
[C---:B----4-:R-:W-:Y:S02]  /*30890*/  HMMA.16816.F32.BF16 R8, R20.reuse, R10, R12 ;  /* 0x0000000a1408723c */ /* 0x050fe4000004180c */
[----:B------:R-:W4:Y:S11]  /*308a0*/  LDL.LU.64 R14, [R1+0x1a68] ;  /* 0x001a6800010e7983 */ /* 0x000f360000300a00 */
[----:B------:R-:W-:Y:S10]  /*308b0*/  @!UPT UIADD3 URZ, URZ, URZ, URZ ;  /* 0x0000003f3f3ff290 */ /* 0x000ff4000fffe03f */
[----:B------:R0:W-:Y:S01]  /*308c0*/  STL.64 [R1+0x180], R8 ;  /* 0x0001800801007387 */ /* 0x0001e20000100a00 */
[----:B------:R1:W-:Y:S03]  /*308d0*/  STL.64 [R1+0x188], R10 ;  /* 0x0001880a01007387 */ /* 0x0003e60000100a00 */
[----:B0-----:R-:W2:Y:S01]  /*308e0*/  LDL.LU R8, [R1+0x170] ;  /* 0x0001700001087983 */ /* 0x001ea20000300800 */
[----:B------:R-:W2:Y:S02]  /*308f0*/  LDL.LU R9, [R1+0x174] ;  /* 0x0001740001097983 */ /* 0x000ea40000300800 */
[----:B-1----:R-:W2:Y:S02]  /*30900*/  LDL.LU R10, [R1+0x178] ;  /* 0x00017800010a7983 */ /* 0x002ea40000300800 */
[----:B------:R-:W2:Y:S01]  /*30910*/  LDL.LU R11, [R1+0x17c] ;  /* 0x00017c00010b7983 */ /* 0x000ea20000300800 */
[C---:B----4-:R-:W-:Y:S11]  /*30920*/  HMMA.16816.F32.BF16 R4, R20.reuse, R14, R4 ;  /* 0x0000000e1404723c */ /* 0x050ff60000041804 */
[----:B------:R-:W-:Y:S11]  /*30930*/  @!UPT UIADD3 URZ, URZ, URZ, URZ ;  /* 0x0000003f3f3ff290 */ /* 0x000ff6000fffe03f */
[----:B------:R-:W-:Y:S01]  /*30940*/  @!UPT UIADD3 URZ, URZ, URZ, URZ ;  /* 0x0000003f3f3ff290 */ /* 0x000fe2000fffe03f */
[----:B------:R-:W-:Y:S01]  /*30950*/  STL.64 [R1+0xf0], R4 ;  /* 0x0000f00401007387 */ /* 0x000fe20000100a00 */
[----:B------:R0:W-:Y:S03]  /*30960*/  STL.64 [R1+0xf8], R6 ;  /* 0x0000f80601007387 */ /* 0x0001e60000100a00 */
[----:B0-----:R-:W2:Y:S01]  /*30970*/  LDL.LU.64 R6, [R1+0x1a60] ;  /* 0x001a600001067983 */ /* 0x001ea20000300a00 */
[----:B------:R0:W-:Y:S03]  /*30980*/  STL.64 [R1+0x19d8], R14 ;  /* 0x0019d80e01007387 */ /* 0x0001e60000100a00 */
[----:B0-----:R-:W4:Y:S01]  /*30990*/  LDL.LU.64 R14, [R1+0x48] ;  /* 0x00004800010e7983 */ /* 0x001f220000300a00 */
        /* <DEDUP_REMOVED lines=21> */
[----:B------:R-:W3:Y:S01]  /*30af0*/  LDL.LU.64 R4, [R1+0x1a10] ;  /* 0x001a100001047983 */ /* 0x000ee20000300a00 */
[C---:B--2---:R-:W-:Y:S11]  /*30b00*/  HMMA.16816.F32.BF16 R24, R20.reuse, R6, R24 ;  /* 0x000000061418723c */ /* 0x044ff60000041818 */
[----:B------:R-:W-:Y:S11]  /*30b10*/  @!UPT UIADD3 URZ, URZ, URZ, URZ ;  /* 0x0000003f3f3ff290 */ /* 0x000ff6000fffe03f */
[----:B------:R-:W-:Y:S01]  /*30b20*/  @!UPT UIADD3 URZ, URZ, URZ, URZ ;  /* 0x0000003f3f3ff290 */ /* 0x000fe2000fffe03f */
[----:B------:R-:W-:Y:S01]  /*30b30*/  STL.64 [R1+0x270], R24 ;  /* 0x0002701801007387 */ /* 0x000fe20000100a00 */
[----:B------:R0:W-:Y:S03]  /*30b40*/  STL.64 [R1+0x278], R26 ;  /* 0x0002781a01007387 */ /* 0x0001e60000100a00 */
[----:B0-----:R-:W2:Y:S01]  /*30b50*/  LDL.LU.64 R26, [R1+0x1a08] ;  /* 0x001a0800011a7983 */ /* 0x001ea20000300a00 */
[----:B------:R0:W-:Y:S02]  /*30b60*/  STL.64 [R1+0x19b8], R6 ;  /* 0x0019b80601007387 */ /* 0x0001e40000100a00 */
[----:B---3--:R-:W-:Y:S01]  /*30b70*/  STL.64 [R1+0x19b0], R4 ;  /* 0x0019b00401007387 */ /* 0x008fe20000100a00 */
[----:B0-----:R-:W3:Y:S04]  /*30b80*/  LDL.LU.64 R6, [R1+0x28] ;  /* 0x0000280001067983 */ /* 0x001ee80000300a00 */
[----:B---3--:R0:W-:Y:S04]  /*30b90*/  STL.64 [R1+0x19c0], R6 ;  /* 0x0019c00601007387 */ /* 0x0081e80000100a00 */
[----:B0-----:R-:W3:Y:S01]  /*30ba0*/  LDL.LU.64 R6, [R1+0x8] ;  /* 0x0000080001067983 */ /* 0x001ee20000300a00 */
[C---:B--2---:R-:W-:Y:S03]  /*30bb0*/  HMMA.16816.F32.BF16 R24, R20.reuse, R26, R16 ;  /* 0x0000001a1418723c */ /* 0x044fe60000041810 */
[----:B---3--:R0:W-:Y:S04]  /*30bc0*/  STL.64 [R1+0x19c8], R6 ;  /* 0x0019c80601007387 */ /* 0x0081e80000100a00 */
[----:B0-----:R-:W2:Y:S04]  /*30bd0*/  LDL.LU.64 R6, [R1+0x18] ;  /* 0x0000180001067983 */ /* 0x001ea80000300a00 */
[----:B--2---:R0:W-:Y:S01]  /*30be0*/  STL.64 [R1+0x19d0], R6 ;  /* 0x0019d00601007387 */ /* 0x0041e20000100a00 */
[----:B------:R-:W2:Y:S02]  /*30bf0*/  LDL.LU R4, [R1+0x160] ;  /* 0x0001600001047983 */ /* 0x000ea40000300800 */
[----:B------:R-:W2:Y:S01]  /*30c00*/  LDL.LU R5, [R1+0x164] ;  /* 0x0001640001057983 */ /* 0x000ea20000300800 */
[----:B0-----:R-:W2:Y:S01]  /*30c10*/  LDL.LU R6, [R1+0x168] ;  /* 0x0001680001067983 */ /* 0x001ea20000300800 */
[----:B------:R-:W2:Y:S02]  /*30c20*/  LDL.LU R7, [R1+0x16c] ;  /* 0x00016c0001077983 */ /* 0x000ea40000300800 */
[----:B------:R-:W3:Y:S05]  /*30c30*/  LDL.LU.64 R18, [R1+0x1a00] ;  /* 0x001a000001127983 */ /* 0x000eea0000300a00 */
[----:B------:R-:W-:Y:S01]  /*30c40*/  STL.64 [R1+0x520], R24 ;  /* 0x0005201801007387 */ /* 0x000fe20000100a00 */
[----:B------:R0:W-:Y:S04]  /*30c50*/  STL.64 [R1+0x528], R26 ;  /* 0x0005281a01007387 */ /* 0x0001e80000100a00 */
[----:B0-----:R-:W3:Y:S01]  /*30c60*/  LDL.LU.64 R26, [R1+0x19f8] ;  /* 0x0019f800011a7983 */ /* 0x001ee20000300a00 */
[----:B------:R-:W3:Y:S02]  /*30c70*/  LDL.LU.64 R24, [R1+0x19f0] ;  /* 0x0019f00001187983 */ /* 0x000ee40000300a00 */
[----:B---3--:R-:W-:Y:S01]  /*30c80*/  HMMA.16816.F32.BF16 R20, R20, R18, R24 ;  /* 0x000000121414723c */ /* 0x008fe20000041818 */
[----:B------:R-:W4:Y:S01]  /*30c90*/  LDL.LU.64 R26, [R1+0x19e8] ;  /* 0x0019e800011a7983 */ /* 0x000f220000300a00 */
[----:B------:R-:W4:Y:S11]  /*30ca0*/  LDL.LU.64 R24, [R1+0x19e0] ;  /* 0x0019e00001187983 */ /* 0x000f360000300a00 */
[----:B------:R-:W-:Y:S10]  /*30cb0*/  @!UPT UIADD3 URZ, URZ, URZ, URZ ;  /* 0x0000003f3f3ff290 */ /* 0x000ff4000fffe03f */
[----:B------:R0:W-:Y:S01]  /*30cc0*/  STL.64 [R1+0x190], R20 ;  /* 0x0001901401007387 */ /* 0x0001e20000100a00 */
[----:B------:R1:W-:Y:S03]  /*30cd0*/  STL.64 [R1+0x198], R22 ;  /* 0x0001981601007387 */ /* 0x0003e60000100a00 */
[----:B0-----:R-:W3:Y:S01]  /*30ce0*/  LDL.LU R20, [R1+0x130] ;  /* 0x0001300001147983 */ /* 0x001ee20000300800 */
[----:B------:R-:W3:Y:S02]  /*30cf0*/  LDL.LU R21, [R1+0x134] ;  /* 0x0001340001157983 */ /* 0x000ee40000300800 */
[----:B-1----:R-:W3:Y:S02]  /*30d00*/  LDL.LU R22, [R1+0x138] ;  /* 0x0001380001167983 */ /* 0x002ee40000300800 */
[----:B------:R-:W3:Y:S01]  /*30d10*/  LDL.LU R23, [R1+0x13c] ;  /* 0x00013c0001177983 */ /* 0x000ee20000300800 */
[----:B------:R0:W-:Y:S01]  /*30d20*/  STL.64 [R1+0x1998], R18 ;  /* 0x0019981201007387 */ /* 0x0001e20000100a00 */
[----:B------:R-:W2:Y:S02]  /*30d30*/  LDL.LU R16, [R1+0x150] ;  /* 0x0001500001107983 */ /* 0x000ea40000300800 */
[----:B------:R-:W2:Y:S01]  /*30d40*/  LDL.LU R17, [R1+0x154] ;  /* 0x0001540001117983 */ /* 0x000ea20000300800 */
[----:B0-----:R-:W2:Y:S01]  /*30d50*/  LDL.LU R18, [R1+0x158] ;  /* 0x0001580001127983 */ /* 0x001ea20000300800 */
[----:B------:R-:W2:Y:S01]  /*30d60*/  LDL.LU R19, [R1+0x15c] ;  /* 0x00015c0001137983 */ /* 0x000ea20000300800 */
[C---:B----4-:R-:W-:Y:S11]  /*30d70*/  HMMA.16816.F32.BF16 R8, R24.reuse, R14, R8 ;  /* 0x0000000e1808723c */ /* 0x050ff60000041808 */
[----:B------:R-:W-:Y:S11]  /*30d80*/  @!UPT UIADD3 URZ, URZ, URZ, URZ ;  /* 0x0000003f3f3ff290 */ /* 0x000ff6000fffe03f */
[----:B------:R-:W-:Y:S01]  /*30d90*/  @!UPT UIADD3 URZ, URZ, URZ, URZ ;  /* 0x0000003f3f3ff290 */ /* 0x000fe2000fffe03f */
[----:B------:R0:W-:Y:S01]  /*30da0*/  STL.64 [R1+0x590], R8 ;  /* 0x0005900801007387 */ /* 0x0001e20000100a00 */
[----:B------:R-:W-:Y:S02]  /*30db0*/  STL.64 [R1+0x598], R10 ;  /* 0x0005980a01007387 */ /* 0x000fe40000100a00 */
[----:B0-----:R-:W-:Y:S02]  /*30dc0*/  IMAD.MOV.U32 R9, RZ, RZ, R14 ;  /* 0x000000ffff097224 */ /* 0x001fe400078e000e */
[----:B------:R-:W-:Y:S02]  /*30dd0*/  IMAD.MOV.U32 R8, RZ, RZ, R15 ;  /* 0x000000ffff087224 */ /* 0x000fe400078e000f */
[----:B------:R-:W2:Y:S03]  /*30de0*/  LDL.LU.64 R14, [R1+0x19d8] ;  /* 0x0019d800010e7983 */ /* 0x000ea60000300a00 */
        /* <DEDUP_REMOVED lines=32> */
[----:B------:R-:W3:Y:S01]  /*30ff0*/  LDL.LU.64 R18, [R1+0x78] ;  /* 0x0000780001127983 */ /* 0x000ee20000300a00 */
[C---:B--2---:R-:W-:Y:S11]  /*31000*/  HMMA.16816.F32.BF16 R20, R24.reuse, R6, R20 ;  /* 0x000000061814723c */ /* 0x044ff60000041814 */
[----:B------:R-:W-:Y:S11]  /*31010*/  @!UPT UIADD3 URZ, URZ, URZ, URZ ;  /* 0x0000003f3f3ff290 */ /* 0x000ff6000fffe03f */
[----:B------:R-:W-:Y:S01]  /*31020*/  @!UPT UIADD3 URZ, URZ, URZ, URZ ;  /* 0x0000003f3f3ff290 */ /* 0x000fe2000fffe03f */
[----:B------:R0:W-:Y:S01]  /*31030*/  STL.64 [R1+0x170], R20 ;  /* 0x0001701401007387 */ /* 0x0001e20000100a00 */
[----:B------:R-:W-:Y:S02]  /*31040*/  STL.64 [R1+0x178], R22 ;  /* 0x0001781601007387 */ /* 0x000fe40000100a00 */
[----:B0-----:R-:W-:Y:S02]  /*31050*/  IMAD.MOV.U32 R21, RZ, RZ, R6 ;  /* 0x000000ffff157224 */ /* 0x001fe400078e0006 */
[----:B------:R-:W-:Y:S02]  /*31060*/  IMAD.MOV.U32 R20, RZ, RZ, R7 ;  /* 0x000000ffff147224 */ /* 0x000fe400078e0007 */
[----:B------:R-:W4:Y:S01]  /*31070*/  LDL.LU.64 R6, [R1+0x19b8] ;  /* 0x0019b80001067983 */ /* 0x000f220000300a00 */
[----:B------:R-:W2:Y:S02]  /*31080*/  LDL.LU.64 R4, [R1+0x19b0] ;  /* 0x0019b00001047983 */ /* 0x000ea40000300a00 */
[----:B------:R0:W-:Y:S02]  /*31090*/  STL.64 [R1+0x19a0], R20 ;  /* 0x0019a01401007387 */ /* 0x0001e40000100a00 */
[----:B0-----:R-:W3:Y:S01]  /*310a0*/  LDL.LU R20, [R1+0x110] ;  /* 0x0001100001147983 */ /* 0x001ee20000300800 */
[----:B------:R-:W3:Y:S02]  /*310b0*/  LDL.LU R21, [R1+0x114] ;  /* 0x0001140001157983 */ /* 0x000ee40000300800 */
[----:B------:R-:W3:Y:S02]  /*310c0*/  LDL.LU R22, [R1+0x118] ;  /* 0x0001180001167983 */ /* 0x000ee40000300800 */
[----:B------:R-:W3:Y:S01]  /*310d0*/  LDL.LU R23, [R1+0x11c] ;  /* 0x00011c0001177983 */ /* 0x000ee20000300800 */
[C---:B----4-:R-:W-:Y:S11]  /*310e0*/  HMMA.16816.F32.BF16 R8, R24.reuse, R6, R8 ;  /* 0x000000061808723c */ /* 0x050ff60000041808 */
[----:B------:R-:W-:Y:S11]  /*310f0*/  @!UPT UIADD3 URZ, URZ, URZ, URZ ;  /* 0x0000003f3f3ff290 */ /* 0x000ff6000fffe03f */
[----:B------:R-:W-:Y:S01]  /*31100*/  @!UPT UIADD3 URZ, URZ, URZ, URZ ;  /* 0x0000003f3f3ff290 */ /* 0x000fe2000fffe03f */
[----:B------:R0:W-:Y:S01]  /*31110*/  STL.64 [R1+0x160], R8 ;  /* 0x0001600801007387 */ /* 0x0001e20000100a00 */
[----:B------:R1:W-:Y:S03]  /*31120*/  STL.64 [R1+0x168], R10 ;  /* 0x0001680a01007387 */ /* 0x0003e60000100a00 */
[----:B0-----:R-:W4:Y:S02]  /*31130*/  LDL.LU.64 R8, [R1+0x19a8] ;  /* 0x0019a80001087983 */ /* 0x001f240000300a00 */
[----:B----4-:R-:W-:Y:S02]  /*31140*/  IMAD.MOV.U32 R15, RZ, RZ, R8 ;  /* 0x000000ffff0f7224 */ /* 0x010fe400078e0008 */
[----:B------:R-:W-:Y:S01]  /*31150*/  IMAD.MOV.U32 R14, RZ, RZ, R9 ;  /* 0x000000ffff0e7224 */ /* 0x000fe200078e0009 */
[----:B------:R-:W4:Y:S01]  /*31160*/  LDL.LU R8, [R1+0xb0] ;  /* 0x0000b00001087983 */ /* 0x000f220000300800 */
[----:B------:R-:W4:Y:S02]  /*31170*/  LDL.LU R9, [R1+0xb4] ;  /* 0x0000b40001097983 */ /* 0x000f240000300800 */
[----:B-1----:R-:W4:Y:S02]  /*31180*/  LDL.LU R10, [R1+0xb8] ;  /* 0x0000b800010a7983 */ /* 0x002f240000300800 */
[----:B------:R-:W4:Y:S01]  /*31190*/  LDL.LU R11, [R1+0xbc] ;  /* 0x0000bc00010b7983 */ /* 0x000f220000300800 */
[----:B------:R-:W-:Y:S01]  /*311a0*/  STL.64 [R1+0x1938], R6 ;  /* 0x0019380601007387 */ /* 0x000fe20000100a00 */
[----:B--2---:R0:W-:Y:S03]  /*311b0*/  STL.64 [R1+0x1930], R4 ;  /* 0x0019300401007387 */ /* 0x0041e60000100a00 */
[----:B0-----:R-:W2:Y:S01]  /*311c0*/  LDL.LU R4, [R1+0x50] ;  /* 0x0000500001047983 */ /* 0x001ea20000300800 */
[----:B------:R-:W2:Y:S02]  /*311d0*/  LDL.LU R5, [R1+0x54] ;  /* 0x0000540001057983 */ /* 0x000ea40000300800 */
[----:B------:R-:W2:Y:S02]  /*311e0*/  LDL.LU R6, [R1+0x58] ;  /* 0x0000580001067983 */ /* 0x000ea40000300800 */
[----:B------:R-:W2:Y:S01]  /*311f0*/  LDL.LU R7, [R1+0x5c] ;  /* 0x00005c0001077983 */ /* 0x000ea20000300800 */
[----:B---3--:R-:W-:Y:S01]  /*31200*/  HMMA.16816.F32.BF16 R20, R24, R18, R20 ;  /* 0x000000121814723c */ /* 0x008fe20000041814 */
[----:B--2---:R0:W-:Y:S01]  /*31210*/  STL.64 [R1+0x1950], R6 ;  /* 0x0019500601007387 */ /* 0x0041e20000100a00 */
[----:B------:R1:W-:Y:S02]  /*31220*/  STL.64 [R1+0x1948], R4 ;  /* 0x0019480401007387 */ /* 0x0003e40000100a00 */
[----:B0-----:R-:W-:-:S02]  /*31230*/  IMAD.MOV.U32 R6, RZ, RZ, R17 ;  /* 0x000000ffff067224 */ /* 0x001fc400078e0011 */
[----:B------:R-:W-:-:S05]  /*31240*/  IMAD.MOV.U32 R7, RZ, RZ, R16 ;  /* 0x000000ffff077224 */ /* 0x000fca00078e0010 */
[----:B------:R0:W-:Y:S01]  /*31250*/  STL.64 [R1+0x1968], R6 ;  /* 0x0019680601007387 */ /* 0x0001e20000100a00 */
[----:B-1----:R-:W2:Y:S02]  /*31260*/  LDL.LU R4, [R1+0x90] ;  /* 0x0000900001047983 */ /* 0x002ea40000300800 */
[----:B------:R-:W2:Y:S01]  /*31270*/  LDL.LU R5, [R1+0x94] ;  /* 0x0000940001057983 */ /* 0x000ea20000300800 */
[----:B0-----:R-:W3:Y:S01]  /*31280*/  LDL.LU R6, [R1+0x98] ;  /* 0x0000980001067983 */ /* 0x001ee20000300800 */
[----:B------:R-:W3:Y:S03]  /*31290*/  LDL.LU R7, [R1+0x9c] ;  /* 0x00009c0001077983 */ /* 0x000ee60000300800 */
[----:B---3--:R-:W-:Y:S01]  /*312a0*/  STL.64 [R1+0x1980], R6 ;  /* 0x0019800601007387 */ /* 0x008fe20000100a00 */
[----:B--2---:R0:W-:Y:S03]  /*312b0*/  STL.64 [R1+0x1978], R4 ;  /* 0x0019780401007387 */ /* 0x0041e60000100a00 */
[----:B0-----:R-:W2:Y:S01]  /*312c0*/  LDL.LU R4, [R1+0xa0] ;  /* 0x0000a00001047983 */ /* 0x001ea20000300800 */
[----:B------:R-:W2:Y:S02]  /*312d0*/  LDL.LU R5, [R1+0xa4] ;  /* 0x0000a40001057983 */ /* 0x000ea40000300800 */
[----:B------:R-:W2:Y:S02]  /*312e0*/  LDL.LU R6, [R1+0xa8] ;  /* 0x0000a80001067983 */ /* 0x000ea40000300800 */
[----:B------:R-:W2:Y:S01]  /*312f0*/  LDL.LU R7, [R1+0xac] ;  /* 0x0000ac0001077983 */ /* 0x000ea20000300800 */
[----:B------:R0:W-:Y:S01]  /*31300*/  STL.64 [R1+0x150], R20 ;  /* 0x0001501401007387 */ /* 0x0001e20000100a00 */
[----:B------:R1:W-:Y:S03]  /*31310*/  STL.64 [R1+0x158], R22 ;  /* 0x0001581601007387 */ /* 0x0003e60000100a00 */
[----:B0-----:R-:W3:Y:S01]  /*31320*/  LDL.LU.64 R20, [R1+0x19a0] ;  /* 0x0019a00001147983 */ /* 0x001ee20000300a00 */
[----:B-1----:R-:W-:-:S02]  /*31330*/  IMAD.MOV.U32 R23, RZ, RZ, R18 ;  /* 0x000000ffff177224 */ /* 0x002fc400078e0012 */
[----:B------:R-:W-:Y:S02]  /*31340*/  IMAD.MOV.U32 R22, RZ, RZ, R19 ;  /* 0x000000ffff167224 */ /* 0x000fe400078e0013 */
[----:B------:R-:W4:Y:S03]  /*31350*/  LDL.LU.64 R18, [R1+0x1998] ;  /* 0x0019980001127983 */ /* 0x000f260000300a00 */
[----:B------:R-:W-:Y:S01]  /*31360*/  STL.64 [R1+0x1960], R22 ;  /* 0x0019601601007387 */ /* 0x000fe20000100a00 */
[----:B---3--:R0:W-:Y:S01]  /*31370*/  STL.64 [R1+0x1958], R20 ;  /* 0x0019581401007387 */ /* 0x0081e20000100a00 */
[----:B----4-:R-:W-:Y:S03]  /*31380*/  HMMA.16816.F32.BF16 R24, R24, R18, R8 ;  /* 0x000000121818723c */ /* 0x010fe60000041808 */
[----:B0-----:R-:W3:Y:S01]  /*31390*/  LDL.LU R20, [R1+0x60] ;  /* 0x0000600001147983 */ /* 0x001ee20000300800 */
[----:B------:R-:W3:Y:S02]  /*313a0*/  LDL.LU R21, [R1+0x64] ;  /* 0x0000640001157983 */ /* 0x000ee40000300800 */
[----:B------:R-:W3:Y:S02]  /*313b0*/  LDL.LU R22, [R1+0x68] ;  /* 0x0000680001167983 */ /* 0x000ee40000300800 */
[----:B------:R-:W3:Y:S01]  /*313c0*/  LDL.LU R23, [R1+0x6c] ;  /* 0x00006c0001177983 */ /* 0x000ee20000300800 */
[----:B------:R-:W2:Y:S01]  /*313d0*/  LDL.LU.64 R10, [R1+0x1990] ;  /* 0x00199000010a7983 */ /* 0x000ea20000300a00 */
[----:B------:R-:W2:Y:S11]  /*313e0*/  LDL.LU.64 R8, [R1+0x1988] ;  /* 0x0019880001087983 */ /* 0x000eb60000300a00 */
[----:B------:R-:W-:Y:S02]  /*313f0*/  @!UPT UIADD3 URZ, URZ, URZ, URZ ;  /* 0x0000003f3f3ff290 */ /* 0x000fe4000fffe03f */
[----:B------:R-:W-:Y:S01]  /*31400*/  STL.64 [R1+0x4c0], R24 ;  /* 0x0004c01801007387 */ /* 0x000fe20000100a00 */
[----:B------:R0:W-:Y:S02]  /*31410*/  STL.64 [R1+0x4c8], R26 ;  /* 0x0004c81a01007387 */ /* 0x0001e40000100a00 */
[----:B0-----:R-:W-:Y:S02]  /*31420*/  IMAD.MOV.U32 R26, RZ, RZ, R13 ;  /* 0x000000ffff1a7224 */ /* 0x001fe400078e000d */
[----:B------:R-:W-:Y:S01]  /*31430*/  IMAD.MOV.U32 R27, RZ, RZ, R12 ;  /* 0x000000ffff1b7224 */ /* 0x000fe200078e000c */
[----:B------:R0:W-:Y:S01]  /*31440*/  STL.64 [R1+0x1928], R18 ;  /* 0x0019281201007387 */ /* 0x0001e20000100a00 */
[----:B------:R-:W4:Y:S02]  /*31450*/  LDL.LU R16, [R1+0x220] ;  /* 0x0002200001107983 */ /* 0x000f240000300800 */
[----:B------:R-:W4:Y:S01]  /*31460*/  LDL.LU R17, [R1+0x224] ;  /* 0x0002240001117983 */ /* 0x000f220000300800 */
[----:B0-----:R-:W4:Y:S01]  /*31470*/  LDL.LU R18, [R1+0x228] ;  /* 0x0002280001127983 */ /* 0x001f220000300800 */
[----:B------:R-:W-:Y:S01]  /*31480*/  IMAD.MOV.U32 R19, RZ, RZ, R0 ;  /* 0x000000ffff137224 */ /* 0x000fe200078e0000 */
[C---:B--2---:R-:W-:Y:S02]  /*31490*/  HMMA.16816.F32.BF16 R12, R8.reuse, R14, R4 ;  /* 0x0000000e080c723c */ /* 0x044fe40000041804 */
[----:B------:R-:W2:Y:S01]  /*314a0*/  LDL.LU.64 R6, [R1+0x1980] ;  /* 0x0019800001067983 */ /* 0x000ea20000300a00 */
[----:B------:R-:W2:Y:S11]  /*314b0*/  LDL.LU.64 R4, [R1+0x1978] ;  /* 0x0019780001047983 */ /* 0x000eb60000300a00 */
[----:B------:R-:W-:Y:S09]  /*314c0*/  @!UPT UIADD3 URZ, URZ, URZ, URZ ;  /* 0x0000003f3f3ff290 */ /* 0x000ff2000fffe03f */
[----:B------:R-:W-:Y:S01]  /*314d0*/  STL.64 [R1+0x490], R12 ;  /* 0x0004900c01007387 */ /* 0x000fe20000100a00 */
[----:B------:R0:W-:Y:S02]  /*314e0*/  STL [R1+0x498], R14 ;  /* 0x0004980e01007387 */ /* 0x0001e40000100800 */
[----:B------:R-:W-:Y:S02]  /*314f0*/  IMAD.MOV.U32 R0, RZ, RZ, R15 ;  /* 0x000000ffff007224 */ /* 0x000fe400078e000f */
[----:B0-----:R-:W2:Y:S03]  /*31500*/  LDL.LU.64 R14, [R1+0x1970] ;  /* 0x00197000010e7983 */ /* 0x001ea60000300a00 */
[----:B------:R-:W-:Y:S01]  /*31510*/  STL [R1+0x15e0], R0 ;  /* 0x0015e00001007387 */ /* 0x000fe20000100800 */
[C---:B--2---:R-:W-:Y:S01]  /*31520*/  HMMA.16816.F32.BF16 R12, R8.reuse, R14, R4 ;  /* 0x0000000e080c723c */ /* 0x044fe20000041804 */
[----:B------:R-:W3:Y:S11]  /*31530*/  LDL.LU.64 R6, [R1+0x1968] ;  /* 0x0019680001067983 */ /* 0x000ef60000300a00 */
[----:B------:R-:W-:Y:S11]  /*31540*/  @!UPT UIADD3 URZ, URZ, URZ, URZ ;  /* 0x0000003f3f3ff290 */ /* 0x000ff6000fffe03f */
[----:B------:R0:W-:Y:S01]  /*31550*/  STL.64 [R1+0x480], R12 ;  /* 0x0004800c01007387 */ /* 0x0001e20000100a00 */
[----:B------:R1:W-:Y:S03]  /*31560*/  STL.64 [R1+0x488], R14 ;  /* 0x0004880e01007387 */ /* 0x0003e60000100a00 */
[----:B0-----:R-:W2:Y:S01]  /*31570*/  LDL.LU R12, [R1+0x340] ;  /* 0x00034000010c7983 */ /* 0x001ea20000300800 */
[----:B------:R-:W2:Y:S02]  /*31580*/  LDL.LU R13, [R1+0x344] ;  /* 0x00034400010d7983 */ /* 0x000ea40000300800 */
[----:B-1----:R-:W2:Y:S02]  /*31590*/  LDL.LU R14, [R1+0x348] ;  /* 0x00034800010e7983 */ /* 0x002ea40000300800 */
[----:B------:R-:W2:Y:S01]  /*315a0*/  LDL.LU R15, [R1+0x34c] ;  /* 0x00034c00010f7983 */ /* 0x000ea20000300800 */
[----:B---3--:R-:W-:Y:S01]  /*315b0*/  HMMA.16816.F32.BF16 R4, R8, R6, R20 ;  /* 0x000000060804723c */ /* 0x008fe20000041814 */
[----:B------:R-:W3:Y:S01]  /*315c0*/  LDL.LU.64 R22, [R1+0x1960] ;  /* 0x0019600001167983 */ /* 0x000ee20000300a00 */
[----:B------:R-:W2:Y:S11]  /*315d0*/  LDL.LU.64 R20, [R1+0x1958] ;  /* 0x0019580001147983 */ /* 0x000eb60000300a00 */
[----:B------:R-:W-:Y:S10]  /*315e0*/  @!UPT UIADD3 URZ, URZ, URZ, URZ ;  /* 0x0000003f3f3ff290 */ /* 0x000ff4000fffe03f */
[----:B------:R-:W-:Y:S01]  /*315f0*/  STL.64 [R1+0xc0], R4 ;  /* 0x0000c00401007387 */ /* 0x000fe20000100a00 */
[----:B------:R0:W-:Y:S02]  /*31600*/  STL [R1+0xc8], R6 ;  /* 0x0000c80601007387 */ /* 0x0001e40000100800 */
[----:B------:R-:W-:Y:S02]  /*31610*/  IMAD.MOV.U32 R0, RZ, RZ, R7 ;  /* 0x000000ffff007224 */ /* 0x000fe400078e0007 */
[----:B0-----:R-:W2:Y:S01]  /*31620*/  LDL.LU.64 R6, [R1+0x1950] ;  /* 0x0019500001067983 */ /* 0x001ea20000300a00 */
[----:B------:R-:W2:Y:S03]  /*31630*/  LDL.LU.64 R4, [R1+0x1948] ;  /* 0x0019480001047983 */ /* 0x000ea60000300a00 */
[----:B------:R-:W0:Y:S04]  /*31640*/  S2R R29, SR_TID.X ;  /* 0x00000000001d7919 */ /* 0x000e280000002100 */
[----:B------:R-:W1:Y:S01]  /*31650*/  S2R R25, SR_TID.X ;  /* 0x0000000000197919 */ /* 0x000e620000002100 */
[----:B------:R4:W-:Y:S03]  /*31660*/  STL [R1+0x15f0], R0 ;  /* 0x0015f00001007387 */ /* 0x0009e60000100800 */
[----:B----4-:R-:W4:Y:S01]  /*31670*/  S2R R0, SR_TID.X ;  /* 0x0000000000007919 */ /* 0x010f220000002100 */
[----:B0-----:R-:W-:Y:S01]  /*31680*/  IMAD.SHL.U32 R29, R29, 0x2, RZ ;  /* 0x000000021d1d7824 */ /* 0x001fe200078e00ff */
[----:B-1----:R-:W-:-:S04]  /*31690*/  LOP3.LUT R24, R25, 0x7, RZ, 0xc0, !PT ;  /* 0x0000000719187812 */ /* 0x002fc800078ec0ff */
[----:B------:R-:W-:Y:S01]  /*316a0*/  LOP3.LUT R29, R29, 0x10, RZ, 0xc0, !PT ;  /* 0x000000101d1d7812 */ /* 0x000fe200078ec0ff */
[----:B------:R-:W-:Y:S01]  /*316b0*/  IMAD R24, R24, 0x210, RZ ;  /* 0x0000021018187824 */ /* 0x000fe200078e02ff */
[----:B----4-:R-:W-:Y:S01]  /*316c0*/  LOP3.LUT R0, R0, 0x80, RZ, 0xc0, !PT ;  /* 0x0000008000007812 */ /* 0x010fe200078ec0ff */
[----:B------:R-:W-:-:S03]  /*316d0*/  IMAD.SHL.U32 R25, R25, 0x100, RZ ;  /* 0x0000010019197824 */ /* 0x000fc600078e00ff */
[----:B------:R-:W-:Y:S02]  /*316e0*/  LEA.HI R0, R0, R29, RZ, 0x1e ;  /* 0x0000001d00007211 */ /* 0x000fe400078ff0ff */
[----:B------:R-:W4:Y:S02]  /*316f0*/  LDL.LU R29, [R1+0x1940] ;  /* 0x00194000011d7983 */ /* 0x000f240000300800 */
[----:B------:R-:W-:-:S04]  /*31700*/  LOP3.LUT R0, R24, R0, RZ, 0x3c, !PT ;  /* 0x0000000018007212 */ /* 0x000fc800078e3cff */
[----:B------:R-:W-:Y:S02]  /*31710*/  LOP3.LUT R0, R0, 0x1000, R25, 0xf8, !PT ;  /* 0x0000100000007812 */ /* 0x000fe400078ef819 */
[----:B--2---:R-:W-:Y:S01]  /*31720*/  HMMA.16816.F32.BF16 R24, R8, R26, R4 ;  /* 0x0000001a0818723c */ /* 0x004fe20000041804 */
        /* <DEDUP_REMOVED lines=12> */
[----:B--2---:R3:W-:Y:S01]  /*317f0*/  STL.64 [R1+0x1900], R26 ;  /* 0x0019001a01007387 */ /* 0x0047e20000100a00 */
[----:B------:R-:W-:Y:S02]  /*31800*/  STL.64 [R1+0x18f8], R24 ;  /* 0x0018f81801007387 */ /* 0x000fe40000100a00 */
[----:B---3--:R-:W-:-:S02]  /*31810*/  IMAD.MOV.U32 R26, RZ, RZ, R23 ;  /* 0x000000ffff1a7224 */ /* 0x008fc400078e0017 */
[----:B------:R-:W-:-:S05]  /*31820*/  IMAD.MOV.U32 R27, RZ, RZ, R22 ;  /* 0x000000ffff1b7224 */ /* 0x000fca00078e0016 */
[----:B------:R0:W-:Y:S02]  /*31830*/  STL.64 [R1+0x1918], R26 ;  /* 0x0019181a01007387 */ /* 0x0001e40000100a00 */
[----:B0-----:R-:W-:Y:S02]  /*31840*/  IMAD.MOV.U32 R26, RZ, RZ, R21 ;  /* 0x000000ffff1a7224 */ /* 0x001fe400078e0015 */
[----:B------:R-:W-:Y:S02]  /*31850*/  IMAD.MOV.U32 R27, RZ, RZ, R20 ;  /* 0x000000ffff1b7224 */ /* 0x000fe400078e0014 */
[----:B------:R-:W-:Y:S05]  /*31860*/  LDSM.16.M88.4 R20, [R5+0x10080] ;  /* 0x010080000514783b */ /* 0x000fea0000000200 */
[C---:B------:R-:W-:Y:S01]  /*31870*/  HMMA.16816.F32.BF16 R24, R8.reuse, R26, R16 ;  /* 0x0000001a0818723c */ /* 0x040fe20000041810 */
[----:B------:R-:W2:Y:S11]  /*31880*/  LDL.LU.64 R18, [R1+0x1928] ;  /* 0x0019280001127983 */ /* 0x000eb60000300a00 */
[----:B------:R-:W-:Y:S11]  /*31890*/  @!UPT UIADD3 URZ, URZ, URZ, URZ ;  /* 0x0000003f3f3ff290 */ /* 0x000ff6000fffe03f */
[----:B------:R-:W-:Y:S01]  /*318a0*/  STL.64 [R1+0xa0], R24 ;  /* 0x0000a01801007387 */ /* 0x000fe20000100a00 */
[----:B------:R-:W-:Y:S02]  /*318b0*/  STL.64 [R1+0xa8], R26 ;  /* 0x0000a81a01007387 */ /* 0x000fe40000100a00 */
[----:B------:R-:W0:Y:S01]  /*318c0*/  LDSM.16.M88.4 R24, [R5+0x12080] ;  /* 0x012080000518783b */ /* 0x000e220000000200 */
[----:B------:R-:W-:Y:S03]  /*318d0*/  HMMA.16816.F32.BF16 R12, R8, R6, R12 ;  /* 0x00000006080c723c */ /* 0x000fe6000004180c */
[----:B0-----:R-:W-:Y:S02]  /*318e0*/  IMAD.MOV.U32 R17, RZ, RZ, R24 ;  /* 0x000000ffff117224 */ /* 0x001fe400078e0018 */
[----:B------:R-:W-:Y:S01]  /*318f0*/  IMAD.MOV.U32 R16, RZ, RZ, R25 ;  /* 0x000000ffff107224 */ /* 0x000fe200078e0019 */
[----:B------:R-:W-:Y:S01]  /*31900*/  STL.64 [R1+0x50], R24 ;  /* 0x0000501801007387 */ /* 0x000fe20000100a00 */
[----:B------:R-:W-:Y:S02]  /*31910*/  STL.64 [R1+0x58], R26 ;  /* 0x0000581a01007387 */ /* 0x000fe40000100a00 */
[----:B------:R-:W0:Y:S01]  /*31920*/  LDSM.16.M88.4 R24, [R5+0x16080] ;  /* 0x016080000518783b */ /* 0x000e220000000200 */
[----:B--2---:R-:W-:Y:S03]  /*31930*/  STL.64 [R1+0x1910], R18 ;  /* 0x0019101201007387 */ /* 0x004fe60000100a00 */
[----:B------:R1:W-:Y:S02]  /*31940*/  STL.64 [R1+0x1908], R16 ;  /* 0x0019081001007387 */ /* 0x0003e40000100a00 */
[----:B-1----:R-:W2:Y:S01]  /*31950*/  LDL.LU R16, [R1+0x460] ;  /* 0x0004600001107983 */ /* 0x002ea20000300800 */
[----:B------:R-:W2:Y:S02]  /*31960*/  LDL.LU R17, [R1+0x464] ;  /* 0x0004640001117983 */ /* 0x000ea40000300800 */
[----:B------:R-:W2:Y:S02]  /*31970*/  LDL.LU R18, [R1+0x468] ;  /* 0x0004680001127983 */ /* 0x000ea40000300800 */
[----:B------:R-:W2:Y:S01]  /*31980*/  LDL.LU R19, [R1+0x46c] ;  /* 0x00046c0001137983 */ /* 0x000ea20000300800 */
[----:B------:R-:W-:Y:S01]  /*31990*/  STL.64 [R1+0x60], R20 ;  /* 0x0000601401007387 */ /* 0x000fe20000100a00 */
[----:B------:R-:W-:Y:S02]  /*319a0*/  STL.64 [R1+0x68], R22 ;  /* 0x0000681601007387 */ /* 0x000fe40000100a00 */
[----:B------:R1:W-:Y:S02]  /*319b0*/  STL.64 [R1+0x90], R12 ;  /* 0x0000900c01007387 */ /* 0x0003e40000100a00 */
[----:B------:R3:W-:Y:S01]  /*319c0*/  STL.64 [R1+0x98], R14 ;  /* 0x0000980e01007387 */ /* 0x0007e20000100a00 */
[----:B-1----:R-:W2:Y:S01]  /*319d0*/  LDL.LU R12, [R1+0x470] ;  /* 0x00047000010c7983 */ /* 0x002ea20000300800 */
[----:B------:R-:W2:Y:S02]  /*319e0*/  LDL.LU R13, [R1+0x474] ;  /* 0x00047400010d7983 */ /* 0x000ea40000300800 */
[----:B---3--:R-:W3:Y:S02]  /*319f0*/  LDL.LU R14, [R1+0x478] ;  /* 0x00047800010e7983 */ /* 0x008ee40000300800 */
[----:B------:R-:W-:-:S02]  /*31a00*/  IMAD.MOV.U32 R15, RZ, RZ, R4 ;  /* 0x000000ffff0f7224 */ /* 0x000fc400078e0004 */
[----:B------:R-:W4:Y:S04]  /*31a10*/  LDL.LU R4, [R1+0x1920] ;  /* 0x0019200001047983 */ /* 0x000f280000300800 */
[----:B---3--:R-:W-:Y:S01]  /*31a20*/  STL.64 [R1+0x18b8], R14 ;  /* 0x0018b80e01007387 */ /* 0x008fe20000100a00 */
[----:B--2---:R-:W-:Y:S02]  /*31a30*/  STL.64 [R1+0x18b0], R12 ;  /* 0x0018b00c01007387 */ /* 0x004fe40000100a00 */
[----:B0-----:R-:W-:Y:S02]  /*31a40*/  STL.64 [R1+0x30], R24 ;  /* 0x0000301801007387 */ /* 0x001fe40000100a00 */
[----:B------:R0:W-:Y:S01]  /*31a50*/  STL.64 [R1+0x38], R26 ;  /* 0x0000381a01007387 */ /* 0x0001e20000100a00 */
[----:B------:R-:W-:Y:S04]  /*31a60*/  LDSM.16.M88.4 R12, [R5+0x14080] ;  /* 0x01408000050c783b */ /* 0x000fe80000000200 */
[----:B0-----:R-:W2:Y:S02]  /*31a70*/  LDL.LU.64 R26, [R1+0x1918] ;  /* 0x00191800011a7983 */ /* 0x001ea40000300a00 */
[----:B--2---:R-:W-:Y:S02]  /*31a80*/  HMMA.16816.F32.BF16 R24, R8, R26, R16 ;  /* 0x0000001a0818723c */ /* 0x004fe40000041810 */
[----:B------:R-:W2:Y:S01]  /*31a90*/  LDL.LU.64 R18, [R1+0x1910] ;  /* 0x0019100001127983 */ /* 0x000ea20000300a00 */
[----:B------:R-:W3:Y:S11]  /*31aa0*/  LDL.LU.64 R16, [R1+0x1908] ;  /* 0x0019080001107983 */ /* 0x000ef60000300a00 */
[----:B------:R-:W-:Y:S09]  /*31ab0*/  @!UPT UIADD3 URZ, URZ, URZ, URZ ;  /* 0x0000003f3f3ff290 */ /* 0x000ff2000fffe03f */
[----:B------:R-:W-:Y:S01]  /*31ac0*/  STL.64 [R1+0x360], R24 ;  /* 0x0003601801007387 */ /* 0x000fe20000100a00 */
[----:B------:R-:W-:Y:S02]  /*31ad0*/  STL.64 [R1+0x368], R26 ;  /* 0x0003681a01007387 */ /* 0x000fe40000100a00 */
[----:B------:R-:W0:Y:S02]  /*31ae0*/  LDSM.16.M88.4 R24, [R5+0x18080] ;  /* 0x018080000518783b */ /* 0x000e240000000200 */
[----:B0-----:R-:W-:Y:S02]  /*31af0*/  STL.64 [R1+0x20], R24 ;  /* 0x0000201801007387 */ /* 0x001fe40000100a00 */
[----:B------:R0:W-:Y:S02]  /*31b00*/  STL.64 [R1+0x28], R26 ;  /* 0x0000281a01007387 */ /* 0x0001e40000100a00 */
[----:B0-----:R-:W2:Y:S01]  /*31b10*/  LDL.LU.64 R26, [R1+0x1900] ;  /* 0x00190000011a7983 */ /* 0x001ea20000300a00 */
[----:B------:R-:W2:Y:S02]  /*31b20*/  LDL.LU.64 R24, [R1+0x18f8] ;  /* 0x0018f80001187983 */ /* 0x000ea40000300a00 */
[----:B------:R-:W-:Y:S02]  /*31b30*/  STL.64 [R1+0x40], R12 ;  /* 0x0000400c01007387 */ /* 0x000fe40000100a00 */
[----:B------:R-:W-:Y:S01]  /*31b40*/  STL.64 [R1+0x48], R14 ;  /* 0x0000480e01007387 */ /* 0x000fe20000100a00 */
[----:B------:R3:W-:Y:S02]  /*31b50*/  STL.64 [R1+0x18c8], R12 ;  /* 0x0018c80c01007387 */ /* 0x0007e40000100a00 */
[----:B---3--:R-:W-:-:S02]  /*31b60*/  IMAD.MOV.U32 R12, RZ, RZ, R17 ;  /* 0x000000ffff0c7224 */ /* 0x008fc400078e0011 */
[----:B------:R-:W-:-:S05]  /*31b70*/  IMAD.MOV.U32 R13, RZ, RZ, R16 ;  /* 0x000000ffff0d7224 */ /* 0x000fca00078e0010 */
[----:B------:R0:W-:Y:S04]  /*31b80*/  STL.64 [R1+0x18e0], R12 ;  /* 0x0018e00c01007387 */ /* 0x0001e80000100a00 */
[----:B0-----:R-:W3:Y:S01]  /*31b90*/  LDL.LU R12, [R1+0x320] ;  /* 0x00032000010c7983 */ /* 0x001ee20000300800 */
[----:B------:R-:W3:Y:S02]  /*31ba0*/  LDL.LU R13, [R1+0x324] ;  /* 0x00032400010d7983 */ /* 0x000ee40000300800 */
[----:B------:R-:W3:Y:S02]  /*31bb0*/  LDL.LU R14, [R1+0x328] ;  /* 0x00032800010e7983 */ /* 0x000ee40000300800 */
[----:B------:R-:W3:Y:S01]  /*31bc0*/  LDL.LU R15, [R1+0x32c] ;  /* 0x00032c00010f7983 */ /* 0x000ee20000300800 */
[----:B--2---:R-:W-:Y:S01]  /*31bd0*/  HMMA.16816.F32.BF16 R16, R8, R18, R24 ;  /* 0x000000120810723c */ /* 0x004fe20000041818 */
[----:B------:R-:W3:Y:S01]  /*31be0*/  LDL.LU.64 R26, [R1+0x18f0] ;  /* 0x0018f000011a7983 */ /* 0x000ee20000300a00 */
[----:B------:R-:W3:Y:S02]  /*31bf0*/  LDL.LU.64 R24, [R1+0x18e8] ;  /* 0x0018e80001187983 */ /* 0x000ee40000300a00 */
[----:B------:R-:W2:Y:S02]  /*31c00*/  LDL.64 R8, [R1+0x30] ;  /* 0x0000300001087983 */ /* 0x000ea40000100a00 */
[----:B--2---:R0:W-:Y:S11]  /*31c10*/  STL.64 [R1+0x18c0], R8 ;  /* 0x0018c00801007387 */ /* 0x0041f60000100a00 */
[----:B------:R-:W-:Y:S06]  /*31c20*/  @!UPT UIADD3 URZ, URZ, URZ, URZ ;  /* 0x0000003f3f3ff290 */ /* 0x000fec000fffe03f */
[----:B------:R-:W-:Y:S02]  /*31c30*/  STL.64 [R1+0x70], R16 ;  /* 0x0000701001007387 */ /* 0x000fe40000100a00 */
[----:B------:R-:W-:Y:S01]  /*31c40*/  STL.64 [R1+0x78], R18 ;  /* 0x0000781201007387 */ /* 0x000fe20000100a00 */
[C---:B---3--:R-:W-:Y:S01]  /*31c50*/  HMMA.16816.F32.BF16 R20, R24.reuse, R20, R12 ;  /* 0x000000141814723c */ /* 0x048fe2000004180c */
[----:B------:R-:W1:Y:S04]  /*31c60*/  LDSM.16.M88.4 R16, [R5+0x1a080] ;  /* 0x01a080000510783b */ /* 0x000e680000000200 */
        /* <DEDUP_REMOVED lines=9> */
[----:B------:R-:W2:Y:S02]  /*31d00*/  LDL.LU.64 R12, [R1+0x18e0] ;  /* 0x0018e000010c7983 */ /* 0x000ea40000300a00 */
[----:B----4-:R-:W-:Y:S01]  /*31d10*/  IMAD.MOV.U32 R11, RZ, RZ, R4 ;  /* 0x000000ffff0b7224 */ /* 0x010fe200078e0004 */
[----:B------:R-:W-:Y:S01]  /*31d20*/  STL.64 [R1+0x350], R20 ;  /* 0x0003501401007387 */ /* 0x000fe20000100a00 */
[----:B------:R-:W-:Y:S02]  /*31d30*/  STL.64 [R1+0x358], R22 ;  /* 0x0003581601007387 */ /* 0x000fe40000100a00 */
[----:B------:R-:W-:Y:S02]  /*31d40*/  LDSM.16.M88.4 R20, [R5+0x1c080] ;  /* 0x01c080000514783b */ /* 0x000fe40000000200 */
[----:B------:R-:W0:Y:S01]  /*31d50*/  LDSM.16.M88.4 R4, [R5+0x1e080] ;  /* 0x01e080000504783b */ /* 0x000e220000000200 */
[C---:B--2---:R-:W-:Y:S03]  /*31d60*/  HMMA.16816.F32.BF16 R12, R24.reuse, R12, R8 ;  /* 0x0000000c180c723c */ /* 0x044fe60000041808 */
[----:B------:R-:W2:Y:S01]  /*31d70*/  LDL.LU.64 R10, [R1+0x18d8] ;  /* 0x0018d800010a7983 */ /* 0x000ea20000300a00 */
[----:B------:R-:W2:Y:S11]  /*31d80*/  LDL.LU.64 R8, [R1+0x18d0] ;  /* 0x0018d00001087983 */ /* 0x000eb60000300a00 */
[----:B------:R-:W-:Y:S08]  /*31d90*/  @!UPT UIADD3 URZ, URZ, URZ, URZ ;  /* 0x0000003f3f3ff290 */ /* 0x000ff0000fffe03f */
[----:B------:R3:W-:Y:S01]  /*31da0*/  STL.64 [R1+0x340], R12 ;  /* 0x0003400c01007387 */ /* 0x0007e20000100a00 */
[----:B------:R-:W-:Y:S03]  /*31db0*/  STL.64 [R1+0x348], R14 ;  /* 0x0003480e01007387 */ /* 0x000fe60000100a00 */
[----:B---3--:R-:W2:Y:S01]  /*31dc0*/  LDL.LU.64 R12, [R1+0x18c8] ;  /* 0x0018c800010c7983 */ /* 0x008ea20000300a00 */
[----:B-1----:R-:W-:Y:S02]  /*31dd0*/  STL.64 [R1+0x10], R16 ;  /* 0x0000101001007387 */ /* 0x002fe40000100a00 */
[----:B------:R-:W-:Y:S02]  /*31de0*/  STL.64 [R1+0x18], R18 ;  /* 0x0000181201007387 */ /* 0x000fe40000100a00 */
[----:B------:R1:W-:Y:S02]  /*31df0*/  STL.64 [R1+0x18a8], R16 ;  /* 0x0018a81001007387 */ /* 0x0003e40000100a00 */
[----:B-1----:R-:W3:Y:S01]  /*31e00*/  LDL.64 R16, [R1+0x20] ;  /* 0x0000200001107983 */ /* 0x002ee20000100a00 */
[----:B0-----:R-:W-:Y:S02]  /*31e10*/  STL [R1+0x163c], R6 ;  /* 0x00163c0601007387 */ /* 0x001fe40000100800 */
[----:B------:R-:W-:Y:S02]  /*31e20*/  STL.64 [R1], R20 ;  /* 0x0000001401007387 */ /* 0x000fe40000100a00 */
[----:B------:R-:W-:Y:S01]  /*31e30*/  STL.64 [R1+0x8], R22 ;  /* 0x0000081601007387 */ /* 0x000fe20000100a00 */
[----:B------:R-:W-:Y:S01]  /*31e40*/  STL [R1+0x1638], R7 ;  /* 0x0016380701007387 */ /* 0x000fe20000100800 */
[----:B------:R0:W-:Y:S03]  /*31e50*/  STL.64 [R1+0x18a0], R4 ;  /* 0x0018a00401007387 */ /* 0x0001e60000100a00 */
[----:B0-----:R-:W4:Y:S01]  /*31e60*/  LDL.LU R4, [R1+0x2f0] ;  /* 0x0002f00001047983 */ /* 0x001f220000300800 */
[----:B------:R-:W4:Y:S02]  /*31e70*/  LDL.LU R5, [R1+0x2f4] ;  /* 0x0002f40001057983 */ /* 0x000f240000300800 */
[----:B------:R-:W4:Y:S02]  /*31e80*/  LDL.LU R6, [R1+0x2f8] ;  /* 0x0002f80001067983 */ /* 0x000f240000300800 */
[----:B------:R-:W4:Y:S01]  /*31e90*/  LDL.LU R7, [R1+0x2fc] ;  /* 0x0002fc0001077983 */ /* 0x000f220000300800 */
[C---:B--2---:R-:W-:Y:S01]  /*31ea0*/  HMMA.16816.F32.BF16 R12, R24.reuse, R12, R8 ;  /* 0x0000000c180c723c */ /* 0x044fe20000041808 */
[----:B------:R-:W4:Y:S11]  /*31eb0*/  LDL.LU.64 R8, [R1+0x18c0] ;  /* 0x0018c00001087983 */ /* 0x000f360000300a00 */
[----:B------:R-:W-:Y:S11]  /*31ec0*/  @!UPT UIADD3 URZ, URZ, URZ, URZ ;  /* 0x0000003f3f3ff290 */ /* 0x000ff6000fffe03f */
[----:B------:R-:W-:Y:S01]  /*31ed0*/  STL.64 [R1+0x330], R12 ;  /* 0x0003300c01007387 */ /* 0x000fe20000100a00 */
[----:B------:R0:W-:Y:S03]  /*31ee0*/  STL.64 [R1+0x338], R14 ;  /* 0x0003380e01007387 */ /* 0x0001e60000100a00 */
[----:B0-----:R-:W2:Y:S01]  /*31ef0*/  LDL.LU.64 R14, [R1+0x18b8] ;  /* 0x0018b800010e7983 */ /* 0x001ea20000300a00 */
[----:B------:R-:W2:Y:S02]  /*31f00*/  LDL.LU.64 R12, [R1+0x18b0] ;  /* 0x0018b000010c7983 */ /* 0x000ea40000300a00 */
[----:B---3--:R-:W-:Y:S02]  /*31f10*/  IMAD.MOV.U32 R23, RZ, RZ, R16 ;  /* 0x000000ffff177224 */ /* 0x008fe400078e0010 */
[----:B------:R-:W-:Y:S01]  /*31f20*/  IMAD.MOV.U32 R22, RZ, RZ, R17 ;  /* 0x000000ffff167224 */ /* 0x000fe200078e0011 */
[C---:B----4-:R-:W-:Y:S11]  /*31f30*/  HMMA.16816.F32.BF16 R4, R24.reuse, R8, R4 ;  /* 0x000000081804723c */ /* 0x050ff60000041804 */
[----:B------:R-:W-:Y:S11]  /*31f40*/  @!UPT UIADD3 URZ, URZ, URZ, URZ ;  /* 0x0000003f3f3ff290 */ /* 0x000ff6000fffe03f */
[----:B------:R-:W-:Y:S01]  /*31f50*/  @!UPT UIADD3 URZ, URZ, URZ, URZ ;  /* 0x0000003f3f3ff290 */ /* 0x000fe2000fffe03f */
[----:B------:R0:W-:Y:S02]  /*31f60*/  STL.64 [R1+0x320], R4 ;  /* 0x0003200401007387 */ /* 0x0001e40000100a00 */
[----:B0-----:R-:W-:Y:S02]  /*31f70*/  IMAD.MOV.U32 R5, RZ, RZ, R8 ;  /* 0x000000ffff057224 */ /* 0x001fe400078e0008 */
[----:B------:R-:W-:Y:S02]  /*31f80*/  IMAD.MOV.U32 R4, RZ, RZ, R9 ;  /* 0x000000ffff047224 */ /* 0x000fe400078e0009 */
[----:B------:R-:W0:Y:S01]  /*31f90*/  LDSM.16.MT88.4 R8, [R0+0xc080] ;  /* 0x00c080000008783b */ /* 0x000e220000004200 */
[----:B--2---:R-:W-:Y:S03]  /*31fa0*/  HMMA.16816.F32.BF16 R12, R24, R16, R12 ;  /* 0x00000010180c723c */ /* 0x004fe6000004180c */
[----:B------:R-:W-:Y:S04]  /*31fb0*/  STL.64 [R1+0x328], R6 ;  /* 0x0003280601007387 */ /* 0x000fe80000100a00 */
[----:B0-----:R0:W-:Y:S01]  /*31fc0*/  STL.64 [R1+0x1898], R10 ;  /* 0x0018980a01007387 */ /* 0x0011e20000100a00 */
[----:B------:R1:W-:Y:S02]  /*31fd0*/  STL.64 [R1+0x1890], R8 ;  /* 0x0018900801007387 */ /* 0x0003e40000100a00 */
[----:B------:R-:W2:Y:S02]  /*31fe0*/  LDL.LU.64 R16, [R1+0x18a8] ;  /* 0x0018a80001107983 */ /* 0x000ea40000300a00 */
[----:B0-----:R-:W-:-:S02]  /*31ff0*/  IMAD.MOV.U32 R10, RZ, RZ, R3 ;  /* 0x000000ffff0a7224 */ /* 0x001fc400078e0003 */
[----:B-1----:R-:W-:Y:S02]  /*32000*/  IMAD.MOV.U32 R8, RZ, RZ, R29 ;  /* 0x000000ffff087224 */ /* 0x002fe400078e001d */
[----:B------:R-:W-:Y:S02]  /*32010*/  IMAD.MOV.U32 R9, RZ, RZ, R28 ;  /* 0x000000ffff097224 */ /* 0x000fe400078e001c */
[----:B------:R-:W-:-:S06]  /*32020*/  IMAD.MOV.U32 R11, RZ, RZ, R2 ;  /* 0x000000ffff0b7224 */ /* 0x000fcc00078e0002 */
[----:B------:R-:W-:Y:S02]  /*32030*/  IMAD.MOV.U32 R29, RZ, RZ, R12 ;  /* 0x000000ffff1d7224 */ /* 0x000fe400078e000c */
[----:B------:R-:W-:Y:S02]  /*32040*/  IMAD.MOV.U32 R28, RZ, RZ, R13 ;  /* 0x000000ffff1c7224 */ /* 0x000fe400078e000d */
[----:B------:R-:W-:Y:S02]  /*32050*/  IMAD.MOV.U32 R3, RZ, RZ, R14 ;  /* 0x000000ffff037224 */ /* 0x000fe400078e000e */
[----:B------:R-:W-:Y:S02]  /*32060*/  IMAD.MOV.U32 R2, RZ, RZ, R15 ;  /* 0x000000ffff027224 */ /* 0x000fe400078e000f */
[----:B------:R-:W0:Y:S04]  /*32070*/  LDSM.16.MT88.4 R12, [R0+0xc100] ;  /* 0x00c10000000c783b */ /* 0x000e280000004200 */
[----:B------:R-:W-:Y:S01]  /*32080*/  STL [R1+0x14f4], R2 ;  /* 0x0014f40201007387 */ /* 0x000fe20000100800 */
[----:B------:R-:W-:Y:S02]  /*32090*/  STL [R1+0x14f0], R3 ;  /* 0x0014f00301007387 */ /* 0x000fe40000100800 */
[----:B------:R-:W-:Y:S02]  /*320a0*/  STL [R1+0x14ec], R28 ;  /* 0x0014ec1c01007387 */ /* 0x000fe40000100800 */
[----:B------:R-:W-:Y:S01]  /*320b0*/  STL [R1+0x14e8], R29 ;  /* 0x0014e81d01007387 */ /* 0x000fe20000100800 */
[----:B0-----:R-:W-:Y:S01]  /*320c0*/  STL.64 [R1+0x1818], R14 ;  /* 0x0018180e01007387 */ /* 0x001fe20000100a00 */
[----:B------:R0:W-:Y:S02]  /*320d0*/  STL.64 [R1+0x1810], R12 ;  /* 0x0018100c01007387 */ /* 0x0001e40000100a00 */
[----:B0-----:R-:W-:-:S02]  /*320e0*/  IMAD.MOV.U32 R12, RZ, RZ, R5 ;  /* 0x000000ffff0c7224 */ /* 0x001fc400078e0005 */
[----:B------:R-:W-:-:S05]  /*320f0*/  IMAD.MOV.U32 R13, RZ, RZ, R4 ;  /* 0x000000ffff0d7224 */ /* 0x000fca00078e0004 */
[----:B------:R0:W-:Y:S04]  /*32100*/  STL.64 [R1+0x1858], R12 ;  /* 0x0018580c01007387 */ /* 0x0001e80000100a00 */
[----:B0-----:R-:W3:Y:S01]  /*32110*/  LDL.LU R12, [R1+0x5b0] ;  /* 0x0005b000010c7983 */ /* 0x001ee20000300800 */
[----:B------:R-:W3:Y:S02]  /*32120*/  LDL.LU R13, [R1+0x5b4] ;  /* 0x0005b400010d7983 */ /* 0x000ee40000300800 */
[----:B------:R-:W4:Y:S02]  /*32130*/  LDL.LU R14, [R1+0x5b8] ;  /* 0x0005b800010e7983 */ /* 0x000f240000300800 */
[----:B------:R-:W4:Y:S02]  /*32140*/  LDL.LU R15, [R1+0x5bc] ;  /* 0x0005bc00010f7983 */ /* 0x000f240000300800 */
[----:B----4-:R-:W-:Y:S01]  /*32150*/  STL.64 [R1+0x1868], R14 ;  /* 0x0018680e01007387 */ /* 0x010fe20000100a00 */
[----:B---3--:R0:W-:Y:S03]  /*32160*/  STL.64 [R1+0x1860], R12 ;  /* 0x0018600c01007387 */ /* 0x0081e60000100a00 */
[----:B0-----:R-:W3:Y:S04]  /*32170*/  LDL R12, [R1+0x50] ;  /* 0x00005000010c7983 */ /* 0x001ee80000100800 */
[----:B------:R-:W3:Y:S01]  /*32180*/  LDL R13, [R1+0x54] ;  /* 0x00005400010d7983 */ /* 0x000ee20000100800 */
[----:B--2---:R-:W-:Y:S01]  /*32190*/  HMMA.16816.F32.BF16 R8, R24, R16, R8 ;  /* 0x000000101808723c */ /* 0x004fe20000041808 */
[----:B------:R-:W-:-:S02]  /*321a0*/  IMAD.MOV.U32 R3, RZ, RZ, R16 ;  /* 0x000000ffff037224 */ /* 0x000fc400078e0010 */
[----:B------:R-:W-:Y:S01]  /*321b0*/  IMAD.MOV.U32 R2, RZ, RZ, R17 ;  /* 0x000000ffff027224 */ /* 0x000fe200078e0011 */
[----:B------:R-:W2:Y:S04]  /*321c0*/  LDL.LU R4, [R1+0x540] ;  /* 0x0005400001047983 */ /* 0x000ea80000300800 */
[----:B------:R-:W0:Y:S01]  /*321d0*/  LDSM.16.MT88.4 R16, [R0+0xc180] ;  /* 0x00c180000010783b */ /* 0x000e220000004200 */
[----:B------:R-:W2:Y:S02]  /*321e0*/  LDL.LU R5, [R1+0x544] ;  /* 0x0005440001057983 */ /* 0x000ea40000300800 */
[----:B------:R-:W2:Y:S02]  /*321f0*/  LDL.LU R6, [R1+0x548] ;  /* 0x0005480001067983 */ /* 0x000ea40000300800 */
[----:B------:R-:W2:Y:S01]  /*32200*/  LDL.LU R7, [R1+0x54c] ;  /* 0x00054c0001077983 */ /* 0x000ea20000300800 */
[----:B---3--:R1:W-:Y:S04]  /*32210*/  STL.64 [R1+0x1878], R12 ;  /* 0x0018780c01007387 */ /* 0x0083e80000100a00 */
[----:B-1----:R-:W3:Y:S04]  /*32220*/  LDL R12, [R1+0x60] ;  /* 0x00006000010c7983 */ /* 0x002ee80000100800 */
[----:B------:R-:W3:Y:S01]  /*32230*/  LDL R13, [R1+0x64] ;  /* 0x00006400010d7983 */ /* 0x000ee20000100800 */
[----:B------:R1:W-:Y:S02]  /*32240*/  STL.64 [R1+0x300], R8 ;  /* 0x0003000801007387 */ /* 0x0003e40000100a00 */
[----:B------:R4:W-:Y:S01]  /*32250*/  STL.64 [R1+0x308], R10 ;  /* 0x0003080a01007387 */ /* 0x0009e20000100a00 */
[----:B-1----:R-:W3:Y:S01]  /*32260*/  LDL.LU R8, [R1+0x210] ;  /* 0x0002100001087983 */ /* 0x002ee20000300800 */
[----:B------:R-:W3:Y:S02]  /*32270*/  LDL.LU R9, [R1+0x214] ;  /* 0x0002140001097983 */ /* 0x000ee40000300800 */
[----:B----4-:R-:W3:Y:S02]  /*32280*/  LDL.LU R10, [R1+0x218] ;  /* 0x00021800010a7983 */ /* 0x010ee40000300800 */
[----:B------:R-:W3:Y:S01]  /*32290*/  LDL.LU R11, [R1+0x21c] ;  /* 0x00021c00010b7983 */ /* 0x000ee20000300800 */
[----:B0-----:R-:W-:Y:S01]  /*322a0*/  STL.64 [R1+0x17b0], R18 ;  /* 0x0017b01201007387 */ /* 0x001fe20000100a00 */
[----:B------:R0:W-:Y:S02]  /*322b0*/  STL.64 [R1+0x17a8], R16 ;  /* 0x0017a81001007387 */ /* 0x0001e40000100a00 */
[----:B0-----:R-:W-:-:S02]  /*322c0*/  IMAD.MOV.U32 R16, RZ, RZ, R23 ;  /* 0x000000ffff107224 */ /* 0x001fc400078e0017 */
[----:B------:R-:W-:-:S05]  /*322d0*/  IMAD.MOV.U32 R17, RZ, RZ, R22 ;  /* 0x000000ffff117224 */ /* 0x000fca00078e0016 */
[----:B------:R0:W-:Y:S04]  /*322e0*/  STL.64 [R1+0x1870], R16 ;  /* 0x0018701001007387 */ /* 0x0001e80000100a00 */
[----:B0-----:R-:W4:Y:S01]  /*322f0*/  LDL.LU R16, [R1+0x5c0] ;  /* 0x0005c00001107983 */ /* 0x001f220000300800 */
[----:B------:R-:W4:Y:S02]  /*32300*/  LDL.LU R17, [R1+0x5c4] ;  /* 0x0005c40001117983 */ /* 0x000f240000300800 */
[----:B------:R-:W3:Y:S02]  /*32310*/  LDL.LU R18, [R1+0x5c8] ;  /* 0x0005c80001127983 */ /* 0x000ee40000300800 */
[----:B------:R-:W3:Y:S01]  /*32320*/  LDL.LU R19, [R1+0x5cc] ;  /* 0x0005cc0001137983 */ /* 0x000ee20000300800 */
[----:B--2---:R-:W-:Y:S01]  /*32330*/  HMMA.16816.F32.BF16 R4, R24, R20, R4 ;  /* 0x000000141804723c */ /* 0x004fe20000041804 */
        /* <DEDUP_REMOVED lines=10> */
[----:B------:R-:W-:Y:S01]  /*323e0*/  LOP3.LUT R28, R28, 0x1000, R23, 0xf8, !PT ;  /* 0x000010001c1c7812 */ /* 0x000fe200078ef817 */
[----:B---3--:R-:W-:Y:S01]  /*323f0*/  STL.64 [R1+0x1888], R18 ;  /* 0x0018881201007387 */ /* 0x008fe20000100a00 */
[----:B----4-:R0:W-:Y:S03]  /*32400*/  STL.64 [R1+0x1880], R16 ;  /* 0x0018801001007387 */ /* 0x0101e60000100a00 */
[----:B0-----:R-:W2:Y:S01]  /*32410*/  LDL.LU R16, [R1+0x5d0] ;  /* 0x0005d00001107983 */ /* 0x001ea20000300800 */
[----:B------:R-:W2:Y:S02]  /*32420*/  LDL.LU R17, [R1+0x5d4] ;  /* 0x0005d40001117983 */ /* 0x000ea40000300800 */
[----:B------:R-:W2:Y:S02]  /*32430*/  LDL.LU R18, [R1+0x5d8] ;  /* 0x0005d80001127983 */ /* 0x000ea40000300800 */
[----:B------:R-:W2:Y:S01]  /*32440*/  LDL.LU R19, [R1+0x5dc] ;  /* 0x0005dc0001137983 */ /* 0x000ea20000300800 */
[----:B------:R0:W-:Y:S01]  /*32450*/  STL.64 [R1+0x2f0], R4 ;  /* 0x0002f00401007387 */ /* 0x0001e20000100a00 */
[----:B------:R1:W-:Y:S03]  /*32460*/  STL.64 [R1+0x2f8], R6 ;  /* 0x0002f80601007387 */ /* 0x0003e60000100a00 */
[----:B0-----:R-:W3:Y:S01]  /*32470*/  LDL.LU.64 R4, [R1+0x18a0] ;  /* 0x0018a00001047983 */ /* 0x001ee20000300a00 */
[----:B------:R-:W-:Y:S01]  /*32480*/  LOP3.LUT R28, R28, 0x40, RZ, 0x3c, !PT ;  /* 0x000000401c1c7812 */ /* 0x000fe200078e3cff */
[----:B-1----:R-:W-:-:S02]  /*32490*/  IMAD.MOV.U32 R7, RZ, RZ, R20 ;  /* 0x000000ffff077224 */ /* 0x002fc400078e0014 */
[----:B------:R-:W-:Y:S02]  /*324a0*/  IMAD.MOV.U32 R6, RZ, RZ, R21 ;  /* 0x000000ffff067224 */ /* 0x000fe400078e0015 */
[----:B------:R-:W0:Y:S04]  /*324b0*/  LDSM.16.MT88.4 R20, [R28+0xc000] ;  /* 0x00c000001c14783b */ /* 0x000e280000004200 */
[----:B0-----:R-:W-:Y:S01]  /*324c0*/  STL.64 [R1+0x1720], R22 ;  /* 0x0017201601007387 */ /* 0x001fe20000100a00 */
[----:B------:R0:W-:Y:S03]  /*324d0*/  STL.64 [R1+0x1718], R20 ;  /* 0x0017181401007387 */ /* 0x0001e60000100a00 */
[----:B0-----:R-:W4:Y:S01]  /*324e0*/  LDL.LU R20, [R1+0x5a0] ;  /* 0x0005a00001147983 */ /* 0x001f220000300800 */
[----:B------:R-:W4:Y:S02]  /*324f0*/  LDL.LU R21, [R1+0x5a4] ;  /* 0x0005a40001157983 */ /* 0x000f240000300800 */
[----:B------:R-:W4:Y:S02]  /*32500*/  LDL.LU R22, [R1+0x5a8] ;  /* 0x0005a80001167983 */ /* 0x000f240000300800 */
[----:B------:R-:W4:Y:S01]  /*32510*/  LDL.LU R23, [R1+0x5ac] ;  /* 0x0005ac0001177983 */ /* 0x000f220000300800 */
[----:B---3--:R-:W-:Y:S01]  /*32520*/  HMMA.16816.F32.BF16 R24, R24, R4, R8 ;  /* 0x000000041818723c */ /* 0x008fe20000041808 */
[----:B------:R-:W2:Y:S01]  /*32530*/  LDL.LU.64 R10, [R1+0x1898] ;  /* 0x00189800010a7983 */ /* 0x000ea20000300a00 */
[----:B------:R-:W2:Y:S02]  /*32540*/  LDL.LU.64 R8, [R1+0x1890] ;  /* 0x0018900001087983 */ /* 0x000ea40000300a00 */
[----:B------:R-:W-:Y:S11]  /*32550*/  STL.64 [R1+0x1820], R4 ;  /* 0x0018200401007387 */ /* 0x000ff60000100a00 */
[----:B------:R-:W-:Y:S08]  /*32560*/  @!UPT UIADD3 URZ, URZ, URZ, URZ ;  /* 0x0000003f3f3ff290 */ /* 0x000ff0000fffe03f */
[----:B------:R-:W-:Y:S01]  /*32570*/  STL.64 [R1+0x250], R24 ;  /* 0x0002501801007387 */ /* 0x000fe20000100a00 */
[----:B------:R-:W-:Y:S02]  /*32580*/  STL.64 [R1+0x258], R26 ;  /* 0x0002581a01007387 */ /* 0x000fe40000100a00 */
[----:B------:R-:W0:Y:S02]  /*32590*/  LDSM.16.MT88.4 R24, [R28+0xc080] ;  /* 0x00c080001c18783b */ /* 0x000e240000004200 */
[----:B0-----:R-:W-:Y:S02]  /*325a0*/  STL.64 [R1+0x16b0], R26 ;  /* 0x0016b01a01007387 */ /* 0x001fe40000100a00 */
[----:B------:R0:W-:Y:S02]  /*325b0*/  STL.64 [R1+0x16a8], R24 ;  /* 0x0016a81801007387 */ /* 0x0001e40000100a00 */
        /* <DEDUP_REMOVED lines=9> */
[----:B------:R-:W2:Y:S11]  /*32650*/  LDL.LU.64 R16, [R1+0x1870] ;  /* 0x0018700001107983 */ /* 0x000eb60000300a00 */
[----:B------:R-:W-:Y:S10]  /*32660*/  @!UPT UIADD3 URZ, URZ, URZ, URZ ;  /* 0x0000003f3f3ff290 */ /* 0x000ff4000fffe03f */
[----:B------:R-:W-:Y:S01]  /*32670*/  STL.64 [R1+0x230], R12 ;  /* 0x0002300c01007387 */ /* 0x000fe20000100a00 */
[----:B------:R0:W-:Y:S03]  /*32680*/  STL.64 [R1+0x238], R14 ;  /* 0x0002380e01007387 */ /* 0x0001e60000100a00 */
[----:B0-----:R-:W3:Y:S01]  /*32690*/  LDL.LU.64 R14, [R1+0x1868] ;  /* 0x00186800010e7983 */ /* 0x001ee20000300a00 */
[----:B------:R-:W3:Y:S02]  /*326a0*/  LDL.LU.64 R12, [R1+0x1860] ;  /* 0x00186000010c7983 */ /* 0x000ee40000300a00 */
[C---:B---3--:R-:W-:Y:S11]  /*326b0*/  HMMA.16816.F32.BF16 R12, R8.reuse, R24, R12 ;  /* 0x00000018080c723c */ /* 0x048ff6000004180c */
[----:B------:R-:W-:Y:S11]  /*326c0*/  @!UPT UIADD3 URZ, URZ, URZ, URZ ;  /* 0x0000003f3f3ff290 */ /* 0x000ff6000fffe03f */
[----:B------:R-:W-:Y:S01]  /*326d0*/  @!UPT UIADD3 URZ, URZ, URZ, URZ ;  /* 0x0000003f3f3ff290 */ /* 0x000fe2000fffe03f */
[----:B------:R0:W-:Y:S01]  /*326e0*/  STL.64 [R1+0x220], R12 ;  /* 0x0002200c01007387 */ /* 0x0001e20000100a00 */
[----:B------:R4:W-:Y:S03]  /*326f0*/  STL.64 [R1+0x228], R14 ;  /* 0x0002280e01007387 */ /* 0x0009e60000100a00 */
[----:B0-----:R-:W4:Y:S02]  /*32700*/  LDL.LU.64 R12, [R1+0x1858] ;  /* 0x00185800010c7983 */ /* 0x001f240000300a00 */
[----:B----4-:R-:W-:Y:S02]  /*32710*/  HMMA.16816.F32.BF16 R12, R8, R12, R20 ;  /* 0x0000000c080c723c */ /* 0x010fe40000041814 */
[----:B------:R-:W3:Y:S11]  /*32720*/  LDL.LU R20, [R1+0x1c0] ;  /* 0x0001c00001147983 */ /* 0x000ef60000300800 */
[----:B------:R-:W-:Y:S10]  /*32730*/  @!UPT UIADD3 URZ, URZ, URZ, URZ ;  /* 0x0000003f3f3ff290 */ /* 0x000ff4000fffe03f */
[----:B------:R-:W-:Y:S01]  /*32740*/  STL.64 [R1+0x210], R12 ;  /* 0x0002100c01007387 */ /* 0x000fe20000100a00 */
[----:B------:R-:W-:Y:S02]  /*32750*/  STL.64 [R1+0x218], R14 ;  /* 0x0002180e01007387 */ /* 0x000fe40000100a00 */
[----:B------:R-:W3:Y:S02]  /*32760*/  LDL.LU R21, [R1+0x1c4] ;  /* 0x0001c40001157983 */ /* 0x000ee40000300800 */
[----:B------:R-:W4:Y:S01]  /*32770*/  LDL.LU R22, [R1+0x1c8] ;  /* 0x0001c80001167983 */ /* 0x000f220000300800 */
[----:B------:R-:W4:Y:S01]  /*32780*/  LDL.LU R23, [R1+0x1cc] ;  /* 0x0001cc0001177983 */ /* 0x000f220000300800 */
[----:B------:R-:W-:Y:S02]  /*32790*/  IMAD.MOV.U32 R5, RZ, RZ, R24 ;  /* 0x000000ffff057224 */ /* 0x000fe400078e0018 */
[----:B------:R-:W-:Y:S01]  /*327a0*/  IMAD.MOV.U32 R4, RZ, RZ, R25 ;  /* 0x000000ffff047224 */ /* 0x000fe200078e0019 */
[----:B----4-:R-:W-:Y:S01]  /*327b0*/  STL.64 [R1+0x17d0], R22 ;  /* 0x0017d01601007387 */ /* 0x010fe20000100a00 */
[----:B---3--:R0:W-:Y:S02]  /*327c0*/  STL.64 [R1+0x17c8], R20 ;  /* 0x0017c81401007387 */ /* 0x0081e40000100a00 */
[----:B------:R-:W3:Y:S02]  /*327d0*/  LDL.LU R24, [R1+0x100] ;  /* 0x0001000001187983 */ /* 0x000ee40000300800 */
[----:B------:R-:W3:Y:S01]  /*327e0*/  LDL.LU R25, [R1+0x104] ;  /* 0x0001040001197983 */ /* 0x000ee20000300800 */
[----:B------:R-:W4:Y:S01]  /*327f0*/  LDL.LU R26, [R1+0x108] ;  /* 0x00010800011a7983 */ /* 0x000f220000300800 */
[----:B------:R-:W4:Y:S02]  /*32800*/  LDL.LU R27, [R1+0x10c] ;  /* 0x00010c00011b7983 */ /* 0x000f240000300800 */
[----:B0-----:R-:W-:-:S02]  /*32810*/  IMAD.MOV.U32 R20, RZ, RZ, R5 ;  /* 0x000000ffff147224 */ /* 0x001fc400078e0005 */
[----:B------:R-:W-:Y:S02]  /*32820*/  IMAD.MOV.U32 R21, RZ, RZ, R4 ;  /* 0x000000ffff157224 */ /* 0x000fe400078e0004 */
[----:B------:R-:W-:Y:S02]  /*32830*/  IMAD.MOV.U32 R4, RZ, RZ, R7 ;  /* 0x000000ffff047224 */ /* 0x000fe400078e0007 */
[----:B------:R-:W-:Y:S01]  /*32840*/  IMAD.MOV.U32 R5, RZ, RZ, R6 ;  /* 0x000000ffff057224 */ /* 0x000fe200078e0006 */
[----:B----4-:R-:W-:Y:S01]  /*32850*/  STL.64 [R1+0x17e0], R26 ;  /* 0x0017e01a01007387 */ /* 0x010fe20000100a00 */
[----:B---3--:R-:W-:Y:S03]  /*32860*/  STL.64 [R1+0x17d8], R24 ;  /* 0x0017d81801007387 */ /* 0x008fe60000100a00 */
[----:B------:R0:W-:Y:S02]  /*32870*/  STL.64 [R1+0x1838], R4 ;  /* 0x0018380401007387 */ /* 0x0001e40000100a00 */
[----:B------:R-:W3:Y:S01]  /*32880*/  LDL.LU R12, [R1+0x530] ;  /* 0x00053000010c7983 */ /* 0x000ee20000300800 */
[----:B------:R-:W3:Y:S01]  /*32890*/  LDL.LU R13, [R1+0x534] ;  /* 0x00053400010d7983 */ /* 0x000ee20000300800 */
[----:B------:R-:W4:Y:S02]  /*328a0*/  LDL.LU R14, [R1+0x538] ;  /* 0x00053800010e7983 */ /* 0x000f240000300800 */
[----:B------:R-:W4:Y:S02]  /*328b0*/  LDL.LU R15, [R1+0x53c] ;  /* 0x00053c00010f7983 */ /* 0x000f240000300800 */
[----:B0-----:R-:W-:-:S02]  /*328c0*/  IMAD.MOV.U32 R4, RZ, RZ, R3 ;  /* 0x000000ffff047224 */ /* 0x001fc400078e0003 */
[----:B------:R-:W-:-:S05]  /*328d0*/  IMAD.MOV.U32 R5, RZ, RZ, R2 ;  /* 0x000000ffff057224 */ /* 0x000fca00078e0002 */
[----:B------:R0:W-:Y:S04]  /*328e0*/  STL.64 [R1+0x1850], R4 ;  /* 0x0018500401007387 */ /* 0x0001e80000100a00 */
[----:B0-----:R-:W2:Y:S01]  /*328f0*/  LDL.LU R4, [R1+0x200] ;  /* 0x0002000001047983 */ /* 0x001ea20000300800 */
[----:B------:R-:W2:Y:S02]  /*32900*/  LDL.LU R5, [R1+0x204] ;  /* 0x0002040001057983 */ /* 0x000ea40000300800 */
[----:B------:R-:W2:Y:S02]  /*32910*/  LDL.LU R6, [R1+0x208] ;  /* 0x0002080001067983 */ /* 0x000ea40000300800 */
[----:B------:R-:W2:Y:S01]  /*32920*/  LDL.LU R7, [R1+0x20c] ;  /* 0x00020c0001077983 */ /* 0x000ea20000300800 */
[----:B----4-:R-:W-:Y:S01]  /*32930*/  STL.64 [R1+0x1830], R14 ;  /* 0x0018300e01007387 */ /* 0x010fe20000100a00 */
[----:B---3--:R0:W-:Y:S03]  /*32940*/  STL.64 [R1+0x1828], R12 ;  /* 0x0018280c01007387 */ /* 0x0081e60000100a00 */
[----:B0-----:R-:W3:Y:S01]  /*32950*/  LDL.LU R12, [R1+0x1e0] ;  /* 0x0001e000010c7983 */ /* 0x001ee20000300800 */
[----:B------:R-:W3:Y:S02]  /*32960*/  LDL.LU R13, [R1+0x1e4] ;  /* 0x0001e400010d7983 */ /* 0x000ee40000300800 */
[----:B------:R-:W4:Y:S02]  /*32970*/  LDL.LU R14, [R1+0x1e8] ;  /* 0x0001e800010e7983 */ /* 0x000f240000300800 */
[----:B------:R-:W4:Y:S02]  /*32980*/  LDL.LU R15, [R1+0x1ec] ;  /* 0x0001ec00010f7983 */ /* 0x000f240000300800 */
[----:B----4-:R-:W-:Y:S01]  /*32990*/  STL.64 [R1+0x1848], R14 ;  /* 0x0018480e01007387 */ /* 0x010fe20000100a00 */
[----:B---3--:R0:W-:Y:S03]  /*329a0*/  STL.64 [R1+0x1840], R12 ;  /* 0x0018400c01007387 */ /* 0x0081e60000100a00 */
[----:B0-----:R-:W3:Y:S01]  /*329b0*/  LDL.LU R12, [R1+0x1f0] ;  /* 0x0001f000010c7983 */ /* 0x001ee20000300800 */
[----:B------:R-:W3:Y:S02]  /*329c0*/  LDL.LU R13, [R1+0x1f4] ;  /* 0x0001f400010d7983 */ /* 0x000ee40000300800 */
[----:B------:R-:W3:Y:S02]  /*329d0*/  LDL.LU R14, [R1+0x1f8] ;  /* 0x0001f800010e7983 */ /* 0x000ee40000300800 */
[----:B------:R-:W3:Y:S01]  /*329e0*/  LDL.LU R15, [R1+0x1fc] ;  /* 0x0001fc00010f7983 */ /* 0x000ee20000300800 */
[----:B------:R0:W-:Y:S04]  /*329f0*/  STL.64 [R1+0x17e8], R20 ;  /* 0x0017e81401007387 */ /* 0x0001e80000100a00 */
[----:B0-----:R-:W4:Y:S01]  /*32a00*/  LDL.LU R20, [R1+0x500] ;  /* 0x0005000001147983 */ /* 0x001f220000300800 */
[----:B------:R-:W4:Y:S02]  /*32a10*/  LDL.LU R21, [R1+0x504] ;  /* 0x0005040001157983 */ /* 0x000f240000300800 */
[----:B------:R-:W3:Y:S02]  /*32a20*/  LDL.LU R22, [R1+0x508] ;  /* 0x0005080001167983 */ /* 0x000ee40000300800 */
[----:B------:R-:W3:Y:S01]  /*32a30*/  LDL.LU R23, [R1+0x50c] ;  /* 0x00050c0001177983 */ /* 0x000ee20000300800 */
[----:B--2---:R-:W-:Y:S01]  /*32a40*/  HMMA.16816.F32.BF16 R4, R8, R16, R4 ;  /* 0x000000100804723c */ /* 0x004fe20000041804 */
[----:B---3--:R-:W-:Y:S01]  /*32a50*/  STL.64 [R1+0x17f8], R22 ;  /* 0x0017f81601007387 */ /* 0x008fe20000100a00 */
[----:B----4-:R0:W-:Y:S03]  /*32a60*/  STL.64 [R1+0x17f0], R20 ;  /* 0x0017f01401007387 */ /* 0x0101e60000100a00 */
[----:B0-----:R-:W2:Y:S01]  /*32a70*/  LDL.64 R20, [R1+0x60] ;  /* 0x0000600001147983 */ /* 0x001ea20000100a00 */
[----:B------:R-:W3:Y:S02]  /*32a80*/  LDL.LU R24, [R1+0x4f0] ;  /* 0x0004f00001187983 */ /* 0x000ee40000300800 */
[----:B------:R-:W3:Y:S02]  /*32a90*/  LDL.LU R25, [R1+0x4f4] ;  /* 0x0004f40001197983 */ /* 0x000ee40000300800 */
[----:B------:R-:W4:Y:S01]  /*32aa0*/  LDL.LU R26, [R1+0x4f8] ;  /* 0x0004f800011a7983 */ /* 0x000f220000300800 */
[----:B------:R-:W4:Y:S11]  /*32ab0*/  LDL.LU R27, [R1+0x4fc] ;  /* 0x0004fc00011b7983 */ /* 0x000f360000300800 */
[----:B------:R-:W-:Y:S02]  /*32ac0*/  @!UPT UIADD3 URZ, URZ, URZ, URZ ;  /* 0x0000003f3f3ff290 */ /* 0x000fe4000fffe03f */
[----:B------:R-:W-:Y:S02]  /*32ad0*/  IMAD.MOV.U32 R2, RZ, RZ, R4 ;  /* 0x000000ffff027224 */ /* 0x000fe400078e0004 */
[----:B------:R-:W-:Y:S01]  /*32ae0*/  IMAD.MOV.U32 R3, RZ, RZ, R5 ;  /* 0x000000ffff037224 */ /* 0x000fe200078e0005 */
[----:B----4-:R-:W-:Y:S01]  /*32af0*/  STL.64 [R1+0x1808], R26 ;  /* 0x0018081a01007387 */ /* 0x010fe20000100a00 */
[----:B---3--:R0:W-:Y:S03]  /*32b00*/  STL.64 [R1+0x1800], R24 ;  /* 0x0018001801007387 */ /* 0x0081e60000100a00 */
[----:B0-----:R-:W3:Y:S01]  /*32b10*/  LDL.LU R24, [R1+0x510] ;  /* 0x0005100001187983 */ /* 0x001ee20000300800 */
[----:B------:R-:W3:Y:S02]  /*32b20*/  LDL.LU R25, [R1+0x514] ;  /* 0x0005140001197983 */ /* 0x000ee40000300800 */
[----:B------:R-:W3:Y:S02]  /*32b30*/  LDL.LU R26, [R1+0x518] ;  /* 0x00051800011a7983 */ /* 0x000ee40000300800 */
[----:B------:R-:W3:Y:S01]  /*32b40*/  LDL.LU R27, [R1+0x51c] ;  /* 0x00051c00011b7983 */ /* 0x000ee20000300800 */
[----:B------:R-:W4:Y:S01]  /*32b50*/  LDL.LU.64 R4, [R1+0x1850] ;  /* 0x0018500001047983 */ /* 0x000f220000300a00 */
[----:B------:R-:W-:-:S02]  /*32b60*/  IMAD.MOV.U32 R28, RZ, RZ, R6 ;  /* 0x000000ffff1c7224 */ /* 0x000fc400078e0006 */
[----:B------:R-:W-:Y:S02]  /*32b70*/  IMAD.MOV.U32 R29, RZ, RZ, R7 ;  /* 0x000000ffff1d7224 */ /* 0x000fe400078e0007 */
[----:B------:R-:W-:Y:S01]  /*32b80*/  STL [R1+0x15f4], R2 ;  /* 0x0015f40201007387 */ /* 0x000fe20000100800 */
[----:B------:R-:W-:Y:S01]  /*32b90*/  STL [R1+0x1500], R3 ;  /* 0x0015000301007387 */ /* 0x000fe20000100800 */
[----:B------:R-:W-:Y:S02]  /*32ba0*/  STL [R1+0x14fc], R28 ;  /* 0x0014fc1c01007387 */ /* 0x000fe40000100800 */
[----:B------:R-:W-:Y:S01]  /*32bb0*/  STL [R1+0x14f8], R29 ;  /* 0x0014f81d01007387 */ /* 0x000fe20000100800 */
[C---:B----4-:R-:W-:Y:S01]  /*32bc0*/  HMMA.16816.F32.BF16 R4, R8.reuse, R4, R12 ;  /* 0x000000040804723c */ /* 0x050fe2000004180c */
[----:B------:R-:W4:Y:S01]  /*32bd0*/  LDL.LU.64 R14, [R1+0x1848] ;  /* 0x00184800010e7983 */ /* 0x000f220000300a00 */
[----:B------:R-:W4:Y:S11]  /*32be0*/  LDL.LU.64 R12, [R1+0x1840] ;  /* 0x00184000010c7983 */ /* 0x000f360000300a00 */
[----:B------:R-:W-:Y:S10]  /*32bf0*/  @!UPT UIADD3 URZ, URZ, URZ, URZ ;  /* 0x0000003f3f3ff290 */ /* 0x000ff4000fffe03f */
[----:B------:R0:W-:Y:S01]  /*32c00*/  STL.64 [R1+0x1f0], R4 ;  /* 0x0001f00401007387 */ /* 0x0001e20000100a00 */
[----:B------:R4:W-:Y:S03]  /*32c10*/  STL.64 [R1+0x1f8], R6 ;  /* 0x0001f80601007387 */ /* 0x0009e60000100a00 */
[----:B0-----:R-:W4:Y:S02]  /*32c20*/  LDL.LU.64 R4, [R1+0x1838] ;  /* 0x0018380001047983 */ /* 0x001f240000300a00 */
[C---:B----4-:R-:W-:Y:S02]  /*32c30*/  HMMA.16816.F32.BF16 R4, R8.reuse, R4, R12 ;  /* 0x000000040804723c */ /* 0x050fe4000004180c */
[----:B------:R-:W4:Y:S01]  /*32c40*/  LDL.LU.64 R14, [R1+0x1830] ;  /* 0x00183000010e7983 */ /* 0x000f220000300a00 */
[----:B------:R-:W4:Y:S11]  /*32c50*/  LDL.LU.64 R12, [R1+0x1828] ;  /* 0x00182800010c7983 */ /* 0x000f360000300a00 */
[----:B------:R-:W-:Y:S09]  /*32c60*/  @!UPT UIADD3 URZ, URZ, URZ, URZ ;  /* 0x0000003f3f3ff290 */ /* 0x000ff2000fffe03f */
[----:B------:R2:W-:Y:S01]  /*32c70*/  STL [R1+0x1ec], R7 ;  /* 0x0001ec0701007387 */ /* 0x0005e20000100800 */
[----:B------:R-:W-:Y:S02]  /*32c80*/  IMAD.MOV.U32 R3, RZ, RZ, R4 ;  /* 0x000000ffff037224 */ /* 0x000fe400078e0004 */
[----:B------:R-:W-:Y:S02]  /*32c90*/  IMAD.MOV.U32 R28, RZ, RZ, R5 ;  /* 0x000000ffff1c7224 */ /* 0x000fe400078e0005 */
[----:B------:R-:W4:Y:S03]  /*32ca0*/  LDL.LU.64 R4, [R1+0x1820] ;  /* 0x0018200001047983 */ /* 0x000f260000300a00 */
[----:B------:R-:W-:Y:S02]  /*32cb0*/  STL [R1+0x1634], R28 ;  /* 0x0016341c01007387 */ /* 0x000fe40000100800 */
[----:B------:R-:W-:Y:S01]  /*32cc0*/  STL [R1+0x1630], R3 ;  /* 0x0016300301007387 */ /* 0x000fe20000100800 */
[----:B----4-:R-:W-:Y:S01]  /*32cd0*/  HMMA.16816.F32.BF16 R8, R8, R4, R12 ;  /* 0x000000040808723c */ /* 0x010fe2000004180c */
[----:B------:R-:W3:Y:S01]  /*32ce0*/  LDL.LU.64 R14, [R1+0x1818] ;  /* 0x00181800010e7983 */ /* 0x000ee20000300a00 */
[----:B------:R-:W3:Y:S02]  /*32cf0*/  LDL.LU.64 R12, [R1+0x1810] ;  /* 0x00181000010c7983 */ /* 0x000ee40000300a00 */
[----:B------:R-:W-:-:S02]  /*32d00*/  IMAD.MOV.U32 R29, RZ, RZ, R6 ;  /* 0x000000ffff1d7224 */ /* 0x000fc400078e0006 */
[----:B--2---:R-:W-:Y:S02]  /*32d10*/  IMAD.MOV.U32 R7, RZ, RZ, R20 ;  /* 0x000000ffff077224 */ /* 0x004fe400078e0014 */
[----:B------:R-:W-:Y:S11]  /*32d20*/  IMAD.MOV.U32 R6, RZ, RZ, R21 ;  /* 0x000000ffff067224 */ /* 0x000ff600078e0015 */
[----:B------:R-:W-:Y:S04]  /*32d30*/  @!UPT UIADD3 URZ, URZ, URZ, URZ ;  /* 0x0000003f3f3ff290 */ /* 0x000fe8000fffe03f */
[----:B------:R0:W-:Y:S01]  /*32d40*/  STL.64 [R1+0x140], R8 ;  /* 0x0001400801007387 */ /* 0x0001e20000100a00 */
[----:B------:R-:W-:Y:S03]  /*32d50*/  STL.64 [R1+0x148], R10 ;  /* 0x0001480a01007387 */ /* 0x000fe60000100a00 */
[----:B0-----:R-:W2:Y:S01]  /*32d60*/  LDL.LU.64 R8, [R1+0x30] ;  /* 0x0000300001087983 */ /* 0x001ea20000300a00 */
[C---:B---3--:R-:W-:Y:S11]  /*32d70*/  HMMA.16816.F32.BF16 R24, R12.reuse, R20, R24 ;  /* 0x000000140c18723c */ /* 0x048ff60000041818 */
[----:B------:R-:W-:Y:S11]  /*32d80*/  @!UPT UIADD3 URZ, URZ, URZ, URZ ;  /* 0x0000003f3f3ff290 */ /* 0x000ff6000fffe03f */
[----:B------:R-:W-:Y:S01]  /*32d90*/  @!UPT UIADD3 URZ, URZ, URZ, URZ ;  /* 0x0000003f3f3ff290 */ /* 0x000fe2000fffe03f */
[----:B------:R-:W-:Y:S01]  /*32da0*/  STL.64 [R1+0x130], R24 ;  /* 0x0001301801007387 */ /* 0x000fe20000100a00 */
[----:B------:R0:W-:Y:S03]  /*32db0*/  STL.64 [R1+0x138], R26 ;  /* 0x0001381a01007387 */ /* 0x0001e60000100a00 */
[----:B0-----:R-:W3:Y:S01]  /*32dc0*/  LDL.LU.64 R26, [R1+0x1808] ;  /* 0x00180800011a7983 */ /* 0x001ee20000300a00 */
[----:B------:R-:W3:Y:S02]  /*32dd0*/  LDL.LU.64 R24, [R1+0x1800] ;  /* 0x0018000001187983 */ /* 0x000ee40000300a00 */
[----:B------:R-:W4:Y:S02]  /*32de0*/  LDL.LU.64 R22, [R1+0x17f8] ;  /* 0x0017f80001167983 */ /* 0x000f240000300a00 */
[----:B------:R-:W4:Y:S01]  /*32df0*/  LDL.LU.64 R20, [R1+0x17f0] ;  /* 0x0017f00001147983 */ /* 0x000f220000300a00 */
[----:B------:R-:W-:Y:S01]  /*32e00*/  STL.64 [R1+0x17c0], R6 ;  /* 0x0017c00601007387 */ /* 0x000fe20000100a00 */
[----:B------:R0:W-:Y:S03]  /*32e10*/  STL.64 [R1+0x17b8], R4 ;  /* 0x0017b80401007387 */ /* 0x0001e60000100a00 */
[----:B0-----:R-:W4:Y:S02]  /*32e20*/  LDL.64 R4, [R1+0x50] ;  /* 0x0000500001047983 */ /* 0x001f240000100a00 */
[C---:B----4-:R-:W-:Y:S11]  /*32e30*/  HMMA.16816.F32.BF16 R20, R12.reuse, R4, R20 ;  /* 0x000000040c14723c */ /* 0x050ff60000041814 */
[----:B------:R-:W-:Y:S11]  /*32e40*/  @!UPT UIADD3 URZ, URZ, URZ, URZ ;  /* 0x0000003f3f3ff290 */ /* 0x000ff6000fffe03f */
[----:B------:R-:W-:Y:S01]  /*32e50*/  @!UPT UIADD3 URZ, URZ, URZ, URZ ;  /* 0x0000003f3f3ff290 */ /* 0x000fe2000fffe03f */
[----:B------:R0:W-:Y:S01]  /*32e60*/  STL.64 [R1+0x120], R20 ;  /* 0x0001201401007387 */ /* 0x0001e20000100a00 */
[----:B------:R3:W-:Y:S03]  /*32e70*/  STL.64 [R1+0x128], R22 ;  /* 0x0001281601007387 */ /* 0x0007e60000100a00 */
[----:B0-----:R-:W3:Y:S01]  /*32e80*/  LDL.LU.64 R20, [R1+0x17e8] ;  /* 0x0017e80001147983 */ /* 0x001ee20000300a00 */
[----:B------:R-:W-:Y:S02]  /*32e90*/  IMAD.MOV.U32 R11, RZ, RZ, R4 ;  /* 0x000000ffff0b7224 */ /* 0x000fe400078e0004 */
[----:B------:R-:W-:Y:S02]  /*32ea0*/  IMAD.MOV.U32 R10, RZ, RZ, R5 ;  /* 0x000000ffff0a7224 */ /* 0x000fe400078e0005 */
[----:B------:R-:W4:Y:S01]  /*32eb0*/  LDL.LU R4, [R1+0x4e0] ;  /* 0x0004e00001047983 */ /* 0x000f220000300800 */
[----:B------:R-:W4:Y:S01]  /*32ec0*/  LDL.LU R5, [R1+0x4e4] ;  /* 0x0004e40001057983 */ /* 0x000f220000300800 */
[----:B------:R-:W4:Y:S02]  /*32ed0*/  LDL.LU R6, [R1+0x4e8] ;  /* 0x0004e80001067983 */ /* 0x000f240000300800 */
[----:B------:R-:W4:Y:S01]  /*32ee0*/  LDL.LU R7, [R1+0x4ec] ;  /* 0x0004ec0001077983 */ /* 0x000f220000300800 */
[C---:B---3--:R-:W-:Y:S01]  /*32ef0*/  HMMA.16816.F32.BF16 R20, R12.reuse, R20, R24 ;  /* 0x000000140c14723c */ /* 0x048fe20000041818 */
[----:B------:R-:W3:Y:S01]  /*32f00*/  LDL.LU.64 R26, [R1+0x17e0] ;  /* 0x0017e000011a7983 */ /* 0x000ee20000300a00 */
[----:B------:R-:W3:Y:S11]  /*32f10*/  LDL.LU.64 R24, [R1+0x17d8] ;  /* 0x0017d80001187983 */ /* 0x000ef60000300a00 */
[----:B------:R-:W-:Y:S10]  /*32f20*/  @!UPT UIADD3 URZ, URZ, URZ, URZ ;  /* 0x0000003f3f3ff290 */ /* 0x000ff4000fffe03f */
[----:B------:R-:W-:Y:S01]  /*32f30*/  STL.64 [R1+0x110], R20 ;  /* 0x0001101401007387 */ /* 0x000fe20000100a00 */
[----:B------:R0:W-:Y:S03]  /*32f40*/  STL.64 [R1+0x118], R22 ;  /* 0x0001181601007387 */ /* 0x0001e60000100a00 */
[----:B0-----:R-:W4:Y:S01]  /*32f50*/  LDL.LU.64 R22, [R1+0x17d0] ;  /* 0x0017d00001167983 */ /* 0x001f220000300a00 */
[----:B------:R-:W4:Y:S02]  /*32f60*/  LDL.LU.64 R20, [R1+0x17c8] ;  /* 0x0017c80001147983 */ /* 0x000f240000300a00 */
[----:B--2---:R-:W-:Y:S01]  /*32f70*/  STL.64 [R1+0x1770], R8 ;  /* 0x0017700801007387 */ /* 0x004fe20000100a00 */
[C---:B---3--:R-:W-:Y:S08]  /*32f80*/  HMMA.16816.F32.BF16 R24, R12.reuse, R8, R24 ;  /* 0x000000080c18723c */ /* 0x048ff00000041818 */
[C---:B----4-:R-:W-:Y:S11]  /*32f90*/  HMMA.16816.F32.BF16 R16, R12.reuse, R16, R20 ;  /* 0x000000100c10723c */ /* 0x050ff60000041814 */
[----:B------:R-:W-:Y:S04]  /*32fa0*/  @!UPT UIADD3 URZ, URZ, URZ, URZ ;  /* 0x0000003f3f3ff290 */ /* 0x000fe8000fffe03f */
[----:B------:R0:W-:Y:S01]  /*32fb0*/  STL.64 [R1+0x100], R24 ;  /* 0x0001001801007387 */ /* 0x0001e20000100a00 */
[----:B------:R1:W-:Y:S03]  /*32fc0*/  STL.64 [R1+0x108], R26 ;  /* 0x0001081a01007387 */ /* 0x0003e60000100a00 */
[----:B0-----:R-:W2:Y:S04]  /*32fd0*/  LDL.LU R24, [R1+0x2e0] ;  /* 0x0002e00001187983 */ /* 0x001ea80000300800 */
[----:B------:R-:W-:Y:S01]  /*32fe0*/  STL.64 [R1+0x1c0], R16 ;  /* 0x0001c01001007387 */ /* 0x000fe20000100a00 */
[----:B------:R-:W-:Y:S02]  /*32ff0*/  STL.64 [R1+0x1c8], R18 ;  /* 0x0001c81201007387 */ /* 0x000fe40000100a00 */
[----:B------:R-:W2:Y:S02]  /*33000*/  LDL.LU R25, [R1+0x2e4] ;  /* 0x0002e40001197983 */ /* 0x000ea40000300800 */
[----:B-1----:R-:W3:Y:S01]  /*33010*/  LDL.LU R26, [R1+0x2e8] ;  /* 0x0002e800011a7983 */ /* 0x002ee20000300800 */
[----:B------:R-:W3:Y:S04]  /*33020*/  LDL.LU R27, [R1+0x2ec] ;  /* 0x0002ec00011b7983 */ /* 0x000ee80000300800 */
[----:B---3--:R-:W-:Y:S01]  /*33030*/  STL.64 [R1+0x16d8], R26 ;  /* 0x0016d81a01007387 */ /* 0x008fe20000100a00 */
[----:B--2---:R0:W-:Y:S03]  /*33040*/  STL.64 [R1+0x16d0], R24 ;  /* 0x0016d01801007387 */ /* 0x0041e60000100a00 */
[----:B0-----:R-:W2:Y:S01]  /*33050*/  LDL.LU R24, [R1+0x3b0] ;  /* 0x0003b00001187983 */ /* 0x001ea20000300800 */
[----:B------:R-:W2:Y:S02]  /*33060*/  LDL.LU R25, [R1+0x3b4] ;  /* 0x0003b40001197983 */ /* 0x000ea40000300800 */
[----:B------:R-:W3:Y:S02]  /*33070*/  LDL.LU R26, [R1+0x3b8] ;  /* 0x0003b800011a7983 */ /* 0x000ee40000300800 */
[----:B------:R-:W3:Y:S01]  /*33080*/  LDL.LU R27, [R1+0x3bc] ;  /* 0x0003bc00011b7983 */ /* 0x000ee20000300800 */
[----:B------:R-:W4:Y:S01]  /*33090*/  LDL.LU R20, [R1+0x1b0] ;  /* 0x0001b00001147983 */ /* 0x000f220000300800 */
[----:B------:R-:W4:Y:S02]  /*330a0*/  LDL.LU R21, [R1+0x1b4] ;  /* 0x0001b40001157983 */ /* 0x000f240000300800 */
[----:B------:R-:W2:Y:S02]  /*330b0*/  LDL.LU R22, [R1+0x1b8] ;  /* 0x0001b80001167983 */ /* 0x000ea40000300800 */
[----:B------:R-:W2:Y:S01]  /*330c0*/  LDL.LU R23, [R1+0x1bc] ;  /* 0x0001bc0001177983 */ /* 0x000ea20000300800 */
[----:B------:R-:W3:Y:S01]  /*330d0*/  LDL.LU R16, [R1+0x4d0] ;  /* 0x0004d00001107983 */ /* 0x000ee20000300800 */
[----:B------:R-:W3:Y:S02]  /*330e0*/  LDL.LU R17, [R1+0x4d4] ;  /* 0x0004d40001117983 */ /* 0x000ee40000300800 */
[----:B------:R-:W3:Y:S02]  /*330f0*/  LDL.LU R18, [R1+0x4d8] ;  /* 0x0004d80001127983 */ /* 0x000ee40000300800 */
[----:B------:R-:W3:Y:S01]  /*33100*/  LDL.LU R19, [R1+0x4dc] ;  /* 0x0004dc0001137983 */ /* 0x000ee20000300800 */
[----:B--2---:R-:W-:Y:S01]  /*33110*/  STL.64 [R1+0x1730], R22 ;  /* 0x0017301601007387 */ /* 0x004fe20000100a00 */
[----:B----4-:R0:W-:Y:S03]  /*33120*/  STL.64 [R1+0x1728], R20 ;  /* 0x0017281401007387 */ /* 0x0101e60000100a00 */
[----:B0-----:R-:W2:Y:S01]  /*33130*/  LDL.64 R20, [R1] ;  /* 0x0000000001147983 */ /* 0x001ea20000100a00 */
[----:B---3--:R-:W-:Y:S02]  /*33140*/  STL.64 [R1+0x16e8], R26 ;  /* 0x0016e81a01007387 */ /* 0x008fe40000100a00 */
[----:B------:R0:W-:Y:S02]  /*33150*/  STL.64 [R1+0x16e0], R24 ;  /* 0x0016e01801007387 */ /* 0x0001e40000100a00 */
[----:B0-----:R-:W3:Y:S04]  /*33160*/  LDL.64 R24, [R1+0x40] ;  /* 0x0000400001187983 */ /* 0x001ee80000100a00 */
[----:B---3--:R0:W-:Y:S04]  /*33170*/  STL.64 [R1+0x1778], R24 ;  /* 0x0017781801007387 */ /* 0x0081e80000100a00 */
[----:B0-----:R-:W3:Y:S02]  /*33180*/  LDL.64 R24, [R1+0x10] ;  /* 0x0000100001187983 */ /* 0x001ee40000100a00 */
[----:B---3--:R-:W-:Y:S01]  /*33190*/  HMMA.16816.F32.BF16 R4, R12, R24, R4 ;  /* 0x000000180c04723c */ /* 0x008fe20000041804 */
[----:B------:R-:W-:-:S02]  /*331a0*/  IMAD.MOV.U32 R3, RZ, RZ, R24 ;  /* 0x000000ffff037224 */ /* 0x000fc400078e0018 */
[----:B------:R-:W-:-:S04]  /*331b0*/  IMAD.MOV.U32 R2, RZ, RZ, R25 ;  /* 0x000000ffff027224 */ /* 0x000fc800078e0019 */
[----:B------:R-:W-:Y:S02]  /*331c0*/  IMAD.MOV.U32 R24, RZ, RZ, R11 ;  /* 0x000000ffff187224 */ /* 0x000fe400078e000b */
[----:B------:R-:W-:Y:S11]  /*331d0*/  IMAD.MOV.U32 R25, RZ, RZ, R10 ;  /* 0x000000ffff197224 */ /* 0x000ff600078e000a */
[----:B------:R-:W-:Y:S03]  /*331e0*/  @!UPT UIADD3 URZ, URZ, URZ, URZ ;  /* 0x0000003f3f3ff290 */ /* 0x000fe6000fffe03f */
[----:B------:R-:W-:Y:S01]  /*331f0*/  STL.64 [R1+0x260], R4 ;  /* 0x0002600401007387 */ /* 0x000fe20000100a00 */
[----:B------:R0:W-:Y:S03]  /*33200*/  STL.64 [R1+0x268], R6 ;  /* 0x0002680601007387 */ /* 0x0001e60000100a00 */
[----:B0-----:R-:W3:Y:S01]  /*33210*/  LDL.LU.64 R6, [R1+0x17c0] ;  /* 0x0017c00001067983 */ /* 0x001ee20000300a00 */
[----:B------:R-:W4:Y:S02]  /*33220*/  LDL.LU.64 R4, [R1+0x17b8] ;  /* 0x0017b80001047983 */ /* 0x000f240000300a00 */
[----:B------:R-:W-:Y:S02]  /*33230*/  STL.64 [R1+0x1790], R24 ;  /* 0x0017901801007387 */ /* 0x000fe40000100a00 */
[----:B------:R-:W3:Y:S01]  /*33240*/  LDL.LU R8, [R1+0x430] ;  /* 0x0004300001087983 */ /* 0x000ee20000300800 */
[----:B------:R-:W3:Y:S01]  /*33250*/  LDL.LU R9, [R1+0x434] ;  /* 0x0004340001097983 */ /* 0x000ee20000300800 */
[----:B------:R-:W3:Y:S02]  /*33260*/  LDL.LU R10, [R1+0x438] ;  /* 0x00043800010a7983 */ /* 0x000ee40000300800 */
[----:B------:R-:W3:Y:S01]  /*33270*/  LDL.LU R11, [R1+0x43c] ;  /* 0x00043c00010b7983 */ /* 0x000ee20000300800 */
[----:B--2---:R-:W-:Y:S01]  /*33280*/  HMMA.16816.F32.BF16 R16, R12, R20, R16 ;  /* 0x000000140c10723c */ /* 0x004fe20000041810 */
[----:B---3--:R-:W-:Y:S01]  /*33290*/  STL.64 [R1+0x1788], R10 ;  /* 0x0017880a01007387 */ /* 0x008fe20000100a00 */
        /* <DEDUP_REMOVED lines=15> */
[----:B------:R0:W-:Y:S02]  /*33390*/  STL.64 [R1+0x1740], R20 ;  /* 0x0017401401007387 */ /* 0x0001e40000100a00 */
[----:B0-----:R-:W-:-:S02]  /*333a0*/  IMAD.MOV.U32 R20, RZ, RZ, R3 ;  /* 0x000000ffff147224 */ /* 0x001fc400078e0003 */
[----:B------:R-:W-:-:S05]  /*333b0*/  IMAD.MOV.U32 R21, RZ, RZ, R2 ;  /* 0x000000ffff157224 */ /* 0x000fca00078e0002 */
[----:B------:R0:W-:Y:S04]  /*333c0*/  STL.64 [R1+0x1758], R20 ;  /* 0x0017581401007387 */ /* 0x0001e80000100a00 */
[----:B0-----:R-:W4:Y:S01]  /*333d0*/  LDL.LU R20, [R1+0x4a0] ;  /* 0x0004a00001147983 */ /* 0x001f220000300800 */
[----:B------:R-:W4:Y:S02]  /*333e0*/  LDL.LU R21, [R1+0x4a4] ;  /* 0x0004a40001157983 */ /* 0x000f240000300800 */
[----:B------:R-:W4:Y:S02]  /*333f0*/  LDL.LU R22, [R1+0x4a8] ;  /* 0x0004a80001167983 */ /* 0x000f240000300800 */
[----:B------:R-:W4:Y:S02]  /*33400*/  LDL.LU R23, [R1+0x4ac] ;  /* 0x0004ac0001177983 */ /* 0x000f240000300800 */
[----:B----4-:R-:W-:Y:S01]  /*33410*/  HMMA.16816.F32.BF16 R12, R12, R4, R20 ;  /* 0x000000040c0c723c */ /* 0x010fe20000041814 */
[----:B------:R-:W3:Y:S11]  /*33420*/  LDL.LU R20, [R1+0x410] ;  /* 0x0004100001147983 */ /* 0x000ef60000300800 */
[----:B------:R-:W-:Y:S11]  /*33430*/  @!UPT UIADD3 URZ, URZ, URZ, URZ ;  /* 0x0000003f3f3ff290 */ /* 0x000ff6000fffe03f */
        /* <DEDUP_REMOVED lines=18> */
[C---:B--2---:R-:W-:Y:S01]  /*33560*/  HMMA.16816.F32.BF16 R24, R16.reuse, R24, R8 ;  /* 0x000000181018723c */ /* 0x044fe20000041808 */
[----:B---3--:R-:W-:Y:S01]  /*33570*/  STL.64 [R1+0x1750], R6 ;  /* 0x0017500601007387 */ /* 0x008fe20000100a00 */
[----:B----4-:R0:W-:Y:S03]  /*33580*/  STL.64 [R1+0x1748], R4 ;  /* 0x0017480401007387 */ /* 0x0101e60000100a00 */
[----:B0-----:R-:W2:Y:S01]  /*33590*/  LDL.LU R4, [R1+0x400] ;  /* 0x0004000001047983 */ /* 0x001ea20000300800 */
[----:B------:R-:W2:Y:S02]  /*335a0*/  LDL.LU R5, [R1+0x404] ;  /* 0x0004040001057983 */ /* 0x000ea40000300800 */
[----:B------:R-:W2:Y:S02]  /*335b0*/  LDL.LU R6, [R1+0x408] ;  /* 0x0004080001067983 */ /* 0x000ea40000300800 */
[----:B------:R-:W2:Y:S01]  /*335c0*/  LDL.LU R7, [R1+0x40c] ;  /* 0x00040c0001077983 */ /* 0x000ea20000300800 */
[----:B------:R-:W3:Y:S01]  /*335d0*/  LDL.LU.64 R12, [R1+0x20] ;  /* 0x00002000010c7983 */ /* 0x000ee20000300a00 */
[----:B------:R-:W4:Y:S02]  /*335e0*/  LDL.LU.64 R10, [R1+0x17a0] ;  /* 0x0017a000010a7983 */ /* 0x000f240000300a00 */
[----:B------:R-:W4:Y:S09]  /*335f0*/  LDL.LU.64 R8, [R1+0x1798] ;  /* 0x0017980001087983 */ /* 0x000f320000300a00 */
[----:B------:R0:W-:Y:S01]  /*33600*/  STL.64 [R1+0x470], R24 ;  /* 0x0004701801007387 */ /* 0x0001e20000100a00 */
[----:B------:R4:W-:Y:S04]  /*33610*/  STL.64 [R1+0x478], R26 ;  /* 0x0004781a01007387 */ /* 0x0009e80000100a00 */
[----:B0-----:R-:W4:Y:S02]  /*33620*/  LDL.LU.64 R24, [R1+0x1790] ;  /* 0x0017900001187983 */ /* 0x001f240000300a00 */
[C---:B----4-:R-:W-:Y:S02]  /*33630*/  HMMA.16816.F32.BF16 R24, R16.reuse, R24, R8 ;  /* 0x000000181018723c */ /* 0x050fe40000041808 */
[----:B------:R-:W4:Y:S01]  /*33640*/  LDL.LU.64 R10, [R1+0x1788] ;  /* 0x00178800010a7983 */ /* 0x000f220000300a00 */
[----:B------:R-:W4:Y:S11]  /*33650*/  LDL.LU.64 R8, [R1+0x1780] ;  /* 0x0017800001087983 */ /* 0x000f360000300a00 */
[----:B------:R-:W-:Y:S09]  /*33660*/  @!UPT UIADD3 URZ, URZ, URZ, URZ ;  /* 0x0000003f3f3ff290 */ /* 0x000ff2000fffe03f */
[----:B------:R0:W-:Y:S01]  /*33670*/  STL.64 [R1+0x460], R24 ;  /* 0x0004601801007387 */ /* 0x0001e20000100a00 */
[----:B------:R-:W-:Y:S03]  /*33680*/  STL.64 [R1+0x468], R26 ;  /* 0x0004681a01007387 */ /* 0x000fe60000100a00 */
[----:B0-----:R-:W4:Y:S02]  /*33690*/  LDL.LU.64 R24, [R1+0x1778] ;  /* 0x0017780001187983 */ /* 0x001f240000300a00 */
[C---:B----4-:R-:W-:Y:S11]  /*336a0*/  HMMA.16816.F32.BF16 R8, R16.reuse, R24, R8 ;  /* 0x000000181008723c */ /* 0x050ff60000041808 */
[----:B------:R-:W-:Y:S11]  /*336b0*/  @!UPT UIADD3 URZ, URZ, URZ, URZ ;  /* 0x0000003f3f3ff290 */ /* 0x000ff6000fffe03f */
[----:B------:R-:W-:Y:S01]  /*336c0*/  @!UPT UIADD3 URZ, URZ, URZ, URZ ;  /* 0x0000003f3f3ff290 */ /* 0x000fe2000fffe03f */
[----:B------:R0:W-:Y:S01]  /*336d0*/  STL.64 [R1+0x450], R8 ;  /* 0x0004500801007387 */ /* 0x0001e20000100a00 */
[----:B------:R-:W-:Y:S03]  /*336e0*/  STL.64 [R1+0x458], R10 ;  /* 0x0004580a01007387 */ /* 0x000fe60000100a00 */
[----:B0-----:R-:W4:Y:S01]  /*336f0*/  LDL.LU.64 R8, [R1+0x1770] ;  /* 0x0017700001087983 */ /* 0x001f220000300a00 */
[----:B------:R0:W-:Y:S03]  /*33700*/  STL.64 [R1+0x16f8], R24 ;  /* 0x0016f81801007387 */ /* 0x0001e60000100a00 */
[----:B0-----:R-:W2:Y:S01]  /*33710*/  LDL.64 R24, [R1+0x50] ;  /* 0x0000500001187983 */ /* 0x001ea20000100a00 */
[C---:B----4-:R-:W-:Y:S03]  /*33720*/  HMMA.16816.F32.BF16 R20, R16.reuse, R8, R20 ;  /* 0x000000081014723c */ /* 0x050fe60000041814 */
[----:B--2---:R0:W-:Y:S04]  /*33730*/  STL.64 [R1+0x1710], R24 ;  /* 0x0017101801007387 */ /* 0x0041e80000100a00 */
[----:B0-----:R-:W2:Y:S11]  /*33740*/  LDL.64 R24, [R1+0x60] ;  /* 0x0000600001187983 */ /* 0x001eb60000100a00 */
[----:B------:R-:W-:Y:S05]  /*33750*/  @!UPT UIADD3 URZ, URZ, URZ, URZ ;  /* 0x0000003f3f3ff290 */ /* 0x000fea000fffe03f */
[----:B------:R-:W-:Y:S02]  /*33760*/  STL.64 [R1+0x440], R20 ;  /* 0x0004401401007387 */ /* 0x000fe40000100a00 */
[----:B------:R0:W-:Y:S02]  /*33770*/  STL.64 [R1+0x448], R22 ;  /* 0x0004481601007387 */ /* 0x0001e40000100a00 */
[----:B0-----:R-:W3:Y:S01]  /*33780*/  LDL.LU.64 R22, [R1+0x1768] ;  /* 0x0017680001167983 */ /* 0x001ee20000300a00 */
[----:B------:R-:W3:Y:S02]  /*33790*/  LDL.LU.64 R20, [R1+0x1760] ;  /* 0x0017600001147983 */ /* 0x000ee40000300a00 */
[----:B------:R0:W-:Y:S02]  /*337a0*/  STL.64 [R1+0x16f0], R8 ;  /* 0x0016f00801007387 */ /* 0x0001e40000100a00 */
[----:B0-----:R-:W4:Y:S01]  /*337b0*/  LDL.LU R8, [R1+0x3c0] ;  /* 0x0003c00001087983 */ /* 0x001f220000300800 */
[----:B------:R-:W4:Y:S02]  /*337c0*/  LDL.LU R9, [R1+0x3c4] ;  /* 0x0003c40001097983 */ /* 0x000f240000300800 */
[----:B------:R-:W2:Y:S02]  /*337d0*/  LDL.LU R10, [R1+0x3c8] ;  /* 0x0003c800010a7983 */ /* 0x000ea40000300800 */
[----:B------:R-:W2:Y:S01]  /*337e0*/  LDL.LU R11, [R1+0x3cc] ;  /* 0x0003cc00010b7983 */ /* 0x000ea20000300800 */
[C---:B---3--:R-:W-:Y:S01]  /*337f0*/  HMMA.16816.F32.BF16 R20, R16.reuse, R12, R20 ;  /* 0x0000000c1014723c */ /* 0x048fe20000041814 */
[----:B--2---:R-:W-:Y:S01]  /*33800*/  STL.64 [R1+0x1708], R10 ;  /* 0x0017080a01007387 */ /* 0x004fe20000100a00 */
[----:B----4-:R0:W-:Y:S03]  /*33810*/  STL.64 [R1+0x1700], R8 ;  /* 0x0017000801007387 */ /* 0x0101e60000100a00 */
[----:B0-----:R-:W2:Y:S01]  /*33820*/  LDL.LU R8, [R1+0x3d0] ;  /* 0x0003d00001087983 */ /* 0x001ea20000300800 */
[----:B------:R-:W2:Y:S02]  /*33830*/  LDL.LU R9, [R1+0x3d4] ;  /* 0x0003d40001097983 */ /* 0x000ea40000300800 */
[----:B------:R-:W2:Y:S02]  /*33840*/  LDL.LU R10, [R1+0x3d8] ;  /* 0x0003d800010a7983 */ /* 0x000ea40000300800 */
[----:B------:R-:W2:Y:S11]  /*33850*/  LDL.LU R11, [R1+0x3dc] ;  /* 0x0003dc00010b7983 */ /* 0x000eb60000300800 */
[----:B------:R-:W-:Y:S02]  /*33860*/  @!UPT UIADD3 URZ, URZ, URZ, URZ ;  /* 0x0000003f3f3ff290 */ /* 0x000fe4000fffe03f */
        /* <DEDUP_REMOVED lines=8> */
[----:B------:R-:W-:Y:S03]  /*338f0*/  STL.64 [R1+0x428], R22 ;  /* 0x0004281601007387 */ /* 0x000fe60000100a00 */
[----:B0-----:R-:W3:Y:S02]  /*33900*/  LDL.LU.64 R20, [R1+0x1740] ;  /* 0x0017400001147983 */ /* 0x001ee40000300a00 */
[C---:B---3--:R-:W-:Y:S01]  /*33910*/  HMMA.16816.F32.BF16 R4, R16.reuse, R20, R4 ;  /* 0x000000141004723c */ /* 0x048fe20000041804 */
[----:B------:R-:W-:Y:S02]  /*33920*/  IMAD.MOV.U32 R3, RZ, RZ, R20 ;  /* 0x000000ffff037224 */ /* 0x000fe400078e0014 */
[----:B------:R-:W-:Y:S11]  /*33930*/  IMAD.MOV.U32 R2, RZ, RZ, R21 ;  /* 0x000000ffff027224 */ /* 0x000ff600078e0015 */
[----:B------:R-:W-:Y:S09]  /*33940*/  @!UPT UIADD3 URZ, URZ, URZ, URZ ;  /* 0x0000003f3f3ff290 */ /* 0x000ff2000fffe03f */
[----:B------:R0:W-:Y:S01]  /*33950*/  STL.64 [R1+0x410], R4 ;  /* 0x0004100401007387 */ /* 0x0001e20000100a00 */
[----:B------:R-:W-:Y:S03]  /*33960*/  STL.64 [R1+0x418], R6 ;  /* 0x0004180601007387 */ /* 0x000fe60000100a00 */
[----:B0-----:R-:W3:Y:S01]  /*33970*/  LDL.LU.64 R4, [R1+0x1738] ;  /* 0x0017380001047983 */ /* 0x001ee20000300a00 */
[----:B------:R-:W3:Y:S02]  /*33980*/  LDL.LU.64 R22, [R1+0x1730] ;  /* 0x0017300001167983 */ /* 0x000ee40000300a00 */
[----:B------:R-:W3:Y:S02]  /*33990*/  LDL.LU.64 R20, [R1+0x1728] ;  /* 0x0017280001147983 */ /* 0x000ee40000300a00 */
[----:B---3--:R-:W-:Y:S01]  /*339a0*/  HMMA.16816.F32.BF16 R16, R16, R4, R20 ;  /* 0x000000041010723c */ /* 0x008fe20000041814 */
[----:B------:R-:W3:Y:S01]  /*339b0*/  LDL.LU.64 R22, [R1+0x1720] ;  /* 0x0017200001167983 */ /* 0x000ee20000300a00 */
[----:B------:R-:W3:Y:S02]  /*339c0*/  LDL.LU.64 R20, [R1+0x1718] ;  /* 0x0017180001147983 */ /* 0x000ee40000300a00 */
[----:B------:R0:W-:Y:S02]  /*339d0*/  STL.64 [R1+0x16b8], R4 ;  /* 0x0016b80401007387 */ /* 0x0001e40000100a00 */
[----:B0-----:R-:W3:Y:S11]  /*339e0*/  LDL.LU R4, [R1+0x3e0] ;  /* 0x0003e00001047983 */ /* 0x001ef60000300800 */
[----:B------:R-:W-:Y:S06]  /*339f0*/  @!UPT UIADD3 URZ, URZ, URZ, URZ ;  /* 0x0000003f3f3ff290 */ /* 0x000fec000fffe03f */
[----:B------:R0:W-:Y:S01]  /*33a00*/  STL.64 [R1+0x370], R16 ;  /* 0x0003701001007387 */ /* 0x0001e20000100a00 */
[----:B------:R-:W-:Y:S02]  /*33a10*/  STL.64 [R1+0x378], R18 ;  /* 0x0003781201007387 */ /* 0x000fe40000100a00 */
[----:B------:R-:W3:Y:S02]  /*33a20*/  LDL.LU R5, [R1+0x3e4] ;  /* 0x0003e40001057983 */ /* 0x000ee40000300800 */
[----:B------:R-:W3:Y:S01]  /*33a30*/  LDL.LU R6, [R1+0x3e8] ;  /* 0x0003e80001067983 */ /* 0x000ee20000300800 */
[----:B------:R-:W3:Y:S04]  /*33a40*/  LDL.LU R7, [R1+0x3ec] ;  /* 0x0003ec0001077983 */ /* 0x000ee80000300800 */
[----:B0-----:R-:W4:Y:S01]  /*33a50*/  LDL.LU.64 R16, [R1+0x10] ;  /* 0x0000100001107983 */ /* 0x001f220000300a00 */
[C---:B---3--:R-:W-:Y:S11]  /*33a60*/  HMMA.16816.F32.BF16 R4, R20.reuse, R24, R4 ;  /* 0x000000181404723c */ /* 0x048ff60000041804 */
        /* <DEDUP_REMOVED lines=20> */
[----:B------:R1:W-:Y:S03]  /*33bb0*/  STL.64 [R1+0x3e8], R10 ;  /* 0x0003e80a01007387 */ /* 0x0003e60000100a00 */
[----:B0-----:R-:W2:Y:S01]  /*33bc0*/  LDL.LU.64 R8, [R1+0x16f0] ;  /* 0x0016f00001087983 */ /* 0x001ea20000300a00 */
[----:B-1----:R-:W-:Y:S02]  /*33bd0*/  IMAD.MOV.U32 R11, RZ, RZ, R24 ;  /* 0x000000ffff0b7224 */ /* 0x002fe400078e0018 */
[----:B------:R-:W-:Y:S02]  /*33be0*/  IMAD.MOV.U32 R10, RZ, RZ, R25 ;  /* 0x000000ffff0a7224 */ /* 0x000fe400078e0019 */
[----:B------:R-:W2:Y:S01]  /*33bf0*/  LDL.LU.64 R26, [R1+0x16e8] ;  /* 0x0016e800011a7983 */ /* 0x000ea20000300a00 */
[----:B------:R-:W2:Y:S02]  /*33c00*/  LDL.LU.64 R24, [R1+0x16e0] ;  /* 0x0016e00001187983 */ /* 0x000ea40000300a00 */
[----:B--2---:R-:W-:Y:S11]  /*33c10*/  HMMA.16816.F32.BF16 R24, R20, R8, R24 ;  /* 0x000000081418723c */ /* 0x004ff60000041818 */
[----:B------:R-:W-:Y:S11]  /*33c20*/  @!UPT UIADD3 URZ, URZ, URZ, URZ ;  /* 0x0000003f3f3ff290 */ /* 0x000ff6000fffe03f */
[----:B------:R-:W-:Y:S01]  /*33c30*/  @!UPT UIADD3 URZ, URZ, URZ, URZ ;  /* 0x0000003f3f3ff290 */ /* 0x000fe2000fffe03f */
[----:B------:R-:W-:Y:S01]  /*33c40*/  STL.64 [R1+0x3d0], R24 ;  /* 0x0003d01801007387 */ /* 0x000fe20000100a00 */
[----:B------:R0:W-:Y:S03]  /*33c50*/  STL.64 [R1+0x3d8], R26 ;  /* 0x0003d81a01007387 */ /* 0x0001e60000100a00 */
[----:B0-----:R-:W2:Y:S01]  /*33c60*/  LDL.LU.64 R26, [R1+0x16d8] ;  /* 0x0016d800011a7983 */ /* 0x001ea20000300a00 */
[----:B------:R-:W2:Y:S02]  /*33c70*/  LDL.LU.64 R24, [R1+0x16d0] ;  /* 0x0016d00001187983 */ /* 0x000ea40000300a00 */
[----:B------:R0:W-:Y:S02]  /*33c80*/  STL.64 [R1+0x1660], R8 ;  /* 0x0016600801007387 */ /* 0x0001e40000100a00 */
[----:B0-----:R-:W-:Y:S02]  /*33c90*/  IMAD.MOV.U32 R8, RZ, RZ, R11 ;  /* 0x000000ffff087224 */ /* 0x001fe400078e000b */
[----:B------:R-:W-:-:S05]  /*33ca0*/  IMAD.MOV.U32 R9, RZ, RZ, R10 ;  /* 0x000000ffff097224 */ /* 0x000fca00078e000a */
[----:B------:R0:W-:Y:S02]  /*33cb0*/  STL.64 [R1+0x1678], R8 ;  /* 0x0016780801007387 */ /* 0x0001e40000100a00 */
[----:B0-----:R-:W-:Y:S02]  /*33cc0*/  IMAD.MOV.U32 R8, RZ, RZ, R7 ;  /* 0x000000ffff087224 */ /* 0x001fe400078e0007 */
[----:B------:R-:W-:-:S05]  /*33cd0*/  IMAD.MOV.U32 R9, RZ, RZ, R6 ;  /* 0x000000ffff097224 */ /* 0x000fca00078e0006 */
[----:B------:R0:W-:Y:S02]  /*33ce0*/  STL.64 [R1+0x1690], R8 ;  /* 0x0016900801007387 */ /* 0x0001e40000100a00 */
[----:B0-----:R-:W-:Y:S02]  /*33cf0*/  IMAD.MOV.U32 R8, RZ, RZ, R5 ;  /* 0x000000ffff087224 */ /* 0x001fe400078e0005 */
[----:B------:R-:W-:-:S05]  /*33d00*/  IMAD.MOV.U32 R9, RZ, RZ, R4 ;  /* 0x000000ffff097224 */ /* 0x000fca00078e0004 */
[----:B------:R2:W-:Y:S01]  /*33d10*/  STL.64 [R1+0x16c0], R8 ;  /* 0x0016c00801007387 */ /* 0x0005e20000100a00 */
[----:B------:R-:W-:Y:S02]  /*33d20*/  IMAD.MOV.U32 R4, RZ, RZ, R3 ;  /* 0x000000ffff047224 */ /* 0x000fe400078e0003 */
[----:B------:R-:W-:Y:S01]  /*33d30*/  IMAD.MOV.U32 R5, RZ, RZ, R2 ;  /* 0x000000ffff057224 */ /* 0x000fe200078e0002 */
[C---:B--2---:R-:W-:Y:S11]  /*33d40*/  HMMA.16816.F32.BF16 R8, R20.reuse, R12, R24 ;  /* 0x0000000c1408723c */ /* 0x044ff60000041818 */
[----:B------:R-:W-:Y:S11]  /*33d50*/  @!UPT UIADD3 URZ, URZ, URZ, URZ ;  /* 0x0000003f3f3ff290 */ /* 0x000ff6000fffe03f */
[----:B------:R-:W-:Y:S01]  /*33d60*/  @!UPT UIADD3 URZ, URZ, URZ, URZ ;  /* 0x0000003f3f3ff290 */ /* 0x000fe2000fffe03f */
[----:B------:R-:W-:Y:S01]  /*33d70*/  STL.64 [R1+0x3c0], R8 ;  /* 0x0003c00801007387 */ /* 0x000fe20000100a00 */
[----:B------:R-:W-:Y:S02]  /*33d80*/  STL.64 [R1+0x3c8], R10 ;  /* 0x0003c80a01007387 */ /* 0x000fe40000100a00 */
[----:B------:R0:W-:Y:S02]  /*33d90*/  STL.64 [R1+0x16c8], R4 ;  /* 0x0016c80401007387 */ /* 0x0001e40000100a00 */
[----:B0-----:R-:W4:Y:S01]  /*33da0*/  LDL.LU R4, [R1+0x2d0] ;  /* 0x0002d00001047983 */ /* 0x001f220000300800 */
[----:B------:R-:W4:Y:S02]  /*33db0*/  LDL.LU R5, [R1+0x2d4] ;  /* 0x0002d40001057983 */ /* 0x000f240000300800 */
[----:B------:R-:W4:Y:S02]  /*33dc0*/  LDL.LU R6, [R1+0x2d8] ;  /* 0x0002d80001067983 */ /* 0x000f240000300800 */
[----:B------:R-:W4:Y:S01]  /*33dd0*/  LDL.LU R7, [R1+0x2dc] ;  /* 0x0002dc0001077983 */ /* 0x000f220000300800 */
        /* <DEDUP_REMOVED lines=32> */
[----:B------:R0:W-:Y:S01]  /*33fe0*/  STL.64 [R1+0x3b0], R4 ;  /* 0x0003b00401007387 */ /* 0x0001e20000100a00 */
[----:B------:R-:W-:Y:S03]  /*33ff0*/  STL.64 [R1+0x3b8], R6 ;  /* 0x0003b80601007387 */ /* 0x000fe60000100a00 */
[----:B0-----:R-:W4:Y:S01]  /*34000*/  LDL.LU.64 R4, [R1+0x16c8] ;  /* 0x0016c80001047983 */ /* 0x001f220000300a00 */
[----:B------:R0:W-:Y:S03]  /*34010*/  STL.64 [R1+0x1650], R16 ;  /* 0x0016501001007387 */ /* 0x0001e60000100a00 */
[----:B0-----:R-:W2:Y:S01]  /*34020*/  LDL.LU R16, [R1+0x1d0] ;  /* 0x0001d00001107983 */ /* 0x001ea20000300800 */
[----:B------:R-:W2:Y:S02]  /*34030*/  LDL.LU R17, [R1+0x1d4] ;  /* 0x0001d40001117983 */ /* 0x000ea40000300800 */
[----:B------:R-:W2:Y:S02]  /*34040*/  LDL.LU R18, [R1+0x1d8] ;  /* 0x0001d80001127983 */ /* 0x000ea40000300800 */
[----:B------:R-:W2:Y:S01]  /*34050*/  LDL.LU R19, [R1+0x1dc] ;  /* 0x0001dc0001137983 */ /* 0x000ea20000300800 */
[C---:B----4-:R-:W-:Y:S01]  /*34060*/  HMMA.16816.F32.BF16 R4, R20.reuse, R4, R8 ;  /* 0x000000041404723c */ /* 0x050fe20000041808 */
[----:B------:R-:W2:Y:S11]  /*34070*/  LDL.LU.64 R8, [R1+0x16c0] ;  /* 0x0016c00001087983 */ /* 0x000eb60000300a00 */
[----:B------:R-:W-:Y:S11]  /*34080*/  @!UPT UIADD3 URZ, URZ, URZ, URZ ;  /* 0x0000003f3f3ff290 */ /* 0x000ff6000fffe03f */
[----:B------:R0:W-:Y:S01]  /*34090*/  STL.64 [R1+0x3a0], R4 ;  /* 0x0003a00401007387 */ /* 0x0001e20000100a00 */
[----:B------:R-:W-:Y:S03]  /*340a0*/  STL.64 [R1+0x3a8], R6 ;  /* 0x0003a80601007387 */ /* 0x000fe60000100a00 */
[----:B0-----:R-:W3:Y:S02]  /*340b0*/  LDL.LU.64 R4, [R1+0x16b8] ;  /* 0x0016b80001047983 */ /* 0x001ee40000300a00 */
[----:B---3--:R-:W-:Y:S02]  /*340c0*/  HMMA.16816.F32.BF16 R20, R20, R4, R24 ;  /* 0x000000041414723c */ /* 0x008fe40000041818 */
[----:B------:R-:W2:Y:S01]  /*340d0*/  LDL.LU.64 R26, [R1+0x16b0] ;  /* 0x0016b000011a7983 */ /* 0x000ea20000300a00 */
[----:B------:R-:W2:Y:S11]  /*340e0*/  LDL.LU.64 R24, [R1+0x16a8] ;  /* 0x0016a80001187983 */ /* 0x000eb60000300a00 */
[----:B------:R-:W-:Y:S09]  /*340f0*/  @!UPT UIADD3 URZ, URZ, URZ, URZ ;  /* 0x0000003f3f3ff290 */ /* 0x000ff2000fffe03f */
[----:B------:R0:W-:Y:S01]  /*34100*/  STL.64 [R1+0x2e0], R20 ;  /* 0x0002e01401007387 */ /* 0x0001e20000100a00 */
[----:B------:R-:W-:Y:S03]  /*34110*/  STL.64 [R1+0x2e8], R22 ;  /* 0x0002e81601007387 */ /* 0x000fe60000100a00 */
[----:B0-----:R-:W3:Y:S01]  /*34120*/  LDL.64 R20, [R1] ;  /* 0x0000000001147983 */ /* 0x001ee20000100a00 */
        /* <DEDUP_REMOVED lines=20> */
[----:B0-----:R-:W2:Y:S04]  /*34270*/  LDL.LU.64 R8, [R1+0x1660] ;  /* 0x0016600001087983 */ /* 0x001ea80000300a00 */
[----:B------:R-:W0:Y:S04]  /*34280*/  S2R R7, SR_TID.X ;  /* 0x0000000000077919 */ /* 0x000e280000002100 */
[----:B------:R-:W1:Y:S01]  /*34290*/  S2R R6, SR_TID.X ;  /* 0x0000000000067919 */ /* 0x000e620000002100 */
[----:B--2---:R-:W-:Y:S11]  /*342a0*/  HMMA.16816.F32.BF16 R12, R24, R8, R12 ;  /* 0x00000008180c723c */ /* 0x004ff6000004180c */
[----:B------:R-:W-:Y:S11]  /*342b0*/  @!UPT UIADD3 URZ, URZ, URZ, URZ ;  /* 0x0000003f3f3ff290 */ /* 0x000ff6000fffe03f */
[----:B------:R-:W-:Y:S01]  /*342c0*/  @!UPT UIADD3 URZ, URZ, URZ, URZ ;  /* 0x0000003f3f3ff290 */ /* 0x000fe2000fffe03f */
[----:B------:R2:W-:Y:S01]  /*342d0*/  STL.64 [R1+0x2a0], R12 ;  /* 0x0002a00c01007387 */ /* 0x0005e20000100a00 */
[----:B------:R-:W-:Y:S03]  /*342e0*/  STL.64 [R1+0x2a8], R14 ;  /* 0x0002a80e01007387 */ /* 0x000fe60000100a00 */
[----:B--2---:R-:W2:Y:S01]  /*342f0*/  LDL.LU.64 R12, [R1+0x1658] ;  /* 0x00165800010c7983 */ /* 0x004ea20000300a00 */
[----:B0-----:R-:W-:Y:S01]  /*34300*/  IMAD.SHL.U32 R28, R7, 0x2, RZ ;  /* 0x00000002071c7824 */ /* 0x001fe200078e00ff */
[C---:B-1----:R-:W-:Y:S02]  /*34310*/  LOP3.LUT R7, R6.reuse, 0x7, RZ, 0xc0, !PT ;  /* 0x0000000706077812 */ /* 0x042fe400078ec0ff */
        /* <DEDUP_REMOVED lines=8> */
[----:B------:R-:W-:Y:S02]  /*343a0*/  IMAD.MOV.U32 R28, RZ, RZ, R8 ;  /* 0x000000ffff1c7224 */ /* 0x000fe400078e0008 */
[----:B------:R-:W-:Y:S02]  /*343b0*/  IMAD.MOV.U32 R3, RZ, RZ, R9 ;  /* 0x000000ffff037224 */ /* 0x000fe400078e0009 */
[----:B------:R-:W0:Y:S04]  /*343c0*/  LDSM.16.MT88.4 R8, [R2+0xc100] ;  /* 0x00c100000208783b */ /* 0x000e280000004200 */
[----:B0-----:R-:W-:Y:S01]  /*343d0*/  STL.64 [R1+0x1648], R10 ;  /* 0x0016480a01007387 */ /* 0x001fe20000100a00 */
[----:B------:R0:W-:Y:S03]  /*343e0*/  STL.64 [R1+0x1640], R8 ;  /* 0x0016400801007387 */ /* 0x0001e60000100a00 */
[----:B0-----:R-:W3:Y:S01]  /*343f0*/  LDL.LU R8, [R1+0x520] ;  /* 0x0005200001087983 */ /* 0x001ee20000300800 */
[----:B------:R-:W3:Y:S02]  /*34400*/  LDL.LU R9, [R1+0x524] ;  /* 0x0005240001097983 */ /* 0x000ee40000300800 */
[----:B------:R-:W3:Y:S02]  /*34410*/  LDL.LU R10, [R1+0x528] ;  /* 0x00052800010a7983 */ /* 0x000ee40000300800 */
[----:B------:R-:W3:Y:S01]  /*34420*/  LDL.LU R11, [R1+0x52c] ;  /* 0x00052c00010b7983 */ /* 0x000ee20000300800 */
[----:B--2---:R-:W-:Y:S01]  /*34430*/  HMMA.16816.F32.BF16 R16, R24, R12, R16 ;  /* 0x0000000c1810723c */ /* 0x004fe20000041810 */
[----:B------:R-:W-:-:S02]  /*34440*/  IMAD.MOV.U32 R6, RZ, RZ, R12 ;  /* 0x000000ffff067224 */ /* 0x000fc400078e000c */
[----:B------:R-:W-:Y:S02]  /*34450*/  IMAD.MOV.U32 R7, RZ, RZ, R13 ;  /* 0x000000ffff077224 */ /* 0x000fe400078e000d */
[----:B------:R-:W0:Y:S11]  /*34460*/  LDSM.16.MT88.4 R12, [R2+0xc180] ;  /* 0x00c18000020c783b */ /* 0x000e360000004200 */
[----:B------:R-:W-:Y:S07]  /*34470*/  @!UPT UIADD3 URZ, URZ, URZ, URZ ;  /* 0x0000003f3f3ff290 */ /* 0x000fee000fffe03f */
[----:B------:R1:W-:Y:S01]  /*34480*/  STL.64 [R1+0x290], R16 ;  /* 0x0002901001007387 */ /* 0x0003e20000100a00 */
[----:B------:R-:W-:Y:S03]  /*34490*/  STL.64 [R1+0x298], R18 ;  /* 0x0002981201007387 */ /* 0x000fe60000100a00 */
[----:B-1----:R-:W2:Y:S04]  /*344a0*/  LDL.LU.64 R16, [R1+0x1650] ;  /* 0x0016500001107983 */ /* 0x002ea80000300a00 */
[----:B0-----:R-:W-:Y:S01]  /*344b0*/  STL.64 [R1+0x15b0], R14 ;  /* 0x0015b00e01007387 */ /* 0x001fe20000100a00 */
[----:B------:R0:W-:Y:S03]  /*344c0*/  STL.64 [R1+0x15a8], R12 ;  /* 0x0015a80c01007387 */ /* 0x0001e60000100a00 */
[----:B0-----:R-:W4:Y:S01]  /*344d0*/  LDL.LU R12, [R1+0x270] ;  /* 0x00027000010c7983 */ /* 0x001f220000300800 */
[----:B------:R-:W4:Y:S02]  /*344e0*/  LDL.LU R13, [R1+0x274] ;  /* 0x00027400010d7983 */ /* 0x000f240000300800 */
[----:B------:R-:W4:Y:S02]  /*344f0*/  LDL.LU R14, [R1+0x278] ;  /* 0x00027800010e7983 */ /* 0x000f240000300800 */
[----:B------:R-:W4:Y:S01]  /*34500*/  LDL.LU R15, [R1+0x27c] ;  /* 0x00027c00010f7983 */ /* 0x000f220000300800 */
[----:B------:R-:W0:Y:S01]  /*34510*/  S2R R23, SR_TID.X ;  /* 0x0000000000177919 */ /* 0x000e220000002100 */
[----:B---3--:R-:W-:Y:S01]  /*34520*/  HMMA.16816.F32.BF16 R8, R24, R20, R8 ;  /* 0x000000141808723c */ /* 0x008fe20000041808 */
[----:B--2---:R-:W-:-:S02]  /*34530*/  IMAD.MOV.U32 R22, RZ, RZ, R16 ;  /* 0x000000ffff167224 */ /* 0x004fc400078e0010 */
[----:B------:R-:W-:-:S05]  /*34540*/  IMAD.MOV.U32 R2, RZ, RZ, R17 ;  /* 0x000000ffff027224 */ /* 0x000fca00078e0011 */
[----:B----4-:R-:W-:Y:S01]  /*34550*/  HMMA.16816.F32.BF16 R12, R24, R16, R12 ;  /* 0x00000010180c723c */ /* 0x010fe2000004180c */
[----:B------:R1:W2:Y:S04]  /*34560*/  LDSM.16.MT88.4 R16, [R0+0xe000] ;  /* 0x00e000000010783b */ /* 0x0002a80000004200 */
[----:B-1----:R-:W1:Y:S11]  /*34570*/  S2R R0, SR_TID.X ;  /* 0x0000000000007919 */ /* 0x002e760000002100 */
[----:B------:R-:W-:Y:S07]  /*34580*/  @!UPT UIADD3 URZ, URZ, URZ, URZ ;  /* 0x0000003f3f3ff290 */ /* 0x000fee000fffe03f */
[----:B------:R3:W-:Y:S01]  /*34590*/  STL.64 [R1+0x280], R12 ;  /* 0x0002800c01007387 */ /* 0x0007e20000100a00 */
[----:B------:R4:W-:Y:S03]  /*345a0*/  STL.64 [R1+0x288], R14 ;  /* 0x0002880e01007387 */ /* 0x0009e60000100a00 */
[----:B---3--:R-:W3:Y:S01]  /*345b0*/  LDL.LU R12, [R1+0x190] ;  /* 0x00019000010c7983 */ /* 0x008ee20000300800 */
[----:B------:R-:W3:Y:S02]  /*345c0*/  LDL.LU R13, [R1+0x194] ;  /* 0x00019400010d7983 */ /* 0x000ee40000300800 */
[----:B----4-:R-:W3:Y:S02]  /*345d0*/  LDL.LU R14, [R1+0x198] ;  /* 0x00019800010e7983 */ /* 0x010ee40000300800 */
[----:B------:R-:W3:Y:S01]  /*345e0*/  LDL.LU R15, [R1+0x19c] ;  /* 0x00019c00010f7983 */ /* 0x000ee20000300800 */
[----:B--2---:R-:W-:Y:S01]  /*345f0*/  STL.64 [R1+0x1510], R18 ;  /* 0x0015101201007387 */ /* 0x004fe20000100a00 */
[----:B------:R2:W-:Y:S02]  /*34600*/  STL.64 [R1+0x1508], R16 ;  /* 0x0015081001007387 */ /* 0x0005e40000100a00 */
[----:B--2---:R-:W-:-:S02]  /*34610*/  IMAD.MOV.U32 R16, RZ, RZ, R22 ;  /* 0x000000ffff107224 */ /* 0x004fc400078e0016 */
[----:B0-----:R-:W-:Y:S02]  /*34620*/  IMAD.SHL.U32 R22, R23, 0x2, RZ ;  /* 0x0000000217167824 */ /* 0x001fe400078e00ff */
[----:B------:R-:W-:Y:S01]  /*34630*/  IMAD.MOV.U32 R17, RZ, RZ, R2 ;  /* 0x000000ffff117224 */ /* 0x000fe200078e0002 */
[C---:B-1----:R-:W-:Y:S02]  /*34640*/  LOP3.LUT R2, R0.reuse, 0x7, RZ, 0xc0, !PT ;  /* 0x0000000700027812 */ /* 0x042fe400078ec0ff */
[----:B------:R-:W-:Y:S02]  /*34650*/  LOP3.LUT R23, R0, 0x80, RZ, 0xc0, !PT ;  /* 0x0000008000177812 */ /* 0x000fe400078ec0ff */
[----:B------:R-:W-:Y:S01]  /*34660*/  LOP3.LUT R22, R22, 0x10, RZ, 0xc0, !PT ;  /* 0x0000001016167812 */ /* 0x000fe200078ec0ff */
[----:B------:R-:W-:-:S03]  /*34670*/  IMAD R2, R2, 0x210, RZ ;  /* 0x0000021002027824 */ /* 0x000fc600078e02ff */
[----:B------:R-:W-:Y:S01]  /*34680*/  LEA.HI R19, R23, R22, RZ, 0x1e ;  /* 0x0000001617137211 */ /* 0x000fe200078ff0ff */
[----:B------:R-:W-:-:S03]  /*34690*/  IMAD.SHL.U32 R0, R0, 0x100, RZ ;  /* 0x0000010000007824 */ /* 0x000fc600078e00ff */
[----:B------:R-:W-:-:S04]  /*346a0*/  LOP3.LUT R19, R2, R19, RZ, 0x3c, !PT ;  /* 0x0000001302137212 */ /* 0x000fc800078e3cff */
[----:B------:R-:W-:Y:S01]  /*346b0*/  LOP3.LUT R19, R19, 0x1000, R0, 0xf8, !PT ;  /* 0x0000100013137812 */ /* 0x000fe200078ef800 */
[----:B------:R-:W-:Y:S02]  /*346c0*/  IMAD.MOV.U32 R2, RZ, RZ, R20 ;  /* 0x000000ffff027224 */ /* 0x000fe400078e0014 */
[----:B------:R-:W-:Y:S02]  /*346d0*/  IMAD.MOV.U32 R0, RZ, RZ, R21 ;  /* 0x000000ffff007224 */ /* 0x000fe400078e0015 */
[----:B------:R-:W0:Y:S04]  /*346e0*/  LDSM.16.MT88.4 R20, [R19+0xe080] ;  /* 0x00e080001314783b */ /* 0x000e280000004200 */
[----:B------:R-:W-:Y:S01]  /*346f0*/  STL.64 [R1+0x15e8], R16 ;  /* 0x0015e81001007387 */ /* 0x000fe20000100a00 */
[----:B------:R-:W-:Y:S02]  /*34700*/  STL.64 [R1+0x270], R8 ;  /* 0x0002700801007387 */ /* 0x000fe40000100a00 */
[----:B------:R1:W-:Y:S02]  /*34710*/  STL.64 [R1+0x278], R10 ;  /* 0x0002780a01007387 */ /* 0x0003e40000100a00 */
[----:B-1----:R-:W2:Y:S01]  /*34720*/  LDL.LU.64 R10, [R1+0x1648] ;  /* 0x00164800010a7983 */ /* 0x002ea20000300a00 */
[----:B------:R-:W2:Y:S03]  /*34730*/  LDL.LU.64 R8, [R1+0x1640] ;  /* 0x0016400001087983 */ /* 0x000ea60000300a00 */
[----:B0-----:R-:W-:Y:S01]  /*34740*/  STL.64 [R1+0x1478], R22 ;  /* 0x0014781601007387 */ /* 0x001fe20000100a00 */
[----:B------:R0:W-:Y:S03]  /*34750*/  STL.64 [R1+0x1470], R20 ;  /* 0x0014701401007387 */ /* 0x0001e60000100a00 */
        /* <DEDUP_REMOVED lines=9> */
[----:B------:R-:W4:Y:S02]  /*347f0*/  LDL.LU R23, [R1+0x9c] ;  /* 0x00009c0001177983 */ /* 0x000f240000300800 */
[----:B----4-:R-:W-:Y:S01]  /*34800*/  STL.64 [R1+0x1530], R22 ;  /* 0x0015301601007387 */ /* 0x010fe20000100a00 */
[----:B--2---:R0:W-:Y:S02]  /*34810*/  STL.64 [R1+0x1528], R20 ;  /* 0x0015281401007387 */ /* 0x0041e40000100a00 */
[----:B0-----:R-:W-:-:S02]  /*34820*/  IMAD.MOV.U32 R20, RZ, RZ, R6 ;  /* 0x000000ffff147224 */ /* 0x001fc400078e0006 */
[----:B------:R-:W-:Y:S01]  /*34830*/  IMAD.MOV.U32 R21, RZ, RZ, R7 ;  /* 0x000000ffff157224 */ /* 0x000fe200078e0007 */
[----:B------:R-:W2:Y:S01]  /*34840*/  LDL.LU R6, [R1+0x163c] ;  /* 0x00163c0001067983 */ /* 0x000ea20000300800 */
[----:B------:R-:W2:Y:S03]  /*34850*/  LDL.LU R7, [R1+0x1638] ;  /* 0x0016380001077983 */ /* 0x000ea60000300800 */
[----:B------:R3:W-:Y:S02]  /*34860*/  STL.64 [R1+0x1628], R20 ;  /* 0x0016281401007387 */ /* 0x0007e40000100a00 */
[----:B---3--:R-:W-:Y:S02]  /*34870*/  HMMA.16816.F32.BF16 R20, R24, R4, R12 ;  /* 0x000000041814723c */ /* 0x008fe4000004180c */
[----:B------:R-:W3:Y:S04]  /*34880*/  LDL.LU R12, [R1+0x550] ;  /* 0x00055000010c7983 */ /* 0x000ee80000300800 */
[----:B------:R-:W0:Y:S11]  /*34890*/  LDSM.16.MT88.4 R24, [R19+0xe100] ;  /* 0x00e100001318783b */ /* 0x000e360000004200 */
[----:B------:R-:W-:Y:S06]  /*348a0*/  @!UPT UIADD3 URZ, URZ, URZ, URZ ;  /* 0x0000003f3f3ff290 */ /* 0x000fec000fffe03f */
[----:B------:R1:W-:Y:S01]  /*348b0*/  STL.64 [R1+0x1d0], R20 ;  /* 0x0001d01401007387 */ /* 0x0003e20000100a00 */
[----:B------:R4:W-:Y:S02]  /*348c0*/  STL.64 [R1+0x1d8], R22 ;  /* 0x0001d81601007387 */ /* 0x0009e40000100a00 */
[----:B------:R-:W3:Y:S02]  /*348d0*/  LDL.LU R13, [R1+0x554] ;  /* 0x00055400010d7983 */ /* 0x000ee40000300800 */
[----:B------:R-:W2:Y:S01]  /*348e0*/  LDL.LU R14, [R1+0x558] ;  /* 0x00055800010e7983 */ /* 0x000ea20000300800 */
[----:B------:R-:W2:Y:S04]  /*348f0*/  LDL.LU R15, [R1+0x55c] ;  /* 0x00055c00010f7983 */ /* 0x000ea80000300800 */
[----:B-1----:R-:W3:Y:S01]  /*34900*/  LDL.LU R20, [R1+0x590] ;  /* 0x0005900001147983 */ /* 0x002ee20000300800 */
[----:B------:R-:W3:Y:S02]  /*34910*/  LDL.LU R21, [R1+0x594] ;  /* 0x0005940001157983 */ /* 0x000ee40000300800 */
[----:B----4-:R-:W4:Y:S02]  /*34920*/  LDL.LU R22, [R1+0x598] ;  /* 0x0005980001167983 */ /* 0x010f240000300800 */
[----:B------:R-:W4:Y:S01]  /*34930*/  LDL.LU R23, [R1+0x59c] ;  /* 0x00059c0001177983 */ /* 0x000f220000300800 */
[----:B--2---:R-:W-:Y:S01]  /*34940*/  STL.64 [R1+0x1600], R14 ;  /* 0x0016000e01007387 */ /* 0x004fe20000100a00 */
[----:B---3--:R1:W-:Y:S03]  /*34950*/  STL.64 [R1+0x15f8], R12 ;  /* 0x0015f80c01007387 */ /* 0x0083e60000100a00 */
[----:B-1----:R-:W2:Y:S04]  /*34960*/  LDL.LU.64 R12, [R1+0x40] ;  /* 0x00004000010c7983 */ /* 0x002ea80000300a00 */
[----:B--2---:R1:W-:Y:S04]  /*34970*/  STL.64 [R1+0x1608], R12 ;  /* 0x0016080c01007387 */ /* 0x0043e80000100a00 */
[----:B-1----:R-:W2:Y:S04]  /*34980*/  LDL.LU.64 R12, [R1+0x50] ;  /* 0x00005000010c7983 */ /* 0x002ea80000300a00 */
[----:B--2---:R1:W-:Y:S04]  /*34990*/  STL.64 [R1+0x1620], R12 ;  /* 0x0016200c01007387 */ /* 0x0043e80000100a00 */
[----:B-1----:R-:W4:Y:S01]  /*349a0*/  LDL.LU.64 R12, [R1+0x60] ;  /* 0x00006000010c7983 */ /* 0x002f220000300a00 */
[----:B------:R-:W-:Y:S02]  /*349b0*/  STL.64 [R1+0x15c0], R6 ;  /* 0x0015c00601007387 */ /* 0x000fe40000100a00 */
[----:B------:R1:W-:Y:S02]  /*349c0*/  STL.64 [R1+0x15b8], R4 ;  /* 0x0015b80401007387 */ /* 0x0003e40000100a00 */
        /* <DEDUP_REMOVED lines=10> */
[----:B0-----:R-:W-:Y:S01]  /*34a70*/  STL.64 [R1+0x13f8], R26 ;  /* 0x0013f81a01007387 */ /* 0x001fe20000100a00 */
[----:B------:R0:W-:Y:S03]  /*34a80*/  STL.64 [R1+0x13f0], R24 ;  /* 0x0013f01801007387 */ /* 0x0001e60000100a00 */
[----:B0-----:R-:W3:Y:S01]  /*34a90*/  LDL.LU R24, [R1+0x360] ;  /* 0x0003600001187983 */ /* 0x001ee20000300800 */
[----:B------:R-:W3:Y:S02]  /*34aa0*/  LDL.LU R25, [R1+0x364] ;  /* 0x0003640001197983 */ /* 0x000ee40000300800 */
[----:B------:R-:W2:Y:S02]  /*34ab0*/  LDL.LU R26, [R1+0x368] ;  /* 0x00036800011a7983 */ /* 0x000ea40000300800 */
[----:B------:R-:W2:Y:S01]  /*34ac0*/  LDL.LU R27, [R1+0x36c] ;  /* 0x00036c00011b7983 */ /* 0x000ea20000300800 */
[----:B----4-:R-:W-:Y:S01]  /*34ad0*/  HMMA.16816.F32.BF16 R20, R8, R12, R20 ;  /* 0x0000000c0814723c */ /* 0x010fe20000041814 */
[----:B--2---:R-:W-:Y:S01]  /*34ae0*/  STL.64 [R1+0x1540], R26 ;  /* 0x0015401a01007387 */ /* 0x004fe20000100a00 */
[----:B---3--:R0:W-:Y:S03]  /*34af0*/  STL.64 [R1+0x1538], R24 ;  /* 0x0015381801007387 */ /* 0x0081e60000100a00 */
[----:B0-----:R-:W2:Y:S01]  /*34b00*/  LDL.LU R24, [R1+0xa0] ;  /* 0x0000a00001187983 */ /* 0x001ea20000300800 */
[----:B------:R-:W2:Y:S02]  /*34b10*/  LDL.LU R25, [R1+0xa4] ;  /* 0x0000a40001197983 */ /* 0x000ea40000300800 */
[----:B------:R-:W3:Y:S02]  /*34b20*/  LDL.LU R26, [R1+0xa8] ;  /* 0x0000a800011a7983 */ /* 0x000ee40000300800 */
[----:B------:R-:W3:Y:S02]  /*34b30*/  LDL.LU R27, [R1+0xac] ;  /* 0x0000ac00011b7983 */ /* 0x000ee40000300800 */
[----:B---3--:R-:W-:Y:S01]  /*34b40*/  STL.64 [R1+0x1550], R26 ;  /* 0x0015501a01007387 */ /* 0x008fe20000100a00 */
[----:B--2---:R0:W-:Y:S02]  /*34b50*/  STL.64 [R1+0x1548], R24 ;  /* 0x0015481801007387 */ /* 0x0041e40000100a00 */
[----:B0-----:R-:W-:-:S02]  /*34b60*/  IMAD.MOV.U32 R24, RZ, RZ, R28 ;  /* 0x000000ffff187224 */ /* 0x001fc400078e001c */
[----:B------:R-:W-:Y:S01]  /*34b70*/  IMAD.MOV.U32 R25, RZ, RZ, R3 ;  /* 0x000000ffff197224 */ /* 0x000fe200078e0003 */
[----:B------:R-:W2:Y:S01]  /*34b80*/  LDL.LU R28, [R1+0x1634] ;  /* 0x00163400011c7983 */ /* 0x000ea20000300800 */
[----:B------:R-:W3:Y:S02]  /*34b90*/  LDL.LU R3, [R1+0x1630] ;  /* 0x0016300001037983 */ /* 0x000ee40000300800 */
[----:B------:R-:W4:Y:S02]  /*34ba0*/  LDL.LU R16, [R1+0x170] ;  /* 0x0001700001107983 */ /* 0x000f240000300800 */
[----:B------:R-:W4:Y:S01]  /*34bb0*/  LDL.LU R17, [R1+0x174] ;  /* 0x0001740001117983 */ /* 0x000f220000300800 */
[----:B------:R-:W4:Y:S01]  /*34bc0*/  LDL.LU R18, [R1+0x178] ;  /* 0x0001780001127983 */ /* 0x000f220000300800 */
[----:B------:R-:W4:Y:S02]  /*34bd0*/  LDL.LU R19, [R1+0x17c] ;  /* 0x00017c0001137983 */ /* 0x000f240000300800 */
[----:B------:R0:W-:Y:S02]  /*34be0*/  STL.64 [R1+0x1b0], R20 ;  /* 0x0001b01401007387 */ /* 0x0001e40000100a00 */
[----:B------:R1:W-:Y:S01]  /*34bf0*/  STL.64 [R1+0x1b8], R22 ;  /* 0x0001b81601007387 */ /* 0x0003e20000100a00 */
[----:B0-----:R-:W4:Y:S01]  /*34c00*/  LDL.LU.64 R20, [R1+0x1628] ;  /* 0x0016280001147983 */ /* 0x001f220000300a00 */
[----:B-1----:R-:W-:-:S02]  /*34c10*/  IMAD.MOV.U32 R23, RZ, RZ, R12 ;  /* 0x000000ffff177224 */ /* 0x002fc400078e000c */
[----:B------:R-:W-:Y:S02]  /*34c20*/  IMAD.MOV.U32 R22, RZ, RZ, R13 ;  /* 0x000000ffff167224 */ /* 0x000fe400078e000d */
        /* <DEDUP_REMOVED lines=14> */
[----:B------:R-:W-:Y:S02]  /*34d10*/  STL.64 [R1+0x198], R6 ;  /* 0x0001980601007387 */ /* 0x000fe40000100a00 */
[----:B------:R-:W2:Y:S02]  /*34d20*/  LDL.LU.64 R14, [R1+0x1600] ;  /* 0x00160000010e7983 */ /* 0x000ea40000300a00 */
[----:B0-----:R-:W-:Y:S02]  /*34d30*/  IMAD.MOV.U32 R5, RZ, RZ, R12 ;  /* 0x000000ffff057224 */ /* 0x001fe400078e000c */
[----:B------:R-:W-:Y:S02]  /*34d40*/  IMAD.MOV.U32 R4, RZ, RZ, R13 ;  /* 0x000000ffff047224 */ /* 0x000fe400078e000d */
[----:B------:R-:W2:Y:S01]  /*34d50*/  LDL.LU.64 R12, [R1+0x15f8] ;  /* 0x0015f800010c7983 */ /* 0x000ea20000300a00 */
[----:B------:R-:W-:Y:S01]  /*34d60*/  STL.64 [R1+0x1560], R24 ;  /* 0x0015601801007387 */ /* 0x000fe20000100a00 */
        /* <DEDUP_REMOVED lines=9> */
[----:B----4-:R-:W-:Y:S01]  /*34e00*/  HMMA.16816.F32.BF16 R16, R8, R20, R16 ;  /* 0x000000140810723c */ /* 0x010fe20000041810 */
[----:B------:R-:W-:-:S02]  /*34e10*/  IMAD.MOV.U32 R24, RZ, RZ, R5 ;  /* 0x000000ffff187224 */ /* 0x000fc400078e0005 */
[----:B------:R-:W-:Y:S02]  /*34e20*/  IMAD.MOV.U32 R25, RZ, RZ, R4 ;  /* 0x000000ffff197224 */ /* 0x000fe400078e0004 */
[----:B------:R-:W-:Y:S02]  /*34e30*/  IMAD.MOV.U32 R4, RZ, RZ, R2 ;  /* 0x000000ffff047224 */ /* 0x000fe400078e0002 */
[----:B------:R-:W-:Y:S01]  /*34e40*/  IMAD.MOV.U32 R5, RZ, RZ, R0 ;  /* 0x000000ffff057224 */ /* 0x000fe200078e0000 */
[----:B--2---:R-:W-:Y:S01]  /*34e50*/  STL.64 [R1+0x15d0], R14 ;  /* 0x0015d00e01007387 */ /* 0x004fe20000100a00 */
[----:B------:R0:W-:Y:S02]  /*34e60*/  STL.64 [R1+0x15c8], R12 ;  /* 0x0015c80c01007387 */ /* 0x0001e40000100a00 */
[----:B------:R-:W2:Y:S02]  /*34e70*/  LDL.LU R2, [R1+0x15f4] ;  /* 0x0015f40001027983 */ /* 0x000ea40000300800 */
[----:B------:R-:W4:Y:S01]  /*34e80*/  LDL.LU R0, [R1+0x15f0] ;  /* 0x0015f00001007983 */ /* 0x000f220000300800 */
[----:B------:R1:W-:Y:S04]  /*34e90*/  STL.64 [R1+0x15d8], R4 ;  /* 0x0015d80401007387 */ /* 0x0003e80000100a00 */
[----:B0-----:R-:W2:Y:S01]  /*34ea0*/  LDL.LU R12, [R1+0x150] ;  /* 0x00015000010c7983 */ /* 0x001ea20000300800 */
[----:B------:R-:W2:Y:S02]  /*34eb0*/  LDL.LU R13, [R1+0x154] ;  /* 0x00015400010d7983 */ /* 0x000ea40000300800 */
[----:B------:R-:W2:Y:S02]  /*34ec0*/  LDL.LU R14, [R1+0x158] ;  /* 0x00015800010e7983 */ /* 0x000ea40000300800 */
[----:B------:R-:W2:Y:S01]  /*34ed0*/  LDL.LU R15, [R1+0x15c] ;  /* 0x00015c00010f7983 */ /* 0x000ea20000300800 */
[----:B-1----:R-:W2:Y:S01]  /*34ee0*/  LDL.LU R4, [R1+0x160] ;  /* 0x0001600001047983 */ /* 0x002ea20000300800 */
[----:B------:R-:W2:Y:S02]  /*34ef0*/  LDL.LU R5, [R1+0x164] ;  /* 0x0001640001057983 */ /* 0x000ea40000300800 */
[----:B------:R-:W2:Y:S02]  /*34f00*/  LDL.LU R6, [R1+0x168] ;  /* 0x0001680001067983 */ /* 0x000ea40000300800 */
[----:B------:R-:W2:Y:S01]  /*34f10*/  LDL.LU R7, [R1+0x16c] ;  /* 0x00016c0001077983 */ /* 0x000ea20000300800 */
[----:B------:R0:W-:Y:S02]  /*34f20*/  STL.64 [R1+0x1578], R24 ;  /* 0x0015781801007387 */ /* 0x0001e40000100a00 */
[----:B0-----:R-:W-:-:S02]  /*34f30*/  IMAD.MOV.U32 R24, RZ, RZ, R27 ;  /* 0x000000ffff187224 */ /* 0x001fc400078e001b */
[----:B------:R-:W-:-:S05]  /*34f40*/  IMAD.MOV.U32 R25, RZ, RZ, R26 ;  /* 0x000000ffff197224 */ /* 0x000fca00078e001a */
[----:B------:R-:W-:Y:S01]  /*34f50*/  STL.64 [R1+0x1590], R24 ;  /* 0x0015901801007387 */ /* 0x000fe20000100a00 */
[----:B------:R0:W-:Y:S02]  /*34f60*/  STL.64 [R1+0x170], R16 ;  /* 0x0001701001007387 */ /* 0x0001e40000100a00 */
[----:B------:R-:W-:Y:S01]  /*34f70*/  STL.64 [R1+0x178], R18 ;  /* 0x0001781201007387 */ /* 0x000fe20000100a00 */
[----:B0-----:R-:W2:Y:S01]  /*34f80*/  LDL.LU.64 R16, [R1+0x15e8] ;  /* 0x0015e80001107983 */ /* 0x001ea20000300a00 */
[----:B------:R0:W-:Y:S02]  /*34f90*/  STL.64 [R1+0x1558], R20 ;  /* 0x0015581401007387 */ /* 0x0001e40000100a00 */
[----:B------:R-:W-:Y:S02]  /*34fa0*/  IMAD.MOV.U32 R25, RZ, RZ, R22 ;  /* 0x000000ffff197224 */ /* 0x000fe400078e0016 */
[----:B------:R-:W-:Y:S01]  /*34fb0*/  IMAD.MOV.U32 R24, RZ, RZ, R23 ;  /* 0x000000ffff187224 */ /* 0x000fe200078e0017 */
        /* <DEDUP_REMOVED lines=9> */
[----:B----4-:R-:W-:-:S02]  /*35050*/  IMAD.MOV.U32 R23, RZ, RZ, R0 ;  /* 0x000000ffff177224 */ /* 0x010fc400078e0000 */
[----:B------:R-:W4:Y:S01]  /*35060*/  LDL.LU R0, [R1+0x15e0] ;  /* 0x0015e00001007983 */ /* 0x000f220000300800 */
[C---:B------:R-:W-:Y:S03]  /*35070*/  HMMA.16816.F32.BF16 R4, R8.reuse, R16, R4 ;  /* 0x000000100804723c */ /* 0x040fe60000041804 */
        /* <DEDUP_REMOVED lines=11> */
[----:B------:R0:W-:Y:S01]  /*35130*/  STL.64 [R1+0x160], R4 ;  /* 0x0001600401007387 */ /* 0x0001e20000100a00 */
[----:B------:R1:W-:Y:S04]  /*35140*/  STL.64 [R1+0x168], R6 ;  /* 0x0001680601007387 */ /* 0x0003e80000100a00 */
[----:B0-----:R-:W1:Y:S02]  /*35150*/  LDL.LU.64 R4, [R1+0x15d8] ;  /* 0x0015d80001047983 */ /* 0x001e640000300a00 */
[C---:B-1----:R-:W-:Y:S02]  /*35160*/  HMMA.16816.F32.BF16 R4, R8.reuse, R4, R12 ;  /* 0x000000040804723c */ /* 0x042fe4000004180c */
[----:B------:R-:W2:Y:S01]  /*35170*/  LDL.LU.64 R14, [R1+0x15d0] ;  /* 0x0015d000010e7983 */ /* 0x000ea20000300a00 */
[----:B------:R-:W2:Y:S11]  /*35180*/  LDL.LU.64 R12, [R1+0x15c8] ;  /* 0x0015c800010c7983 */ /* 0x000eb60000300a00 */
[----:B------:R-:W-:Y:S09]  /*35190*/  @!UPT UIADD3 URZ, URZ, URZ, URZ ;  /* 0x0000003f3f3ff290 */ /* 0x000ff2000fffe03f */
[----:B------:R-:W-:Y:S01]  /*351a0*/  STL.64 [R1+0x150], R4 ;  /* 0x0001500401007387 */ /* 0x000fe20000100a00 */
[----:B------:R0:W-:Y:S03]  /*351b0*/  STL.64 [R1+0x158], R6 ;  /* 0x0001580601007387 */ /* 0x0001e60000100a00 */
[----:B0-----:R-:W2:Y:S01]  /*351c0*/  LDL.LU.64 R6, [R1+0x15c0] ;  /* 0x0015c00001067983 */ /* 0x001ea20000300a00 */
[----:B------:R-:W2:Y:S02]  /*351d0*/  LDL.LU.64 R4, [R1+0x15b8] ;  /* 0x0015b80001047983 */ /* 0x000ea40000300a00 */
[----:B----4-:R-:W-:Y:S01]  /*351e0*/  IMAD.MOV.U32 R23, RZ, RZ, R0 ;  /* 0x000000ffff177224 */ /* 0x010fe200078e0000 */
[----:B--2---:R-:W-:Y:S01]  /*351f0*/  HMMA.16816.F32.BF16 R8, R8, R4, R12 ;  /* 0x000000040808723c */ /* 0x004fe2000004180c */
[----:B------:R-:W2:Y:S01]  /*35200*/  LDL.LU.64 R14, [R1+0x15b0] ;  /* 0x0015b000010e7983 */ /* 0x000ea20000300a00 */
[----:B------:R-:W2:Y:S11]  /*35210*/  LDL.LU.64 R12, [R1+0x15a8] ;  /* 0x0015a800010c7983 */ /* 0x000eb60000300a00 */
[----:B------:R-:W-:Y:S10]  /*35220*/  @!UPT UIADD3 URZ, URZ, URZ, URZ ;  /* 0x0000003f3f3ff290 */ /* 0x000ff4000fffe03f */
[----:B------:R0:W-:Y:S01]  /*35230*/  STL.64 [R1+0xf0], R8 ;  /* 0x0000f00801007387 */ /* 0x0001e20000100a00 */
[----:B------:R1:W-:Y:S03]  /*35240*/  STL.64 [R1+0xf8], R10 ;  /* 0x0000f80a01007387 */ /* 0x0003e60000100a00 */
[----:B0-----:R-:W4:Y:S01]  /*35250*/  LDL.LU.64 R8, [R1] ;  /* 0x0000000001087983 */ /* 0x001f220000300a00 */
[----:B-1----:R-:W3:Y:S01]  /*35260*/  LDL.64 R10, [R1+0x8] ;  /* 0x00000800010a7983 */ /* 0x002ee20000100a00 */
        /* <DEDUP_REMOVED lines=28> */
[C---:B--2---:R-:W-:Y:S01]  /*35430*/  HMMA.16816.F32.BF16 R20, R12.reuse, R20, R24 ;  /* 0x000000140c14723c */ /* 0x044fe20000041818 */
[----:B------:R-:W4:Y:S01]  /*35440*/  LDL.LU.64 R26, [R1+0x1540] ;  /* 0x00154000011a7983 */ /* 0x000f220000300a00 */
[----:B------:R-:W4:Y:S11]  /*35450*/  LDL.LU.64 R24, [R1+0x1538] ;  /* 0x0015380001187983 */ /* 0x000f360000300a00 */
[----:B------:R-:W-:Y:S10]  /*35460*/  @!UPT UIADD3 URZ, URZ, URZ, URZ ;  /* 0x0000003f3f3ff290 */ /* 0x000ff4000fffe03f */
[----:B------:R-:W-:Y:S01]  /*35470*/  STL.64 [R1+0xa0], R20 ;  /* 0x0000a01401007387 */ /* 0x000fe20000100a00 */
[----:B------:R0:W-:Y:S02]  /*35480*/  STL [R1+0xa8], R22 ;  /* 0x0000a81601007387 */ /* 0x0001e40000100800 */
[----:B------:R-:W-:Y:S02]  /*35490*/  IMAD.MOV.U32 R0, RZ, RZ, R23 ;  /* 0x000000ffff007224 */ /* 0x000fe400078e0017 */
[----:B0-----:R-:W2:Y:S01]  /*354a0*/  LDL.LU.64 R22, [R1+0x1530] ;  /* 0x0015300001167983 */ /* 0x001ea20000300a00 */
[----:B------:R-:W2:Y:S02]  /*354b0*/  LDL.LU.64 R20, [R1+0x1528] ;  /* 0x0015280001147983 */ /* 0x000ea40000300a00 */
[----:B------:R-:W-:Y:S01]  /*354c0*/  STL [R1+0x111c], R0 ;  /* 0x00111c0001007387 */ /* 0x000fe20000100800 */
[C---:B--2---:R-:W-:Y:S01]  /*354d0*/  HMMA.16816.F32.BF16 R16, R12.reuse, R16, R20 ;  /* 0x000000100c10723c */ /* 0x044fe20000041814 */
[----:B------:R-:W2:Y:S01]  /*354e0*/  LDL.LU.64 R22, [R1+0x1520] ;  /* 0x0015200001167983 */ /* 0x000ea20000300a00 */
[----:B------:R-:W2:Y:S06]  /*354f0*/  LDL.LU.64 R20, [R1+0x1518] ;  /* 0x0015180001147983 */ /* 0x000eac0000300a00 */
[----:B----4-:R-:W-:Y:S11]  /*35500*/  HMMA.16816.F32.BF16 R24, R12, R8, R24 ;  /* 0x000000080c18723c */ /* 0x010ff60000041818 */
[----:B------:R-:W-:Y:S04]  /*35510*/  @!UPT UIADD3 URZ, URZ, URZ, URZ ;  /* 0x0000003f3f3ff290 */ /* 0x000fe8000fffe03f */
[----:B------:R-:W-:Y:S01]  /*35520*/  STL.64 [R1+0x90], R16 ;  /* 0x0000901001007387 */ /* 0x000fe20000100a00 */
[----:B------:R0:W-:Y:S03]  /*35530*/  STL.64 [R1+0x98], R18 ;  /* 0x0000981201007387 */ /* 0x0001e60000100a00 */
[----:B0-----:R-:W4:Y:S01]  /*35540*/  LDL.LU.64 R18, [R1+0x1510] ;  /* 0x0015100001127983 */ /* 0x001f220000300a00 */
[----:B------:R-:W4:Y:S03]  /*35550*/  LDL.LU.64 R16, [R1+0x1508] ;  /* 0x0015080001107983 */ /* 0x000f260000300a00 */
[----:B------:R0:W-:Y:S02]  /*35560*/  STL.64 [R1+0x80], R24 ;  /* 0x0000801801007387 */ /* 0x0001e40000100a00 */
[----:B------:R1:W-:Y:S01]  /*35570*/  STL [R1+0x88], R26 ;  /* 0x0000881a01007387 */ /* 0x0003e20000100800 */
[----:B---3--:R2:W-:Y:S01]  /*35580*/  STL.64 [R1+0x1488], R10 ;  /* 0x0014880a01007387 */ /* 0x0085e20000100a00 */
[----:B------:R-:W-:-:S05]  /*35590*/  IMAD.MOV.U32 R0, RZ, RZ, R27 ;  /* 0x000000ffff007224 */ /* 0x000fca00078e001b */
[----:B------:R-:W-:Y:S01]  /*355a0*/  STL [R1+0x1370], R0 ;  /* 0x0013700001007387 */ /* 0x000fe20000100800 */
[----:B------:R-:W-:Y:S02]  /*355b0*/  STL.64 [R1+0x1480], R6 ;  /* 0x0014800601007387 */ /* 0x000fe40000100a00 */
[----:B0-----:R-:W-:Y:S02]  /*355c0*/  IMAD.MOV.U32 R24, RZ, RZ, R3 ;  /* 0x000000ffff187224 */ /* 0x001fe400078e0003 */
[----:B------:R-:W-:Y:S02]  /*355d0*/  IMAD.MOV.U32 R25, RZ, RZ, R28 ;  /* 0x000000ffff197224 */ /* 0x000fe400078e001c */
[----:B-1----:R-:W-:Y:S01]  /*355e0*/  IMAD.MOV.U32 R26, RZ, RZ, R29 ;  /* 0x000000ffff1a7224 */ /* 0x002fe200078e001d */
[----:B--2---:R-:W-:Y:S11]  /*355f0*/  HMMA.16816.F32.BF16 R8, R12, R4, R20 ;  /* 0x000000040c08723c */ /* 0x004ff60000041814 */
[----:B------:R-:W-:Y:S11]  /*35600*/  @!UPT UIADD3 URZ, URZ, URZ, URZ ;  /* 0x0000003f3f3ff290 */ /* 0x000ff6000fffe03f */
[----:B------:R-:W-:Y:S01]  /*35610*/  @!UPT UIADD3 URZ, URZ, URZ, URZ ;  /* 0x0000003f3f3ff290 */ /* 0x000fe2000fffe03f */
[----:B------:R-:W-:Y:S01]  /*35620*/  STL.64 [R1+0x70], R8 ;  /* 0x0000700801007387 */ /* 0x000fe20000100a00 */
[----:B------:R-:W-:Y:S02]  /*35630*/  STL.64 [R1+0x78], R10 ;  /* 0x0000780a01007387 */ /* 0x000fe40000100a00 */
[----:B------:R-:W2:Y:S02]  /*35640*/  LDL.LU R3, [R1+0x1500] ;  /* 0x0015000001037983 */ /* 0x000ea40000300800 */
[----:B------:R-:W3:Y:S01]  /*35650*/  LDL.LU R28, [R1+0x14fc] ;  /* 0x0014fc00011c7983 */ /* 0x000ee20000300800 */
[----:B------:R-:W2:Y:S01]  /*35660*/  LDL.LU R29, [R1+0x14f8] ;  /* 0x0014f800011d7983 */ /* 0x000ea20000300800 */
[----:B------:R-:W2:Y:S03]  /*35670*/  LDL.LU R27, [R1+0x1ec] ;  /* 0x0001ec00011b7983 */ /* 0x000ea60000300800 */
[----:B--2---:R-:W-:Y:S01]  /*35680*/  STL.64 [R1+0x1408], R26 ;  /* 0x0014081a01007387 */ /* 0x004fe20000100a00 */
[----:B------:R0:W-:Y:S02]  /*35690*/  STL.64 [R1+0x1400], R24 ;  /* 0x0014001801007387 */ /* 0x0001e40000100a00 */
[----:B0-----:R-:W-:-:S02]  /*356a0*/  IMAD.MOV.U32 R24, RZ, RZ, R2 ;  /* 0x000000ffff187224 */ /* 0x001fc400078e0002 */
[----:B------:R-:W-:Y:S01]  /*356b0*/  IMAD.MOV.U32 R25, RZ, RZ, R3 ;  /* 0x000000ffff197224 */ /* 0x000fe200078e0003 */
[----:B------:R-:W2:Y:S01]  /*356c0*/  LDL.LU R2, [R1+0x14f4] ;  /* 0x0014f40001027983 */ /* 0x000ea20000300800 */
[----:B------:R-:W2:Y:S02]  /*356d0*/  LDL.LU R3, [R1+0x14f0] ;  /* 0x0014f00001037983 */ /* 0x000ea40000300800 */
[----:B---3--:R-:W-:Y:S02]  /*356e0*/  IMAD.MOV.U32 R26, RZ, RZ, R28 ;  /* 0x000000ffff1a7224 */ /* 0x008fe400078e001c */
[----:B------:R-:W-:Y:S01]  /*356f0*/  IMAD.MOV.U32 R27, RZ, RZ, R29 ;  /* 0x000000ffff1b7224 */ /* 0x000fe200078e001d */
[----:B------:R-:W3:Y:S01]  /*35700*/  LDL.LU R28, [R1+0x14ec] ;  /* 0x0014ec00011c7983 */ /* 0x000ee20000300800 */
[----:B------:R-:W2:Y:S02]  /*35710*/  LDL.LU R29, [R1+0x14e8] ;  /* 0x0014e800011d7983 */ /* 0x000ea40000300800 */
[----:B------:R-:W2:Y:S02]  /*35720*/  LDL.LU R20, [R1+0x320] ;  /* 0x0003200001147983 */ /* 0x000ea40000300800 */
[----:B------:R-:W2:Y:S01]  /*35730*/  LDL.LU R21, [R1+0x324] ;  /* 0x0003240001157983 */ /* 0x000ea20000300800 */
[----:B------:R-:W2:Y:S01]  /*35740*/  LDL.LU R22, [R1+0x328] ;  /* 0x0003280001167983 */ /* 0x000ea20000300800 */
[----:B------:R-:W2:Y:S03]  /*35750*/  LDL.LU R23, [R1+0x32c] ;  /* 0x00032c0001177983 */ /* 0x000ea60000300800 */
[----:B--2---:R-:W-:Y:S01]  /*35760*/  STL.64 [R1+0x14b0], R22 ;  /* 0x0014b01601007387 */ /* 0x004fe20000100a00 */
[----:B------:R-:W-:Y:S02]  /*35770*/  STL.64 [R1+0x14a8], R20 ;  /* 0x0014a81401007387 */ /* 0x000fe40000100a00 */
[----:B------:R-:W2:Y:S02]  /*35780*/  LDL R6, [R1+0x48] ;  /* 0x0000480001067983 */ /* 0x000ea40000100800 */
[----:B------:R-:W2:Y:S02]  /*35790*/  LDL R7, [R1+0x4c] ;  /* 0x00004c0001077983 */ /* 0x000ea40000100800 */
[----:B--2---:R0:W-:Y:S04]  /*357a0*/  STL.64 [R1+0x14b8], R6 ;  /* 0x0014b80601007387 */ /* 0x0041e80000100a00 */
[----:B0-----:R-:W2:Y:S04]  /*357b0*/  LDL R6, [R1+0x58] ;  /* 0x0000580001067983 */ /* 0x001ea80000100800 */
[----:B------:R-:W2:Y:S04]  /*357c0*/  LDL R7, [R1+0x5c] ;  /* 0x00005c0001077983 */ /* 0x000ea80000100800 */
[----:B--2---:R0:W-:Y:S01]  /*357d0*/  STL.64 [R1+0x14d0], R6 ;  /* 0x0014d00601007387 */ /* 0x0041e20000100a00 */
[----:B------:R-:W4:Y:S02]  /*357e0*/  LDL.LU R4, [R1+0x350] ;  /* 0x0003500001047983 */ /* 0x000f240000300800 */
[----:B------:R-:W4:Y:S01]  /*357f0*/  LDL.LU R5, [R1+0x354] ;  /* 0x0003540001057983 */ /* 0x000f220000300800 */
[----:B0-----:R-:W4:Y:S01]  /*35800*/  LDL.LU R6, [R1+0x358] ;  /* 0x0003580001067983 */ /* 0x001f220000300800 */
[----:B------:R-:W4:Y:S02]  /*35810*/  LDL.LU R7, [R1+0x35c] ;  /* 0x00035c0001077983 */ /* 0x000f240000300800 */
[----:B------:R-:W2:Y:S02]  /*35820*/  LDL.LU R20, [R1+0x330] ;  /* 0x0003300001147983 */ /* 0x000ea40000300800 */
[----:B------:R-:W2:Y:S01]  /*35830*/  LDL.LU R21, [R1+0x334] ;  /* 0x0003340001157983 */ /* 0x000ea20000300800 */
[----:B------:R-:W2:Y:S01]  /*35840*/  LDL.LU R22, [R1+0x338] ;  /* 0x0003380001167983 */ /* 0x000ea20000300800 */
[----:B------:R-:W2:Y:S03]  /*35850*/  LDL.LU R23, [R1+0x33c] ;  /* 0x00033c0001177983 */ /* 0x000ea60000300800 */
[----:B--2---:R-:W-:Y:S01]  /*35860*/  STL.64 [R1+0x14c8], R22 ;  /* 0x0014c81601007387 */ /* 0x004fe20000100a00 */
[----:B------:R0:W-:Y:S03]  /*35870*/  STL.64 [R1+0x14c0], R20 ;  /* 0x0014c01401007387 */ /* 0x0001e60000100a00 */
[----:B0-----:R-:W2:Y:S01]  /*35880*/  LDL.LU R20, [R1+0x340] ;  /* 0x0003400001147983 */ /* 0x001ea20000300800 */
[----:B------:R-:W2:Y:S02]  /*35890*/  LDL.LU R21, [R1+0x344] ;  /* 0x0003440001157983 */ /* 0x000ea40000300800 */
[----:B------:R-:W2:Y:S02]  /*358a0*/  LDL.LU R22, [R1+0x348] ;  /* 0x0003480001167983 */ /* 0x000ea40000300800 */
[----:B------:R-:W2:Y:S02]  /*358b0*/  LDL.LU R23, [R1+0x34c] ;  /* 0x00034c0001177983 */ /* 0x000ea40000300800 */
[----:B--2---:R0:W-:Y:S01]  /*358c0*/  STL.64 [R1+0x14e0], R22 ;  /* 0x0014e01601007387 */ /* 0x0041e20000100a00 */
[----:B------:R-:W-:Y:S03]  /*358d0*/  STL.64 [R1+0x14d8], R20 ;  /* 0x0014d81401007387 */ /* 0x000fe60000100a00 */
[----:B0-----:R-:W4:Y:S01]  /*358e0*/  LDL.64 R22, [R1+0x68] ;  /* 0x0000680001167983 */ /* 0x001f220000100a00 */
[----:B------:R-:W2:Y:S02]  /*358f0*/  LDL.LU R8, [R1+0x300] ;  /* 0x0003000001087983 */ /* 0x000ea40000300800 */
[----:B------:R-:W2:Y:S02]  /*35900*/  LDL.LU R9, [R1+0x304] ;  /* 0x0003040001097983 */ /* 0x000ea40000300800 */
[----:B------:R-:W2:Y:S01]  /*35910*/  LDL.LU R10, [R1+0x308] ;  /* 0x00030800010a7983 */ /* 0x000ea20000300800 */
[----:B------:R-:W2:Y:S04]  /*35920*/  LDL.LU R11, [R1+0x30c] ;  /* 0x00030c00010b7983 */ /* 0x000ea80000300800 */
[----:B--2---:R0:W-:Y:S01]  /*35930*/  STL.64 [R1+0x1498], R10 ;  /* 0x0014980a01007387 */ /* 0x0041e20000100a00 */
[----:B------:R1:W-:Y:S03]  /*35940*/  STL.64 [R1+0x1490], R8 ;  /* 0x0014900801007387 */ /* 0x0003e60000100a00 */
[----:B0-----:R-:W2:Y:S04]  /*35950*/  LDL R10, [R1+0x28] ;  /* 0x00002800010a7983 */ /* 0x001ea80000100800 */
[----:B------:R-:W2:Y:S01]  /*35960*/  LDL R11, [R1+0x2c] ;  /* 0x00002c00010b7983 */ /* 0x000ea20000100800 */
[----:B------:R0:W-:Y:S02]  /*35970*/  STL.64 [R1+0x1418], R26 ;  /* 0x0014181a01007387 */ /* 0x0001e40000100a00 */
[----:B------:R-:W-:Y:S02]  /*35980*/  STL.64 [R1+0x1410], R24 ;  /* 0x0014101801007387 */ /* 0x000fe40000100a00 */
[----:B------:R-:W2:Y:S01]  /*35990*/  LDL.64 R14, [R1+0x18] ;  /* 0x00001800010e7983 */ /* 0x000ea20000100a00 */
[----:B----4-:R-:W-:Y:S01]  /*359a0*/  HMMA.16816.F32.BF16 R4, R16, R22, R4 ;  /* 0x000000161004723c */ /* 0x010fe20000041804 */
[----:B-1----:R-:W-:-:S02]  /*359b0*/  IMAD.MOV.U32 R8, RZ, RZ, R22 ;  /* 0x000000ffff087224 */ /* 0x002fc400078e0016 */
[----:B------:R-:W-:Y:S01]  /*359c0*/  IMAD.MOV.U32 R0, RZ, RZ, R23 ;  /* 0x000000ffff007224 */ /* 0x000fe200078e0017 */
[----:B0-----:R-:W4:Y:S04]  /*359d0*/  LDL R26, [R1+0x38] ;  /* 0x00003800011a7983 */ /* 0x001f280000100800 */
[----:B------:R-:W4:Y:S04]  /*359e0*/  LDL R27, [R1+0x3c] ;  /* 0x00003c00011b7983 */ /* 0x000f280000100800 */
[----:B--2---:R-:W-:Y:S01]  /*359f0*/  STL.64 [R1+0x14a0], R14 ;  /* 0x0014a00e01007387 */ /* 0x004fe20000100a00 */
[----:B------:R-:W2:Y:S02]  /*35a00*/  LDL.LU.64 R22, [R1+0x14e0] ;  /* 0x0014e00001167983 */ /* 0x000ea40000300a00 */
[----:B------:R-:W2:Y:S08]  /*35a10*/  LDL.LU.64 R20, [R1+0x14d8] ;  /* 0x0014d80001147983 */ /* 0x000eb00000300a00 */
[----:B------:R-:W-:Y:S01]  /*35a20*/  STL.64 [R1+0x6d0], R4 ;  /* 0x0006d00401007387 */ /* 0x000fe20000100a00 */
[----:B------:R0:W-:Y:S04]  /*35a30*/  STL.64 [R1+0x6d8], R6 ;  /* 0x0006d80601007387 */ /* 0x0001e80000100a00 */
[----:B0-----:R-:W2:Y:S01]  /*35a40*/  LDL.LU.64 R6, [R1+0x14d0] ;  /* 0x0014d00001067983 */ /* 0x001ea20000300a00 */
[----:B------:R-:W-:-:S02]  /*35a50*/  IMAD.MOV.U32 R14, RZ, RZ, R3 ;  /* 0x000000ffff0e7224 */ /* 0x000fc400078e0003 */
[----:B------:R-:W-:Y:S02]  /*35a60*/  IMAD.MOV.U32 R15, RZ, RZ, R2 ;  /* 0x000000ffff0f7224 */ /* 0x000fe400078e0002 */
[----:B------:R-:W-:Y:S02]  /*35a70*/  IMAD.MOV.U32 R3, RZ, RZ, R5 ;  /* 0x000000ffff037224 */ /* 0x000fe400078e0005 */
[----:B------:R-:W-:-:S05]  /*35a80*/  IMAD.MOV.U32 R2, RZ, RZ, R4 ;  /* 0x000000ffff027224 */ /* 0x000fca00078e0004 */
[----:B------:R-:W-:Y:S01]  /*35a90*/  STL [R1+0xf98], R2 ;  /* 0x000f980201007387 */ /* 0x000fe20000100800 */
[----:B------:R-:W-:Y:S01]  /*35aa0*/  STL [R1+0xf94], R3 ;  /* 0x000f940301007387 */ /* 0x000fe20000100800 */
[----:B--2---:R-:W-:Y:S02]  /*35ab0*/  HMMA.16816.F32.BF16 R4, R16, R6, R20 ;  /* 0x000000061004723c */ /* 0x004fe40000041814 */
[----:B------:R-:W2:Y:S01]  /*35ac0*/  LDL.LU.64 R22, [R1+0x14c8] ;  /* 0x0014c80001167983 */ /* 0x000ea20000300a00 */
[----:B------:R-:W2:Y:S11]  /*35ad0*/  LDL.LU.64 R20, [R1+0x14c0] ;  /* 0x0014c00001147983 */ /* 0x000eb60000300a00 */
[----:B------:R-:W-:Y:S09]  /*35ae0*/  @!UPT UIADD3 URZ, URZ, URZ, URZ ;  /* 0x0000003f3f3ff290 */ /* 0x000ff2000fffe03f */
[----:B------:R-:W-:Y:S01]  /*35af0*/  STL.64 [R1+0x6c0], R4 ;  /* 0x0006c00401007387 */ /* 0x000fe20000100a00 */
[----:B------:R0:W-:Y:S03]  /*35b00*/  STL.64 [R1+0x6c8], R6 ;  /* 0x0006c80601007387 */ /* 0x0001e60000100a00 */
[----:B0-----:R-:W2:Y:S01]  /*35b10*/  LDL.LU.64 R6, [R1+0x14b8] ;  /* 0x0014b80001067983 */ /* 0x001ea20000300a00 */
[----:B---3--:R-:W-:Y:S02]  /*35b20*/  IMAD.MOV.U32 R13, RZ, RZ, R28 ;  /* 0x000000ffff0d7224 */ /* 0x008fe400078e001c */
[----:B------:R-:W-:Y:S02]  /*35b30*/  IMAD.MOV.U32 R12, RZ, RZ, R29 ;  /* 0x000000ffff0c7224 */ /* 0x000fe400078e001d */
[----:B------:R-:W-:Y:S02]  /*35b40*/  IMAD.MOV.U32 R28, RZ, RZ, R4 ;  /* 0x000000ffff1c7224 */ /* 0x000fe400078e0004 */
[----:B------:R-:W-:-:S03]  /*35b50*/  IMAD.MOV.U32 R29, RZ, RZ, R5 ;  /* 0x000000ffff1d7224 */ /* 0x000fc600078e0005 */
[----:B------:R-:W-:Y:S02]  /*35b60*/  STL [R1+0xfa0], R28 ;  /* 0x000fa01c01007387 */ /* 0x000fe40000100800 */
[----:B------:R-:W-:Y:S01]  /*35b70*/  STL [R1+0xf9c], R29 ;  /* 0x000f9c1d01007387 */ /* 0x000fe20000100800 */
[C---:B--2---:R-:W-:Y:S01]  /*35b80*/  HMMA.16816.F32.BF16 R4, R16.reuse, R6, R20 ;  /* 0x000000061004723c */ /* 0x044fe20000041814 */
[----:B------:R-:W4:Y:S01]  /*35b90*/  LDL.LU.64 R22, [R1+0x14b0] ;  /* 0x0014b00001167983 */ /* 0x000f220000300a00 */
[----:B------:R-:W4:Y:S11]  /*35ba0*/  LDL.LU.64 R20, [R1+0x14a8] ;  /* 0x0014a80001147983 */ /* 0x000f360000300a00 */
[----:B------:R-:W-:Y:S10]  /*35bb0*/  @!UPT UIADD3 URZ, URZ, URZ, URZ ;  /* 0x0000003f3f3ff290 */ /* 0x000ff4000fffe03f */
[----:B------:R-:W-:Y:S01]  /*35bc0*/  STL.64 [R1+0x730], R4 ;  /* 0x0007300401007387 */ /* 0x000fe20000100a00 */
[----:B------:R4:W-:Y:S02]  /*35bd0*/  STL.64 [R1+0x738], R6 ;  /* 0x0007380601007387 */ /* 0x0009e40000100a00 */
[----:B----4-:R-:W-:Y:S01]  /*35be0*/  HMMA.16816.F32.BF16 R4, R16, R26, R20 ;  /* 0x0000001a1004723c */ /* 0x010fe20000041814 */
[----:B------:R-:W2:Y:S11]  /*35bf0*/  LDL.LU R20, [R1+0x250] ;  /* 0x0002500001147983 */ /* 0x000eb60000300800 */
[----:B------:R-:W-:Y:S11]  /*35c00*/  @!UPT UIADD3 URZ, URZ, URZ, URZ ;  /* 0x0000003f3f3ff290 */ /* 0x000ff6000fffe03f */
[----:B------:R0:W-:Y:S01]  /*35c10*/  STL.64 [R1+0x720], R4 ;  /* 0x0007200401007387 */ /* 0x0001e20000100a00 */
[----:B------:R1:W-:Y:S02]  /*35c20*/  STL.64 [R1+0x728], R6 ;  /* 0x0007280601007387 */ /* 0x0003e40000100a00 */
[----:B------:R-:W2:Y:S02]  /*35c30*/  LDL.LU R21, [R1+0x254] ;  /* 0x0002540001157983 */ /* 0x000ea40000300800 */
[----:B------:R-:W2:Y:S01]  /*35c40*/  LDL.LU R22, [R1+0x258] ;  /* 0x0002580001167983 */ /* 0x000ea20000300800 */
[----:B------:R-:W2:Y:S04]  /*35c50*/  LDL.LU R23, [R1+0x25c] ;  /* 0x00025c0001177983 */ /* 0x000ea80000300800 */
[----:B0-----:R-:W3:Y:S01]  /*35c60*/  LDL.LU R4, [R1+0x2f0] ;  /* 0x0002f00001047983 */ /* 0x001ee20000300800 */
[----:B------:R-:W3:Y:S02]  /*35c70*/  LDL.LU R5, [R1+0x2f4] ;  /* 0x0002f40001057983 */ /* 0x000ee40000300800 */
[----:B-1----:R-:W3:Y:S02]  /*35c80*/  LDL.LU R6, [R1+0x2f8] ;  /* 0x0002f80001067983 */ /* 0x002ee40000300800 */
[----:B------:R-:W3:Y:S01]  /*35c90*/  LDL.LU R7, [R1+0x2fc] ;  /* 0x0002fc0001077983 */ /* 0x000ee20000300800 */
[----:B------:R0:W-:Y:S04]  /*35ca0*/  STL.64 [R1+0x1428], R26 ;  /* 0x0014281a01007387 */ /* 0x0001e80000100a00 */
[----:B0-----:R-:W4:Y:S04]  /*35cb0*/  LDL.64 R26, [R1+0x48] ;  /* 0x00004800011a7983 */ /* 0x001f280000100a00 */
[----:B----4-:R0:W-:Y:S04]  /*35cc0*/  STL.64 [R1+0x1440], R26 ;  /* 0x0014401a01007387 */ /* 0x0101e80000100a00 */
[----:B0-----:R-:W4:Y:S04]  /*35cd0*/  LDL.64 R26, [R1+0x58] ;  /* 0x00005800011a7983 */ /* 0x001f280000100a00 */
[----:B----4-:R0:W-:Y:S02]  /*35ce0*/  STL.64 [R1+0x1458], R26 ;  /* 0x0014581a01007387 */ /* 0x0101e40000100a00 */
[----:B0-----:R-:W-:-:S02]  /*35cf0*/  IMAD.MOV.U32 R26, RZ, RZ, R8 ;  /* 0x000000ffff1a7224 */ /* 0x001fc400078e0008 */
[C---:B------:R-:W-:Y:S01]  /*35d00*/  HMMA.16816.F32.BF16 R8, R16.reuse, R10, R12 ;  /* 0x0000000a1008723c */ /* 0x040fe2000004180c */
[----:B------:R-:W4:Y:S11]  /*35d10*/  LDL.LU.64 R14, [R1+0x14a0] ;  /* 0x0014a000010e7983 */ /* 0x000f360000300a00 */
[----:B------:R-:W-:Y:S11]  /*35d20*/  @!UPT UIADD3 URZ, URZ, URZ, URZ ;  /* 0x0000003f3f3ff290 */ /* 0x000ff6000fffe03f */
[----:B------:R-:W-:Y:S01]  /*35d30*/  STL.64 [R1+0x490], R8 ;  /* 0x0004900801007387 */ /* 0x000fe20000100a00 */
[----:B------:R0:W-:Y:S03]  /*35d40*/  STL.64 [R1+0x498], R10 ;  /* 0x0004980a01007387 */ /* 0x0001e60000100a00 */
[----:B0-----:R-:W4:Y:S01]  /*35d50*/  LDL.LU.64 R10, [R1+0x1498] ;  /* 0x00149800010a7983 */ /* 0x001f220000300a00 */
[----:B------:R-:W4:Y:S02]  /*35d60*/  LDL.LU.64 R8, [R1+0x1490] ;  /* 0x0014900001087983 */ /* 0x000f240000300a00 */
[C---:B----4-:R-:W-:Y:S11]  /*35d70*/  HMMA.16816.F32.BF16 R8, R16.reuse, R14, R8 ;  /* 0x0000000e1008723c */ /* 0x050ff60000041808 */
[----:B------:R-:W-:Y:S11]  /*35d80*/  @!UPT UIADD3 URZ, URZ, URZ, URZ ;  /* 0x0000003f3f3ff290 */ /* 0x000ff6000fffe03f */
[----:B------:R-:W-:Y:S01]  /*35d90*/  @!UPT UIADD3 URZ, URZ, URZ, URZ ;  /* 0x0000003f3f3ff290 */ /* 0x000fe2000fffe03f */
[----:B------:R-:W-:Y:S01]  /*35da0*/  STL.64 [R1+0x360], R8 ;  /* 0x0003600801007387 */ /* 0x000fe20000100a00 */
[----:B------:R0:W-:Y:S03]  /*35db0*/  STL.64 [R1+0x368], R10 ;  /* 0x0003680a01007387 */ /* 0x0001e60000100a00 */
[----:B0-----:R-:W3:Y:S01]  /*35dc0*/  LDL.LU.64 R10, [R1+0x1488] ;  /* 0x00148800010a7983 */ /* 0x001ee20000300a00 */
        /* <DEDUP_REMOVED lines=27> */
[----:B------:R-:W-:Y:S01]  /*35f80*/  IMAD.MOV.U32 R27, RZ, RZ, R0 ;  /* 0x000000ffff1b7224 */ /* 0x000fe200078e0000 */
[----:B---3--:R-:W-:Y:S02]  /*35f90*/  HMMA.16816.F32.BF16 R16, R16, R6, R20 ;  /* 0x000000061010723c */ /* 0x008fe40000041814 */
[----:B------:R-:W2:Y:S01]  /*35fa0*/  LDL.LU.64 R22, [R1+0x1478] ;  /* 0x0014780001167983 */ /* 0x000ea20000300a00 */
[----:B------:R-:W2:Y:S11]  /*35fb0*/  LDL.LU.64 R20, [R1+0x1470] ;  /* 0x0014700001147983 */ /* 0x000eb60000300a00 */
[----:B------:R-:W-:Y:S09]  /*35fc0*/  @!UPT UIADD3 URZ, URZ, URZ, URZ ;  /* 0x0000003f3f3ff290 */ /* 0x000ff2000fffe03f */
[----:B------:R-:W-:Y:S01]  /*35fd0*/  STL.64 [R1+0x500], R16 ;  /* 0x0005001001007387 */ /* 0x000fe20000100a00 */
[----:B------:R0:W-:Y:S03]  /*35fe0*/  STL.64 [R1+0x508], R18 ;  /* 0x0005081201007387 */ /* 0x0001e60000100a00 */
[----:B0-----:R-:W3:Y:S01]  /*35ff0*/  LDL.64 R18, [R1+0x28] ;  /* 0x0000280001127983 */ /* 0x001ee20000100a00 */
[C---:B--2---:R-:W-:Y:S03]  /*36000*/  HMMA.16816.F32.BF16 R24, R20.reuse, R26, R12 ;  /* 0x0000001a1418723c */ /* 0x044fe6000004180c */
[----:B------:R-:W2:Y:S01]  /*36010*/  LDL.LU.64 R14, [R1+0x1468] ;  /* 0x00146800010e7983 */ /* 0x000ea20000300a00 */
[----:B------:R-:W2:Y:S11]  /*36020*/  LDL.LU.64 R12, [R1+0x1460] ;  /* 0x00146000010c7983 */ /* 0x000eb60000300a00 */
[----:B------:R-:W-:Y:S08]  /*36030*/  @!UPT UIADD3 URZ, URZ, URZ, URZ ;  /* 0x0000003f3f3ff290 */ /* 0x000ff0000fffe03f */
        /* <DEDUP_REMOVED lines=22> */
[----:B------:R-:W2:Y:S11]  /*361a0*/  LDL.LU.64 R14, [R1+0x1420] ;  /* 0x00142000010e7983 */ /* 0x000eb60000300a00 */
[----:B------:R-:W-:Y:S11]  /*361b0*/  @!UPT UIADD3 URZ, URZ, URZ, URZ ;  /* 0x0000003f3f3ff290 */ /* 0x000ff6000fffe03f */
[----:B------:R-:W-:Y:S01]  /*361c0*/  STL.64 [R1+0x6e0], R24 ;  /* 0x0006e01801007387 */ /* 0x000fe20000100a00 */
[----:B------:R0:W-:Y:S03]  /*361d0*/  STL.64 [R1+0x6e8], R26 ;  /* 0x0006e81a01007387 */ /* 0x0001e60000100a00 */
[----:B0-----:R-:W3:Y:S01]  /*361e0*/  LDL.LU.64 R26, [R1+0x1418] ;  /* 0x00141800011a7983 */ /* 0x001ee20000300a00 */
        /* <DEDUP_REMOVED lines=9> */
[----:B------:R-:W4:Y:S01]  /*36280*/  LDL.LU R16, [R1+0x1f0] ;  /* 0x0001f00001107983 */ /* 0x000f220000300800 */
[----:B------:R-:W4:Y:S04]  /*36290*/  LDL.LU R17, [R1+0x1f4] ;  /* 0x0001f40001117983 */ /* 0x000f280000300800 */
[----:B0-----:R-:W4:Y:S01]  /*362a0*/  LDL.LU R18, [R1+0x1f8] ;  /* 0x0001f80001127983 */ /* 0x001f220000300800 */
[----:B------:R-:W4:Y:S02]  /*362b0*/  LDL.LU R19, [R1+0x1fc] ;  /* 0x0001fc0001137983 */ /* 0x000f240000300800 */
[----:B--2---:R3:W-:Y:S01]  /*362c0*/  STL.64 [R1+0x13e0], R14 ;  /* 0x0013e00e01007387 */ /* 0x0047e20000100a00 */
[C---:B----4-:R-:W-:Y:S08]  /*362d0*/  HMMA.16816.F32.BF16 R16, R20.reuse, R14, R16 ;  /* 0x0000000e1410723c */ /* 0x050ff00000041810 */
[----:B---3--:R-:W-:Y:S11]  /*362e0*/  HMMA.16816.F32.BF16 R12, R20, R10, R24 ;  /* 0x0000000a140c723c */ /* 0x008ff60000041818 */
[----:B------:R-:W-:Y:S04]  /*362f0*/  @!UPT UIADD3 URZ, URZ, URZ, URZ ;  /* 0x0000003f3f3ff290 */ /* 0x000fe8000fffe03f */
[----:B------:R0:W-:Y:S01]  /*36300*/  STL.64 [R1+0x560], R16 ;  /* 0x0005601001007387 */ /* 0x0001e20000100a00 */
[----:B------:R1:W-:Y:S03]  /*36310*/  STL.64 [R1+0x568], R18 ;  /* 0x0005681201007387 */ /* 0x0003e60000100a00 */
[----:B0-----:R-:W2:Y:S04]  /*36320*/  LDL.LU R16, [R1+0x100] ;  /* 0x0001000001107983 */ /* 0x001ea80000300800 */
[----:B------:R-:W-:Y:S02]  /*36330*/  STL.64 [R1+0x550], R12 ;  /* 0x0005500c01007387 */ /* 0x000fe40000100a00 */
[----:B------:R0:W-:Y:S02]  /*36340*/  STL.64 [R1+0x558], R14 ;  /* 0x0005580e01007387 */ /* 0x0001e40000100a00 */
[----:B------:R-:W2:Y:S01]  /*36350*/  LDL.LU R17, [R1+0x104] ;  /* 0x0001040001117983 */ /* 0x000ea20000300800 */
[----:B-1----:R-:W3:Y:S01]  /*36360*/  LDL.LU R18, [R1+0x108] ;  /* 0x0001080001127983 */ /* 0x002ee20000300800 */
[----:B------:R-:W3:Y:S03]  /*36370*/  LDL.LU R19, [R1+0x10c] ;  /* 0x00010c0001137983 */ /* 0x000ee60000300800 */
[----:B0-----:R-:W4:Y:S04]  /*36380*/  LDL.64 R14, [R1+0x68] ;  /* 0x00006800010e7983 */ /* 0x001f280000100a00 */
[----:B---3--:R0:W-:Y:S01]  /*36390*/  STL.64 [R1+0x13b0], R18 ;  /* 0x0013b01201007387 */ /* 0x0081e20000100a00 */
[----:B--2---:R-:W-:Y:S02]  /*363a0*/  STL.64 [R1+0x13a8], R16 ;  /* 0x0013a81001007387 */ /* 0x004fe40000100a00 */
[----:B------:R-:W2:Y:S02]  /*363b0*/  LDL.LU R24, [R1+0x140] ;  /* 0x0001400001187983 */ /* 0x000ea40000300800 */
[----:B------:R-:W2:Y:S01]  /*363c0*/  LDL.LU R25, [R1+0x144] ;  /* 0x0001440001197983 */ /* 0x000ea20000300800 */
[----:B------:R-:W2:Y:S01]  /*363d0*/  LDL.LU R26, [R1+0x148] ;  /* 0x00014800011a7983 */ /* 0x000ea20000300800 */
[----:B------:R-:W2:Y:S02]  /*363e0*/  LDL.LU R27, [R1+0x14c] ;  /* 0x00014c00011b7983 */ /* 0x000ea40000300800 */
[----:B0-----:R-:W-:-:S02]  /*363f0*/  IMAD.MOV.U32 R18, RZ, RZ, R4 ;  /* 0x000000ffff127224 */ /* 0x001fc400078e0004 */
[----:B------:R-:W-:-:S05]  /*36400*/  IMAD.MOV.U32 R19, RZ, RZ, R3 ;  /* 0x000000ffff137224 */ /* 0x000fca00078e0003 */
[----:B------:R0:W-:Y:S02]  /*36410*/  STL.64 [R1+0x13c8], R18 ;  /* 0x0013c81201007387 */ /* 0x0001e40000100a00 */
[----:B0-----:R-:W-:Y:S02]  /*36420*/  IMAD.MOV.U32 R18, RZ, RZ, R2 ;  /* 0x000000ffff127224 */ /* 0x001fe400078e0002 */
[----:B------:R-:W-:-:S05]  /*36430*/  IMAD.MOV.U32 R19, RZ, RZ, R0 ;  /* 0x000000ffff137224 */ /* 0x000fca00078e0000 */
[----:B------:R0:W-:Y:S01]  /*36440*/  STL.64 [R1+0x13e8], R18 ;  /* 0x0013e81201007387 */ /* 0x0001e20000100a00 */
[----:B------:R-:W4:Y:S02]  /*36450*/  LDL.LU R16, [R1+0x130] ;  /* 0x0001300001107983 */ /* 0x000f240000300800 */
[----:B------:R-:W4:Y:S01]  /*36460*/  LDL.LU R17, [R1+0x134] ;  /* 0x0001340001117983 */ /* 0x000f220000300800 */
[----:B0-----:R-:W4:Y:S01]  /*36470*/  LDL.LU R18, [R1+0x138] ;  /* 0x0001380001127983 */ /* 0x001f220000300800 */
[----:B------:R-:W4:Y:S02]  /*36480*/  LDL.LU R19, [R1+0x13c] ;  /* 0x00013c0001137983 */ /* 0x000f240000300800 */
[----:B------:R0:W-:Y:S02]  /*36490*/  STL.64 [R1+0x1388], R10 ;  /* 0x0013880a01007387 */ /* 0x0001e40000100a00 */
[----:B------:R-:W3:Y:S01]  /*364a0*/  LDL.LU R8, [R1+0x260] ;  /* 0x0002600001087983 */ /* 0x000ee20000300800 */
[----:B------:R-:W3:Y:S04]  /*364b0*/  LDL.LU R9, [R1+0x264] ;  /* 0x0002640001097983 */ /* 0x000ee80000300800 */
[----:B0-----:R-:W2:Y:S01]  /*364c0*/  LDL.LU R10, [R1+0x268] ;  /* 0x00026800010a7983 */ /* 0x001ea20000300800 */
[----:B------:R-:W2:Y:S03]  /*364d0*/  LDL.LU R11, [R1+0x26c] ;  /* 0x00026c00010b7983 */ /* 0x000ea60000300800 */
[----:B--2---:R-:W-:Y:S01]  /*364e0*/  STL.64 [R1+0x1398], R10 ;  /* 0x0013980a01007387 */ /* 0x004fe20000100a00 */
[----:B---3--:R0:W-:Y:S03]  /*364f0*/  STL.64 [R1+0x1390], R8 ;  /* 0x0013900801007387 */ /* 0x0081e60000100a00 */
        /* <DEDUP_REMOVED lines=15> */
[----:B------:R-:W2:Y:S02]  /*365f0*/  LDL.LU R10, [R1+0x128] ;  /* 0x00012800010a7983 */ /* 0x000ea40000300800 */
[----:B------:R-:W2:Y:S01]  /*36600*/  LDL.LU R11, [R1+0x12c] ;  /* 0x00012c00010b7983 */ /* 0x000ea20000300800 */
[----:B------:R-:W4:Y:S01]  /*36610*/  LDL.LU.64 R26, [R1+0x13f8] ;  /* 0x0013f800011a7983 */ /* 0x000f220000300a00 */
[----:B------:R-:W4:Y:S11]  /*36620*/  LDL.LU.64 R24, [R1+0x13f0] ;  /* 0x0013f00001187983 */ /* 0x000f360000300a00 */
[----:B------:R-:W-:Y:S02]  /*36630*/  STL.64 [R1+0x4f0], R20 ;  /* 0x0004f01401007387 */ /* 0x000fe40000100a00 */
[----:B------:R0:W-:Y:S02]  /*36640*/  STL.64 [R1+0x4f8], R22 ;  /* 0x0004f81601007387 */ /* 0x0001e40000100a00 */
[----:B0-----:R-:W3:Y:S01]  /*36650*/  LDL.64 R22, [R1+0x38] ;  /* 0x0000380001167983 */ /* 0x001ee20000100a00 */
[C---:B----4-:R-:W-:Y:S11]  /*36660*/  HMMA.16816.F32.BF16 R16, R24.reuse, R14, R16 ;  /* 0x0000000e1810723c */ /* 0x050ff60000041810 */
[----:B------:R-:W-:Y:S11]  /*36670*/  @!UPT UIADD3 URZ, URZ, URZ, URZ ;  /* 0x0000003f3f3ff290 */ /* 0x000ff6000fffe03f */
[----:B------:R-:W-:Y:S01]  /*36680*/  @!UPT UIADD3 URZ, URZ, URZ, URZ ;  /* 0x0000003f3f3ff290 */ /* 0x000fe2000fffe03f */
[----:B------:R-:W-:Y:S01]  /*36690*/  STL.64 [R1+0x690], R16 ;  /* 0x0006901001007387 */ /* 0x000fe20000100a00 */
[----:B------:R0:W-:Y:S03]  /*366a0*/  STL.64 [R1+0x698], R18 ;  /* 0x0006981201007387 */ /* 0x0001e60000100a00 */
[----:B0-----:R-:W2:Y:S01]  /*366b0*/  LDL.LU.64 R18, [R1+0x13e8] ;  /* 0x0013e80001127983 */ /* 0x001ea20000300a00 */
[----:B------:R-:W-:Y:S02]  /*366c0*/  IMAD.MOV.U32 R5, RZ, RZ, R14 ;  /* 0x000000ffff057224 */ /* 0x000fe400078e000e */
[----:B------:R-:W-:Y:S02]  /*366d0*/  IMAD.MOV.U32 R4, RZ, RZ, R15 ;  /* 0x000000ffff047224 */ /* 0x000fe400078e000f */
[----:B------:R-:W4:Y:S01]  /*366e0*/  LDL.LU.64 R14, [R1+0x13e0] ;  /* 0x0013e000010e7983 */ /* 0x000f220000300a00 */
[----:B------:R-:W-:Y:S02]  /*366f0*/  STL [R1+0x1374], R5 ;  /* 0x0013740501007387 */ /* 0x000fe40000100800 */
[----:B------:R-:W-:Y:S02]  /*36700*/  STL.64 [R1+0x1380], R6 ;  /* 0x0013800601007387 */ /* 0x000fe40000100a00 */
[----:B------:R0:W-:Y:S02]  /*36710*/  STL [R1+0x1378], R4 ;  /* 0x0013780401007387 */ /* 0x0001e40000100800 */
        /* <DEDUP_REMOVED lines=17> */
[----:B0-----:R-:W3:Y:S01]  /*36830*/  LDL.LU.64 R18, [R1+0x13b0] ;  /* 0x0013b00001127983 */ /* 0x001ee20000300a00 */
[----:B------:R-:W3:Y:S02]  /*36840*/  LDL.LU.64 R16, [R1+0x13a8] ;  /* 0x0013a80001107983 */ /* 0x000ee40000300a00 */
[----:B---3--:R-:W-:Y:S11]  /*36850*/  HMMA.16816.F32.BF16 R16, R24, R22, R16 ;  /* 0x000000161810723c */ /* 0x008ff60000041810 */
[----:B------:R-:W-:Y:S11]  /*36860*/  @!UPT UIADD3 URZ, URZ, URZ, URZ ;  /* 0x0000003f3f3ff290 */ /* 0x000ff6000fffe03f */
[----:B------:R-:W-:Y:S01]  /*36870*/  @!UPT UIADD3 URZ, URZ, URZ, URZ ;  /* 0x0000003f3f3ff290 */ /* 0x000fe2000fffe03f */
[----:B------:R-:W-:Y:S01]  /*36880*/  STL.64 [R1+0x650], R16 ;  /* 0x0006501001007387 */ /* 0x000fe20000100a00 */
[----:B------:R0:W-:Y:S03]  /*36890*/  STL.64 [R1+0x658], R18 ;  /* 0x0006581201007387 */ /* 0x0001e60000100a00 */
[----:B0-----:R-:W2:Y:S04]  /*368a0*/  LDL.LU.64 R18, [R1+0x13a0] ;  /* 0x0013a00001127983 */ /* 0x001ea80000300a00 */
[----:B------:R-:W0:Y:S04]  /*368b0*/  S2R R13, SR_TID.X ;  /* 0x00000000000d7919 */ /* 0x000e280000002100 */
[----:B------:R-:W1:Y:S01]  /*368c0*/  S2R R0, SR_TID.X ;  /* 0x0000000000007919 */ /* 0x000e620000002100 */
[----:B------:R-:W-:-:S02]  /*368d0*/  IMAD.MOV.U32 R29, RZ, RZ, R22 ;  /* 0x000000ffff1d7224 */ /* 0x000fc400078e0016 */
[----:B0-----:R-:W-:Y:S01]  /*368e0*/  IMAD.SHL.U32 R2, R13, 0x2, RZ ;  /* 0x000000020d027824 */ /* 0x001fe200078e00ff */
[C---:B-1----:R-:W-:Y:S02]  /*368f0*/  LOP3.LUT R3, R0.reuse, 0x7, RZ, 0xc0, !PT ;  /* 0x0000000700037812 */ /* 0x042fe400078ec0ff */
[----:B------:R-:W-:Y:S02]  /*36900*/  LOP3.LUT R12, R0, 0x80, RZ, 0xc0, !PT ;  /* 0x00000080000c7812 */ /* 0x000fe400078ec0ff */
[----:B------:R-:W-:Y:S01]  /*36910*/  LOP3.LUT R28, R2, 0x10, RZ, 0xc0, !PT ;  /* 0x00000010021c7812 */ /* 0x000fe200078ec0ff */
[----:B--2---:R-:W-:Y:S11]  /*36920*/  HMMA.16816.F32.BF16 R8, R24, R18, R8 ;  /* 0x000000121808723c */ /* 0x004ff60000041808 */
[----:B------:R-:W-:Y:S11]  /*36930*/  @!UPT UIADD3 URZ, URZ, URZ, URZ ;  /* 0x0000003f3f3ff290 */ /* 0x000ff6000fffe03f */
[----:B------:R-:W-:Y:S01]  /*36940*/  @!UPT UIADD3 URZ, URZ, URZ, URZ ;  /* 0x0000003f3f3ff290 */ /* 0x000fe2000fffe03f */
[----:B------:R-:W-:Y:S01]  /*36950*/  STL.64 [R1+0x4c0], R8 ;  /* 0x0004c00801007387 */ /* 0x000fe20000100a00 */
[----:B------:R0:W-:Y:S03]  /*36960*/  STL.64 [R1+0x4c8], R10 ;  /* 0x0004c80a01007387 */ /* 0x0001e60000100a00 */
[----:B0-----:R-:W4:Y:S01]  /*36970*/  LDL.LU.64 R10, [R1+0x1398] ;  /* 0x00139800010a7983 */ /* 0x001f220000300a00 */
[----:B------:R-:W4:Y:S02]  /*36980*/  LDL.LU.64 R8, [R1+0x1390] ;  /* 0x0013900001087983 */ /* 0x000f240000300a00 */
[----:B------:R-:W-:Y:S01]  /*36990*/  IMAD R3, R3, 0x210, RZ ;  /* 0x0000021003037824 */ /* 0x000fe200078e02ff */
[----:B------:R-:W-:Y:S01]  /*369a0*/  LEA.HI R12, R12, R28, RZ, 0x1e ;  /* 0x0000001c0c0c7211 */ /* 0x000fe200078ff0ff */
[----:B------:R-:W-:-:S03]  /*369b0*/  IMAD.SHL.U32 R2, R0, 0x100, RZ ;  /* 0x0000010000027824 */ /* 0x000fc600078e00ff */
[----:B------:R-:W-:-:S04]  /*369c0*/  LOP3.LUT R12, R3, R12, RZ, 0x3c, !PT ;  /* 0x0000000c030c7212 */ /* 0x000fc800078e3cff */
[----:B------:R-:W-:Y:S01]  /*369d0*/  LOP3.LUT R12, R12, 0x1000, R2, 0xf8, !PT ;  /* 0x000010000c0c7812 */ /* 0x000fe200078ef802 */
[----:B------:R-:W-:Y:S02]  /*369e0*/  IMAD.SHL.U32 R2, R0, 0x2, RZ ;  /* 0x0000000200027824 */ /* 0x000fe400078e00ff */
[----:B------:R-:W-:Y:S01]  /*369f0*/  IMAD.MOV.U32 R28, RZ, RZ, R23 ;  /* 0x000000ffff1c7224 */ /* 0x000fe200078e0017 */
[----:B------:R-:W-:Y:S01]  /*36a00*/  LOP3.LUT R3, R13, 0x7, RZ, 0xc0, !PT ;  /* 0x000000070d037812 */ /* 0x000fe200078ec0ff */
[----:B------:R0:W-:Y:S01]  /*36a10*/  LDSM.16.MT88.4 R20, [R12+0xe180] ;  /* 0x00e180000c14783b */ /* 0x0001e20000004200 */
[----:B------:R-:W-:-:S03]  /*36a20*/  LOP3.LUT R17, R2, 0x10, RZ, 0xc0, !PT ;  /* 0x0000001002117812 */ /* 0x000fc600078ec0ff */
[----:B------:R-:W-:Y:S01]  /*36a30*/  IMAD R3, R3, 0x210, RZ ;  /* 0x0000021003037824 */ /* 0x000fe200078e02ff */
[C---:B0-----:R-:W-:Y:S01]  /*36a40*/  LOP3.LUT R12, R13.reuse, 0x80, RZ, 0xc0, !PT ;  /* 0x000000800d0c7812 */ /* 0x041fe200078ec0ff */
[----:B------:R-:W-:-:S03]  /*36a50*/  IMAD.SHL.U32 R2, R13, 0x100, RZ ;  /* 0x000001000d027824 */ /* 0x000fc600078e00ff */
[----:B------:R-:W-:-:S04]  /*36a60*/  LEA.HI R12, R12, R17, RZ, 0x1e ;  /* 0x000000110c0c7211 */ /* 0x000fc800078ff0ff */
[----:B------:R-:W-:-:S04]  /*36a70*/  LOP3.LUT R12, R3, R12, RZ, 0x3c, !PT ;  /* 0x0000000c030c7212 */ /* 0x000fc800078e3cff */
[----:B------:R-:W-:-:S04]  /*36a80*/  LOP3.LUT R12, R12, 0x1000, R2, 0xf8, !PT ;  /* 0x000010000c0c7812 */ /* 0x000fc800078ef802 */
[----:B------:R-:W-:Y:S01]  /*36a90*/  LOP3.LUT R12, R12, 0x40, RZ, 0x3c, !PT ;  /* 0x000000400c0c7812 */ /* 0x000fe200078e3cff */
[----:B------:R-:W-:Y:S02]  /*36aa0*/  IMAD.MOV.U32 R3, RZ, RZ, R18 ;  /* 0x000000ffff037224 */ /* 0x000fe400078e0012 */
[----:B------:R-:W-:Y:S02]  /*36ab0*/  IMAD.MOV.U32 R2, RZ, RZ, R19 ;  /* 0x000000ffff027224 */ /* 0x000fe400078e0013 */
[----:B------:R-:W0:Y:S04]  /*36ac0*/  LDSM.16.MT88.4 R16, [R12+0xe000] ;  /* 0x00e000000c10783b */ /* 0x000e280000004200 */
[----:B0-----:R-:W-:Y:S01]  /*36ad0*/  STL.64 [R1+0x12e0], R18 ;  /* 0x0012e01201007387 */ /* 0x001fe20000100a00 */
[----:B------:R-:W-:Y:S01]  /*36ae0*/  STL.64 [R1+0x12d8], R16 ;  /* 0x0012d81001007387 */ /* 0x000fe20000100a00 */
[----:B----4-:R-:W-:Y:S11]  /*36af0*/  HMMA.16816.F32.BF16 R8, R24, R14, R8 ;  /* 0x0000000e1808723c */ /* 0x010ff60000041808 */
[----:B------:R-:W-:Y:S11]  /*36b00*/  @!UPT UIADD3 URZ, URZ, URZ, URZ ;  /* 0x0000003f3f3ff290 */ /* 0x000ff6000fffe03f */
[----:B------:R-:W-:Y:S01]  /*36b10*/  @!UPT UIADD3 URZ, URZ, URZ, URZ ;  /* 0x0000003f3f3ff290 */ /* 0x000fe2000fffe03f */
[----:B------:R-:W-:Y:S01]  /*36b20*/  STL.64 [R1+0x230], R8 ;  /* 0x0002300801007387 */ /* 0x000fe20000100a00 */
[----:B------:R0:W-:Y:S03]  /*36b30*/  STL.64 [R1+0x238], R10 ;  /* 0x0002380a01007387 */ /* 0x0001e60000100a00 */
[----:B0-----:R-:W2:Y:S01]  /*36b40*/  LDL.LU.64 R10, [R1+0x1388] ;  /* 0x00138800010a7983 */ /* 0x001ea20000300a00 */
[----:B------:R-:W-:Y:S01]  /*36b50*/  IMAD.SHL.U32 R19, R13, 0x2, RZ ;  /* 0x000000020d137824 */ /* 0x000fe200078e00ff */
[C---:B------:R-:W-:Y:S02]  /*36b60*/  LOP3.LUT R13, R0.reuse, 0x7, RZ, 0xc0, !PT ;  /* 0x00000007000d7812 */ /* 0x040fe400078ec0ff */
        /* <DEDUP_REMOVED lines=22> */
[----:B0-----:R-:W3:Y:S01]  /*36cd0*/  LDL.LU.64 R6, [R1+0x1380] ;  /* 0x0013800001067983 */ /* 0x001ee20000300a00 */
[----:B------:R-:W-:Y:S02]  /*36ce0*/  IMAD.MOV.U32 R5, RZ, RZ, R10 ;  /* 0x000000ffff057224 */ /* 0x000fe400078e000a */
[----:B------:R-:W-:Y:S02]  /*36cf0*/  IMAD.MOV.U32 R0, RZ, RZ, R11 ;  /* 0x000000ffff007224 */ /* 0x000fe400078e000b */
[----:B------:R-:W2:Y:S01]  /*36d00*/  LDL.LU R4, [R1+0x1378] ;  /* 0x0013780001047983 */ /* 0x000ea20000300800 */
[----:B------:R-:W0:Y:S04]  /*36d10*/  LDSM.16.MT88.4 R8, [R19+0xe100] ;  /* 0x00e100001308783b */ /* 0x000e280000004200 */
[----:B0-----:R-:W-:Y:S01]  /*36d20*/  STL.64 [R1+0x11d8], R10 ;  /* 0x0011d80a01007387 */ /* 0x001fe20000100a00 */
[----:B------:R3:W-:Y:S02]  /*36d30*/  STL.64 [R1+0x11d0], R8 ;  /* 0x0011d00801007387 */ /* 0x0007e40000100a00 */
[----:B---3--:R-:W-:Y:S01]  /*36d40*/  HMMA.16816.F32.BF16 R8, R24, R6, R12 ;  /* 0x000000061808723c */ /* 0x008fe2000004180c */
[----:B------:R-:W-:Y:S04]  /*36d50*/  STL.64 [R1+0x12e8], R6 ;  /* 0x0012e80601007387 */ /* 0x000fe80000100a00 */
[----:B------:R-:W0:Y:S11]  /*36d60*/  LDSM.16.MT88.4 R24, [R19+0xe180] ;  /* 0x00e180001318783b */ /* 0x000e360000004200 */
[----:B------:R-:W-:Y:S07]  /*36d70*/  @!UPT UIADD3 URZ, URZ, URZ, URZ ;  /* 0x0000003f3f3ff290 */ /* 0x000fee000fffe03f */
[----:B------:R1:W-:Y:S01]  /*36d80*/  STL.64 [R1+0x350], R8 ;  /* 0x0003500801007387 */ /* 0x0003e20000100a00 */
[----:B------:R3:W-:Y:S03]  /*36d90*/  STL.64 [R1+0x358], R10 ;  /* 0x0003580a01007387 */ /* 0x0007e60000100a00 */
[----:B-1----:R-:W4:Y:S01]  /*36da0*/  LDL.LU R8, [R1+0x270] ;  /* 0x0002700001087983 */ /* 0x002f220000300800 */
[----:B------:R-:W4:Y:S02]  /*36db0*/  LDL.LU R9, [R1+0x274] ;  /* 0x0002740001097983 */ /* 0x000f240000300800 */
[----:B---3--:R-:W3:Y:S02]  /*36dc0*/  LDL.LU R10, [R1+0x278] ;  /* 0x00027800010a7983 */ /* 0x008ee40000300800 */
[----:B------:R-:W3:Y:S02]  /*36dd0*/  LDL.LU R11, [R1+0x27c] ;  /* 0x00027c00010b7983 */ /* 0x000ee40000300800 */
[----:B---3--:R1:W-:Y:S01]  /*36de0*/  STL.64 [R1+0x11e8], R10 ;  /* 0x0011e80a01007387 */ /* 0x0083e20000100a00 */
[----:B----4-:R-:W-:Y:S02]  /*36df0*/  STL.64 [R1+0x11e0], R8 ;  /* 0x0011e00801007387 */ /* 0x010fe40000100a00 */
[----:B-1----:R-:W-:-:S02]  /*36e00*/  IMAD.MOV.U32 R10, RZ, RZ, R17 ;  /* 0x000000ffff0a7224 */ /* 0x002fc400078e0011 */
[----:B------:R-:W-:-:S05]  /*36e10*/  IMAD.MOV.U32 R11, RZ, RZ, R16 ;  /* 0x000000ffff0b7224 */ /* 0x000fca00078e0010 */
[----:B------:R-:W-:Y:S01]  /*36e20*/  STL.64 [R1+0x1308], R10 ;  /* 0x0013080a01007387 */ /* 0x000fe20000100a00 */
[----:B0-----:R-:W-:Y:S02]  /*36e30*/  STL.64 [R1+0x1148], R26 ;  /* 0x0011481a01007387 */ /* 0x001fe40000100a00 */
[----:B------:R0:W-:Y:S02]  /*36e40*/  STL.64 [R1+0x1140], R24 ;  /* 0x0011401801007387 */ /* 0x0001e40000100a00 */
[----:B0-----:R-:W3:Y:S01]  /*36e50*/  LDL.LU R24, [R1+0x1d0] ;  /* 0x0001d00001187983 */ /* 0x001ee20000300800 */
[----:B------:R-:W3:Y:S02]  /*36e60*/  LDL.LU R25, [R1+0x1d4] ;  /* 0x0001d40001197983 */ /* 0x000ee40000300800 */
[----:B------:R-:W4:Y:S02]  /*36e70*/  LDL.LU R26, [R1+0x1d8] ;  /* 0x0001d800011a7983 */ /* 0x000f240000300800 */
[----:B------:R-:W4:Y:S01]  /*36e80*/  LDL.LU R27, [R1+0x1dc] ;  /* 0x0001dc00011b7983 */ /* 0x000f220000300800 */
[----:B------:R-:W2:Y:S01]  /*36e90*/  LDL.LU R12, [R1+0x3c0] ;  /* 0x0003c000010c7983 */ /* 0x000ea20000300800 */
        /* <DEDUP_REMOVED lines=16> */
[----:B------:R-:W-:Y:S02]  /*36fa0*/  STL.64 [R1+0x12f0], R16 ;  /* 0x0012f01001007387 */ /* 0x000fe40000100a00 */
[----:B------:R-:W2:Y:S02]  /*36fb0*/  LDL.LU R5, [R1+0x1374] ;  /* 0x0013740001057983 */ /* 0x000ea40000300800 */
[----:B------:R-:W2:Y:S01]  /*36fc0*/  LDL.LU R0, [R1+0x1370] ;  /* 0x0013700001007983 */ /* 0x000ea20000300800 */
[----:B------:R-:W2:Y:S01]  /*36fd0*/  LDL.LU R8, [R1+0x430] ;  /* 0x0004300001087983 */ /* 0x000ea20000300800 */
[----:B------:R-:W2:Y:S02]  /*36fe0*/  LDL.LU R9, [R1+0x434] ;  /* 0x0004340001097983 */ /* 0x000ea40000300800 */
[----:B------:R-:W2:Y:S02]  /*36ff0*/  LDL.LU R10, [R1+0x438] ;  /* 0x00043800010a7983 */ /* 0x000ea40000300800 */
[----:B------:R-:W2:Y:S02]  /*37000*/  LDL.LU R11, [R1+0x43c] ;  /* 0x00043c00010b7983 */ /* 0x000ea40000300800 */
[----:B--2---:R0:W-:Y:S01]  /*37010*/  STL.64 [R1+0x1318], R10 ;  /* 0x0013180a01007387 */ /* 0x0041e20000100a00 */
[----:B------:R-:W-:Y:S02]  /*37020*/  STL.64 [R1+0x1310], R8 ;  /* 0x0013100801007387 */ /* 0x000fe40000100a00 */
[----:B0-----:R-:W-:-:S02]  /*37030*/  IMAD.MOV.U32 R10, RZ, RZ, R29 ;  /* 0x000000ffff0a7224 */ /* 0x001fc400078e001d */
[----:B------:R-:W-:-:S05]  /*37040*/  IMAD.MOV.U32 R11, RZ, RZ, R28 ;  /* 0x000000ffff0b7224 */ /* 0x000fca00078e001c */
[----:B------:R0:W-:Y:S04]  /*37050*/  STL.64 [R1+0x1330], R10 ;  /* 0x0013300a01007387 */ /* 0x0001e80000100a00 */
[----:B0-----:R-:W2:Y:S04]  /*37060*/  LDL.LU.64 R10, [R1+0x48] ;  /* 0x00004800010a7983 */ /* 0x001ea80000300a00 */
[----:B--2---:R0:W-:Y:S01]  /*37070*/  STL.64 [R1+0x1348], R10 ;  /* 0x0013480a01007387 */ /* 0x0041e20000100a00 */
[----:B------:R-:W-:Y:S02]  /*37080*/  STL.64 [R1+0x1300], R6 ;  /* 0x0013000601007387 */ /* 0x000fe40000100a00 */
[----:B------:R-:W2:Y:S02]  /*37090*/  LDL.LU R16, [R1+0x410] ;  /* 0x0004100001107983 */ /* 0x000ea40000300800 */
[----:B------:R-:W2:Y:S01]  /*370a0*/  LDL.LU R17, [R1+0x414] ;  /* 0x0004140001117983 */ /* 0x000ea20000300800 */
[----:B------:R-:W2:Y:S01]  /*370b0*/  LDL.LU R18, [R1+0x418] ;  /* 0x0004180001127983 */ /* 0x000ea20000300800 */
[----:B------:R-:W2:Y:S02]  /*370c0*/  LDL.LU R19, [R1+0x41c] ;  /* 0x00041c0001137983 */ /* 0x000ea40000300800 */
[----:B------:R-:W2:Y:S02]  /*370d0*/  LDL.LU R8, [R1+0x460] ;  /* 0x0004600001087983 */ /* 0x000ea40000300800 */
[----:B------:R-:W2:Y:S01]  /*370e0*/  LDL.LU R9, [R1+0x464] ;  /* 0x0004640001097983 */ /* 0x000ea20000300800 */
[----:B0-----:R-:W2:Y:S01]  /*370f0*/  LDL.LU R10, [R1+0x468] ;  /* 0x00046800010a7983 */ /* 0x001ea20000300800 */
[----:B------:R-:W2:Y:S03]  /*37100*/  LDL.LU R11, [R1+0x46c] ;  /* 0x00046c00010b7983 */ /* 0x000ea60000300800 */
[----:B--2---:R-:W-:Y:S01]  /*37110*/  STL.64 [R1+0x1358], R10 ;  /* 0x0013580a01007387 */ /* 0x004fe20000100a00 */
[----:B------:R-:W-:Y:S02]  /*37120*/  STL.64 [R1+0x1350], R8 ;  /* 0x0013500801007387 */ /* 0x000fe40000100a00 */
        /* <DEDUP_REMOVED lines=13> */
[----:B------:R-:W-:Y:S01]  /*37200*/  IMAD.MOV.U32 R10, RZ, RZ, R5 ;  /* 0x000000ffff0a7224 */ /* 0x000fe200078e0005 */
        /* <DEDUP_REMOVED lines=10> */
[----:B------:R0:W-:Y:S01]  /*372b0*/  STL.64 [R1+0x12b0], R14 ;  /* 0x0012b00e01007387 */ /* 0x0001e20000100a00 */
[----:B------:R-:W-:Y:S03]  /*372c0*/  STL.64 [R1+0x12a8], R12 ;  /* 0x0012a80c01007387 */ /* 0x000fe60000100a00 */
[----:B0-----:R-:W2:Y:S01]  /*372d0*/  LDL.64 R14, [R1+0x58] ;  /* 0x00005800010e7983 */ /* 0x001ea20000100a00 */
[----:B----4-:R-:W-:Y:S02]  /*372e0*/  STL.64 [R1+0x11f8], R26 ;  /* 0x0011f81a01007387 */ /* 0x010fe40000100a00 */
[----:B---3--:R0:W-:Y:S02]  /*372f0*/  STL.64 [R1+0x11f0], R24 ;  /* 0x0011f01801007387 */ /* 0x0081e40000100a00 */
[----:B0-----:R-:W3:Y:S01]  /*37300*/  LDL.LU R24, [R1+0x280] ;  /* 0x0002800001187983 */ /* 0x001ee20000300800 */
[----:B------:R-:W3:Y:S02]  /*37310*/  LDL.LU R25, [R1+0x284] ;  /* 0x0002840001197983 */ /* 0x000ee40000300800 */
[----:B------:R-:W4:Y:S02]  /*37320*/  LDL.LU R26, [R1+0x288] ;  /* 0x00028800011a7983 */ /* 0x000f240000300800 */
[----:B------:R-:W4:Y:S01]  /*37330*/  LDL.LU R27, [R1+0x28c] ;  /* 0x00028c00011b7983 */ /* 0x000f220000300800 */
[C---:B--2---:R-:W-:Y:S01]  /*37340*/  HMMA.16816.F32.BF16 R8, R20.reuse, R10, R16 ;  /* 0x0000000a1408723c */ /* 0x044fe20000041810 */
[----:B----4-:R-:W-:Y:S01]  /*37350*/  STL.64 [R1+0x1208], R26 ;  /* 0x0012081a01007387 */ /* 0x010fe20000100a00 */
[----:B---3--:R-:W-:Y:S02]  /*37360*/  STL.64 [R1+0x1200], R24 ;  /* 0x0012001801007387 */ /* 0x008fe40000100a00 */
[----:B------:R-:W2:Y:S02]  /*37370*/  LDL.LU.64 R18, [R1+0x1368] ;  /* 0x0013680001127983 */ /* 0x000ea40000300a00 */
[----:B------:R-:W2:Y:S11]  /*37380*/  LDL.LU.64 R16, [R1+0x1360] ;  /* 0x0013600001107983 */ /* 0x000eb60000300a00 */
[----:B------:R-:W-:Y:S06]  /*37390*/  @!UPT UIADD3 URZ, URZ, URZ, URZ ;  /* 0x0000003f3f3ff290 */ /* 0x000fec000fffe03f */
        /* <DEDUP_REMOVED lines=11> */
[----:B------:R-:W-:Y:S02]  /*37450*/  IMAD.MOV.U32 R26, RZ, RZ, R3 ;  /* 0x000000ffff1a7224 */ /* 0x000fe400078e0003 */
[----:B------:R-:W-:Y:S01]  /*37460*/  IMAD.MOV.U32 R27, RZ, RZ, R2 ;  /* 0x000000ffff1b7224 */ /* 0x000fe200078e0002 */
[----:B0-----:R-:W3:Y:S01]  /*37470*/  LDL.LU.64 R14, [R1+0x68] ;  /* 0x00006800010e7983 */ /* 0x001ee20000300a00 */
        /* <DEDUP_REMOVED lines=11> */
[----:B------:R-:W2:Y:S11]  /*37530*/  LDL.LU.64 R16, [R1+0x1320] ;  /* 0x0013200001107983 */ /* 0x000eb60000300a00 */
[----:B------:R-:W-:Y:S10]  /*37540*/  @!UPT UIADD3 URZ, URZ, URZ, URZ ;  /* 0x0000003f3f3ff290 */ /* 0x000ff4000fffe03f */
        /* <DEDUP_REMOVED lines=9> */
[----:B0-----:R-:W4:Y:S01]  /*375e0*/  LDL.LU.64 R10, [R1+0x1308] ;  /* 0x00130800010a7983 */ /* 0x001f220000300a00 */
[----:B------:R0:W-:Y:S02]  /*375f0*/  STL.64 [R1+0x12b8], R26 ;  /* 0x0012b81a01007387 */ /* 0x0001e40000100a00 */
[----:B------:R-:W2:Y:S02]  /*37600*/  LDL.LU R24, [R1+0x3f0] ;  /* 0x0003f00001187983 */ /* 0x000ea40000300800 */
[----:B------:R-:W2:Y:S01]  /*37610*/  LDL.LU R25, [R1+0x3f4] ;  /* 0x0003f40001197983 */ /* 0x000ea20000300800 */
[----:B0-----:R-:W2:Y:S01]  /*37620*/  LDL.LU R26, [R1+0x3f8] ;  /* 0x0003f800011a7983 */ /* 0x001ea20000300800 */
[----:B------:R-:W2:Y:S01]  /*37630*/  LDL.LU R27, [R1+0x3fc] ;  /* 0x0003fc00011b7983 */ /* 0x000ea20000300800 */
[C---:B----4-:R-:W-:Y:S02]  /*37640*/  HMMA.16816.F32.BF16 R4, R20.reuse, R10, R4 ;  /* 0x0000000a1404723c */ /* 0x050fe40000041804 */
[----:B--2---:R-:W-:Y:S01]  /*37650*/  STL.64 [R1+0x12d0], R26 ;  /* 0x0012d01a01007387 */ /* 0x004fe20000100a00 */
        /* <DEDUP_REMOVED lines=16> */
[----:B----4-:R-:W-:Y:S02]  /*37760*/  HMMA.16816.F32.BF16 R20, R20, R6, R16 ;  /* 0x000000061414723c */ /* 0x010fe40000041810 */
[----:B------:R-:W2:Y:S01]  /*37770*/  LDL.LU.64 R18, [R1+0x12e0] ;  /* 0x0012e00001127983 */ /* 0x000ea20000300a00 */
[----:B------:R-:W2:Y:S02]  /*37780*/  LDL.LU.64 R16, [R1+0x12d8] ;  /* 0x0012d80001107983 */ /* 0x000ea40000300a00 */
[----:B---3--:R-:W-:-:S02]  /*37790*/  IMAD.MOV.U32 R5, RZ, RZ, R14 ;  /* 0x000000ffff057224 */ /* 0x008fc400078e000e */
[----:B------:R-:W-:Y:S11]  /*377a0*/  IMAD.MOV.U32 R4, RZ, RZ, R15 ;  /* 0x000000ffff047224 */ /* 0x000ff600078e000f */
[----:B------:R-:W-:Y:S05]  /*377b0*/  @!UPT UIADD3 URZ, URZ, URZ, URZ ;  /* 0x0000003f3f3ff290 */ /* 0x000fea000fffe03f */
[----:B------:R-:W-:Y:S01]  /*377c0*/  STL.64 [R1+0x120], R20 ;  /* 0x0001201401007387 */ /* 0x000fe20000100a00 */
[----:B------:R-:W-:Y:S01]  /*377d0*/  STL.64 [R1+0x128], R22 ;  /* 0x0001281601007387 */ /* 0x000fe20000100a00 */
[----:B--2---:R-:W-:Y:S11]  /*377e0*/  HMMA.16816.F32.BF16 R24, R16, R14, R24 ;  /* 0x0000000e1018723c */ /* 0x004ff60000041818 */
[----:B------:R-:W-:Y:S11]  /*377f0*/  @!UPT UIADD3 URZ, URZ, URZ, URZ ;  /* 0x0000003f3f3ff290 */ /* 0x000ff6000fffe03f */
[----:B------:R-:W-:Y:S01]  /*37800*/  @!UPT UIADD3 URZ, URZ, URZ, URZ ;  /* 0x0000003f3f3ff290 */ /* 0x000fe2000fffe03f */
[----:B------:R-:W-:Y:S01]  /*37810*/  STL.64 [R1+0x710], R24 ;  /* 0x0007101801007387 */ /* 0x000fe20000100a00 */
[----:B------:R0:W-:Y:S03]  /*37820*/  STL.64 [R1+0x718], R26 ;  /* 0x0007181a01007387 */ /* 0x0001e60000100a00 */
[----:B0-----:R-:W2:Y:S01]  /*37830*/  LDL.LU.64 R26, [R1+0x12d0] ;  /* 0x0012d000011a7983 */ /* 0x001ea20000300a00 */
[----:B------:R-:W2:Y:S02]  /*37840*/  LDL.LU.64 R24, [R1+0x12c8] ;  /* 0x0012c80001187983 */ /* 0x000ea40000300a00 */
[----:B------:R-:W2:Y:S02]  /*37850*/  LDL.LU.64 R14, [R1+0x12c0] ;  /* 0x0012c000010e7983 */ /* 0x000ea40000300a00 */
[----:B------:R0:W-:Y:S01]  /*37860*/  STL.64 [R1+0x1270], R6 ;  /* 0x0012700601007387 */ /* 0x0001e20000100a00 */
[----:B------:R-:W-:Y:S01]  /*37870*/  STL.64 [R1+0x1268], R4 ;  /* 0x0012680401007387 */ /* 0x000fe20000100a00 */
[----:B------:R-:W-:-:S02]  /*37880*/  IMAD.MOV.U32 R22, RZ, RZ, R3 ;  /* 0x000000ffff167224 */ /* 0x000fc400078e0003 */
[----:B------:R-:W-:Y:S01]  /*37890*/  IMAD.MOV.U32 R23, RZ, RZ, R2 ;  /* 0x000000ffff177224 */ /* 0x000fe200078e0002 */
[----:B0-----:R-:W3:Y:S01]  /*378a0*/  LDL.64 R6, [R1+0x38] ;  /* 0x0000380001067983 */ /* 0x001ee20000100a00 */
[C---:B--2---:R-:W-:Y:S01]  /*378b0*/  HMMA.16816.F32.BF16 R24, R16.reuse, R14, R24 ;  /* 0x0000000e1018723c */ /* 0x044fe20000041818 */
[----:B------:R-:W-:Y:S02]  /*378c0*/  IMAD.MOV.U32 R3, RZ, RZ, R14 ;  /* 0x000000ffff037224 */ /* 0x000fe400078e000e */
[----:B------:R-:W-:Y:S11]  /*378d0*/  IMAD.MOV.U32 R2, RZ, RZ, R15 ;  /* 0x000000ffff027224 */ /* 0x000ff600078e000f */
[----:B------:R-:W-:Y:S09]  /*378e0*/  @!UPT UIADD3 URZ, URZ, URZ, URZ ;  /* 0x0000003f3f3ff290 */ /* 0x000ff2000fffe03f */
[----:B------:R-:W-:Y:S01]  /*378f0*/  STL.64 [R1+0x6b0], R24 ;  /* 0x0006b01801007387 */ /* 0x000fe20000100a00 */
[----:B------:R0:W-:Y:S03]  /*37900*/  STL.64 [R1+0x6b8], R26 ;  /* 0x0006b81a01007387 */ /* 0x0001e60000100a00 */
[----:B0-----:R-:W2:Y:S01]  /*37910*/  LDL.LU.64 R26, [R1+0x12b8] ;  /* 0x0012b800011a7983 */ /* 0x001ea20000300a00 */
[----:B------:R-:W4:Y:S02]  /*37920*/  LDL.LU.64 R14, [R1+0x12b0] ;  /* 0x0012b000010e7983 */ /* 0x000f240000300a00 */
[----:B------:R-:W4:Y:S02]  /*37930*/  LDL.LU.64 R12, [R1+0x12a8] ;  /* 0x0012a800010c7983 */ /* 0x000f240000300a00 */
[----:B----4-:R-:W-:Y:S11]  /*37940*/  HMMA.16816.F32.BF16 R12, R16, R22, R12 ;  /* 0x00000016100c723c */ /* 0x010ff6000004180c */
        /* <DEDUP_REMOVED lines=14> */
[----:B---3--:R-:W-:Y:S02]  /*37a30*/  IMAD.MOV.U32 R3, RZ, RZ, R6 ;  /* 0x000000ffff037224 */ /* 0x008fe400078e0006 */
[----:B------:R-:W-:Y:S01]  /*37a40*/  IMAD.MOV.U32 R2, RZ, RZ, R7 ;  /* 0x000000ffff027224 */ /* 0x000fe200078e0007 */
[C---:B----4-:R-:W-:Y:S08]  /*37a50*/  HMMA.16816.F32.BF16 R20, R16.reuse, R6, R20 ;  /* 0x000000061014723c */ /* 0x050ff00000041814 */
[----:B--2---:R-:W-:Y:S11]  /*37a60*/  HMMA.16816.F32.BF16 R4, R16, R26, R12 ;  /* 0x0000001a1004723c */ /* 0x004ff6000004180c */
[----:B------:R-:W-:Y:S04]  /*37a70*/  @!UPT UIADD3 URZ, URZ, URZ, URZ ;  /* 0x0000003f3f3ff290 */ /* 0x000fe8000fffe03f */
[----:B------:R-:W-:Y:S01]  /*37a80*/  STL.64 [R1+0x370], R20 ;  /* 0x0003701401007387 */ /* 0x000fe20000100a00 */
[----:B------:R-:W-:Y:S02]  /*37a90*/  STL.64 [R1+0x378], R22 ;  /* 0x0003781601007387 */ /* 0x000fe40000100a00 */
[----:B------:R-:W2:Y:S05]  /*37aa0*/  LDL.LU R12, [R1+0x2e0] ;  /* 0x0002e000010c7983 */ /* 0x000eaa0000300800 */
[----:B------:R-:W-:Y:S01]  /*37ab0*/  STL.64 [R1+0x250], R4 ;  /* 0x0002500401007387 */ /* 0x000fe20000100a00 */
[----:B------:R-:W-:Y:S01]  /*37ac0*/  STL.64 [R1+0x258], R6 ;  /* 0x0002580601007387 */ /* 0x000fe20000100a00 */
        /* <DEDUP_REMOVED lines=15> */
[----:B------:R-:W3:Y:S01]  /*37bc0*/  LDL.64 R6, [R1+0x8] ;  /* 0x0000080001067983 */ /* 0x000ee20000100a00 */
[----:B------:R-:W4:Y:S02]  /*37bd0*/  LDL.LU R20, [R1+0x2d0] ;  /* 0x0002d00001147983 */ /* 0x000f240000300800 */
[----:B------:R-:W4:Y:S02]  /*37be0*/  LDL.LU R21, [R1+0x2d4] ;  /* 0x0002d40001157983 */ /* 0x000f240000300800 */
[----:B------:R-:W4:Y:S01]  /*37bf0*/  LDL.LU R22, [R1+0x2d8] ;  /* 0x0002d80001167983 */ /* 0x000f220000300800 */
[----:B------:R-:W4:Y:S01]  /*37c00*/  LDL.LU R23, [R1+0x2dc] ;  /* 0x0002dc0001177983 */ /* 0x000f220000300800 */
[----:B------:R0:W-:Y:S02]  /*37c10*/  STL.64 [R1+0x1218], R26 ;  /* 0x0012181a01007387 */ /* 0x0001e40000100a00 */
[----:B0-----:R-:W-:-:S02]  /*37c20*/  IMAD.MOV.U32 R26, RZ, RZ, R3 ;  /* 0x000000ffff1a7224 */ /* 0x001fc400078e0003 */
[----:B------:R-:W-:-:S05]  /*37c30*/  IMAD.MOV.U32 R27, RZ, RZ, R2 ;  /* 0x000000ffff1b7224 */ /* 0x000fca00078e0002 */
[----:B------:R0:W-:Y:S01]  /*37c40*/  STL.64 [R1+0x1230], R26 ;  /* 0x0012301a01007387 */ /* 0x0001e20000100a00 */
[----:B------:R-:W3:Y:S02]  /*37c50*/  LDL.LU R24, [R1+0x2b0] ;  /* 0x0002b00001187983 */ /* 0x000ee40000300800 */
[----:B------:R-:W3:Y:S01]  /*37c60*/  LDL.LU R25, [R1+0x2b4] ;  /* 0x0002b40001197983 */ /* 0x000ee20000300800 */
[----:B0-----:R-:W3:Y:S01]  /*37c70*/  LDL.LU R26, [R1+0x2b8] ;  /* 0x0002b800011a7983 */ /* 0x001ee20000300800 */
[----:B------:R-:W3:Y:S01]  /*37c80*/  LDL.LU R27, [R1+0x2bc] ;  /* 0x0002bc00011b7983 */ /* 0x000ee20000300800 */
[----:B--2---:R-:W-:Y:S02]  /*37c90*/  HMMA.16816.F32.BF16 R12, R16, R10, R12 ;  /* 0x0000000a100c723c */ /* 0x004fe4000004180c */
        /* <DEDUP_REMOVED lines=15> */
[----:B------:R-:W2:Y:S02]  /*37d90*/  LDL.LU R11, [R1+0x29c] ;  /* 0x00029c00010b7983 */ /* 0x000ea40000300800 */
[----:B------:R-:W-:-:S02]  /*37da0*/  IMAD.MOV.U32 R3, RZ, RZ, R6 ;  /* 0x000000ffff037224 */ /* 0x000fc400078e0006 */
[----:B------:R-:W-:Y:S01]  /*37db0*/  IMAD.MOV.U32 R2, RZ, RZ, R7 ;  /* 0x000000ffff027224 */ /* 0x000fe200078e0007 */
        /* <DEDUP_REMOVED lines=13> */
[----:B------:R-:W2:Y:S01]  /*37e90*/  LDL.LU.64 R4, [R1+0x1268] ;  /* 0x0012680001047983 */ /* 0x000ea20000300a00 */
[----:B---3--:R-:W-:Y:S01]  /*37ea0*/  HMMA.16816.F32.BF16 R16, R16, R6, R12 ;  /* 0x000000061010723c */ /* 0x008fe2000004180c */
[----:B------:R-:W4:Y:S01]  /*37eb0*/  LDL.LU.64 R14, [R1+0x1260] ;  /* 0x00126000010e7983 */ /* 0x000f220000300a00 */
[----:B------:R-:W4:Y:S11]  /*37ec0*/  LDL.LU.64 R12, [R1+0x1258] ;  /* 0x00125800010c7983 */ /* 0x000f360000300a00 */
[----:B------:R-:W-:Y:S10]  /*37ed0*/  @!UPT UIADD3 URZ, URZ, URZ, URZ ;  /* 0x0000003f3f3ff290 */ /* 0x000ff4000fffe03f */
[----:B------:R-:W-:Y:S01]  /*37ee0*/  STL.64 [R1+0x110], R16 ;  /* 0x0001101001007387 */ /* 0x000fe20000100a00 */
[----:B------:R2:W-:Y:S02]  /*37ef0*/  STL.64 [R1+0x118], R18 ;  /* 0x0001181201007387 */ /* 0x0005e40000100a00 */
[----:B--2---:R-:W-:Y:S02]  /*37f00*/  IMAD.MOV.U32 R18, RZ, RZ, R5 ;  /* 0x000000ffff127224 */ /* 0x004fe400078e0005 */
[----:B------:R-:W-:-:S07]  /*37f10*/  IMAD.MOV.U32 R19, RZ, RZ, R4 ;  /* 0x000000ffff137224 */ /* 0x000fce00078e0004 */
[C---:B----4-:R-:W-:Y:S11]  /*37f20*/  HMMA.16816.F32.BF16 R20, R12.reuse, R18, R20 ;  /* 0x000000120c14723c */ /* 0x050ff60000041814 */
[----:B------:R-:W-:Y:S11]  /*37f30*/  @!UPT UIADD3 URZ, URZ, URZ, URZ ;  /* 0x0000003f3f3ff290 */ /* 0x000ff6000fffe03f */
[----:B------:R-:W-:Y:S01]  /*37f40*/  @!UPT UIADD3 URZ, URZ, URZ, URZ ;  /* 0x0000003f3f3ff290 */ /* 0x000fe2000fffe03f */
        /* <DEDUP_REMOVED lines=10> */
[C---:B--2---:R-:W-:Y:S11]  /*37ff0*/  HMMA.16816.F32.BF16 R24, R12.reuse, R22, R24 ;  /* 0x000000160c18723c */ /* 0x044ff60000041818 */
[----:B------:R-:W-:Y:S11]  /*38000*/  @!UPT UIADD3 URZ, URZ, URZ, URZ ;  /* 0x0000003f3f3ff290 */ /* 0x000ff6000fffe03f */
[----:B------:R-:W-:Y:S01]  /*38010*/  @!UPT UIADD3 URZ, URZ, URZ, URZ ;  /* 0x0000003f3f3ff290 */ /* 0x000fe2000fffe03f */
[----:B------:R-:W-:Y:S01]  /*38020*/  STL.64 [R1+0x620], R24 ;  /* 0x0006201801007387 */ /* 0x000fe20000100a00 */
[----:B------:R0:W-:Y:S03]  /*38030*/  STL.64 [R1+0x628], R26 ;  /* 0x0006281a01007387 */ /* 0x0001e60000100a00 */
[----:B0-----:R-:W2:Y:S01]  /*38040*/  LDL.LU.64 R26, [R1+0x1230] ;  /* 0x00123000011a7983 */ /* 0x001ea20000300a00 */
[----:B------:R-:W-:Y:S01]  /*38050*/  STL.64 [R1+0x11b0], R22 ;  /* 0x0011b01601007387 */ /* 0x000fe20000100a00 */
        /* <DEDUP_REMOVED lines=22> */
[----:B------:R-:W-:Y:S02]  /*381c0*/  IMAD.MOV.U32 R22, RZ, RZ, R3 ;  /* 0x000000ffff167224 */ /* 0x000fe400078e0003 */
[----:B------:R-:W-:-:S07]  /*381d0*/  IMAD.MOV.U32 R23, RZ, RZ, R2 ;  /* 0x000000ffff177224 */ /* 0x000fce00078e0002 */
[C---:B---3--:R-:W-:Y:S08]  /*381e0*/  HMMA.16816.F32.BF16 R20, R12.reuse, R22, R8 ;  /* 0x000000160c14723c */ /* 0x048ff00000041808 */
[----:B--2---:R-:W-:Y:S01]  /*381f0*/  HMMA.16816.F32.BF16 R12, R12, R6, R24 ;  /* 0x000000060c0c723c */ /* 0x004fe20000041818 */
[----:B------:R-:W2:Y:S01]  /*38200*/  LDL.LU.64 R10, [R1+0x11d8] ;  /* 0x0011d800010a7983 */ /* 0x000ea20000300a00 */
[----:B------:R-:W2:Y:S02]  /*38210*/  LDL.LU.64 R8, [R1+0x11d0] ;  /* 0x0011d00001087983 */ /* 0x000ea40000300a00 */
[----:B------:R-:W-:Y:S11]  /*38220*/  STL.64 [R1+0x11c8], R6 ;  /* 0x0011c80601007387 */ /* 0x000ff60000100a00 */
[----:B------:R0:W-:Y:S01]  /*38230*/  STL.64 [R1+0x4e0], R20 ;  /* 0x0004e01401007387 */ /* 0x0001e20000100a00 */
[----:B------:R1:W-:Y:S02]  /*38240*/  STL.64 [R1+0x4e8], R22 ;  /* 0x0004e81601007387 */ /* 0x0003e40000100a00 */
[----:B------:R-:W3:Y:S05]  /*38250*/  LDL.LU R24, [R1+0xf0] ;  /* 0x0000f00001187983 */ /* 0x000eea0000300800 */
[----:B------:R-:W-:Y:S01]  /*38260*/  STL.64 [R1+0x4d0], R12 ;  /* 0x0004d00c01007387 */ /* 0x000fe20000100a00 */
[----:B------:R4:W-:Y:S01]  /*38270*/  STL.64 [R1+0x4d8], R14 ;  /* 0x0004d80e01007387 */ /* 0x0009e20000100a00 */
[----:B------:R-:W3:Y:S02]  /*38280*/  LDL.LU R25, [R1+0xf4] ;  /* 0x0000f40001197983 */ /* 0x000ee40000300800 */
[----:B------:R-:W2:Y:S02]  /*38290*/  LDL.LU R26, [R1+0xf8] ;  /* 0x0000f800011a7983 */ /* 0x000ea40000300800 */
[----:B------:R-:W2:Y:S01]  /*382a0*/  LDL.LU R27, [R1+0xfc] ;  /* 0x0000fc00011b7983 */ /* 0x000ea20000300800 */
[----:B0-----:R-:W2:Y:S01]  /*382b0*/  LDL.LU R20, [R1+0x1a0] ;  /* 0x0001a00001147983 */ /* 0x001ea20000300800 */
[----:B------:R-:W2:Y:S02]  /*382c0*/  LDL.LU R21, [R1+0x1a4] ;  /* 0x0001a40001157983 */ /* 0x000ea40000300800 */
[----:B-1----:R-:W2:Y:S02]  /*382d0*/  LDL.LU R22, [R1+0x1a8] ;  /* 0x0001a80001167983 */ /* 0x002ea40000300800 */
[----:B------:R-:W2:Y:S01]  /*382e0*/  LDL.LU R23, [R1+0x1ac] ;  /* 0x0001ac0001177983 */ /* 0x000ea20000300800 */
[----:B------:R-:W2:Y:S01]  /*382f0*/  LDL.LU R4, [R1+0x1b0] ;  /* 0x0001b00001047983 */ /* 0x000ea20000300800 */
[----:B------:R-:W2:Y:S02]  /*38300*/  LDL.LU R5, [R1+0x1b4] ;  /* 0x0001b40001057983 */ /* 0x000ea40000300800 */
[----:B------:R-:W2:Y:S02]  /*38310*/  LDL.LU R6, [R1+0x1b8] ;  /* 0x0001b80001067983 */ /* 0x000ea40000300800 */
[----:B------:R-:W2:Y:S01]  /*38320*/  LDL.LU R7, [R1+0x1bc] ;  /* 0x0001bc0001077983 */ /* 0x000ea20000300800 */
[----:B----4-:R-:W4:Y:S04]  /*38330*/  LDL.LU.64 R14, [R1+0x18] ;  /* 0x00001800010e7983 */ /* 0x010f280000300a00 */
[----:B----4-:R0:W-:Y:S04]  /*38340*/  STL.64 [R1+0x1178], R14 ;  /* 0x0011780e01007387 */ /* 0x0101e80000100a00 */
[----:B0-----:R-:W4:Y:S04]  /*38350*/  LDL.LU.64 R14, [R1+0x28] ;  /* 0x00002800010e7983 */ /* 0x001f280000300a00 */
[----:B----4-:R0:W-:Y:S04]  /*38360*/  STL.64 [R1+0x1190], R14 ;  /* 0x0011900e01007387 */ /* 0x0101e80000100a00 */
[----:B0-----:R-:W4:Y:S04]  /*38370*/  LDL.LU.64 R14, [R1+0x38] ;  /* 0x00003800010e7983 */ /* 0x001f280000300a00 */
[----:B----4-:R0:W-:Y:S01]  /*38380*/  STL.64 [R1+0x11a8], R14 ;  /* 0x0011a80e01007387 */ /* 0x0101e20000100a00 */
[----:B------:R-:W4:Y:S02]  /*38390*/  LDL.LU R12, [R1+0x190] ;  /* 0x00019000010c7983 */ /* 0x000f240000300800 */
[----:B------:R-:W4:Y:S01]  /*383a0*/  LDL.LU R13, [R1+0x194] ;  /* 0x00019400010d7983 */ /* 0x000f220000300800 */
[----:B0-----:R-:W2:Y:S01]  /*383b0*/  LDL.LU R14, [R1+0x198] ;  /* 0x00019800010e7983 */ /* 0x001ea20000300800 */
[----:B------:R-:W2:Y:S03]  /*383c0*/  LDL.LU R15, [R1+0x19c] ;  /* 0x00019c00010f7983 */ /* 0x000ea60000300800 */
[----:B--2---:R0:W-:Y:S01]  /*383d0*/  STL.64 [R1+0x11c0], R14 ;  /* 0x0011c00e01007387 */ /* 0x0041e20000100a00 */
[----:B----4-:R-:W-:Y:S03]  /*383e0*/  STL.64 [R1+0x11b8], R12 ;  /* 0x0011b80c01007387 */ /* 0x010fe60000100a00 */
[----:B0-----:R-:W2:Y:S01]  /*383f0*/  LDL.LU.64 R14, [R1+0x58] ;  /* 0x00005800010e7983 */ /* 0x001ea20000300a00 */
[----:B------:R0:W-:Y:S02]  /*38400*/  STL.64 [R1+0x1158], R26 ;  /* 0x0011581a01007387 */ /* 0x0001e40000100a00 */
[----:B---3--:R1:W-:Y:S01]  /*38410*/  STL.64 [R1+0x1150], R24 ;  /* 0x0011501801007387 */ /* 0x0083e20000100a00 */
[----:B0-----:R-:W3:Y:S04]  /*38420*/  LDL.LU.64 R26, [R1+0x8] ;  /* 0x00000800011a7983 */ /* 0x001ee80000300a00 */
[----:B---3--:R0:W-:Y:S01]  /*38430*/  STL.64 [R1+0x1170], R26 ;  /* 0x0011701a01007387 */ /* 0x0081e20000100a00 */
[----:B-1----:R-:W3:Y:S02]  /*38440*/  LDL.LU R24, [R1+0x160] ;  /* 0x0001600001187983 */ /* 0x002ee40000300800 */
[----:B------:R-:W3:Y:S01]  /*38450*/  LDL.LU R25, [R1+0x164] ;  /* 0x0001640001197983 */ /* 0x000ee20000300800 */
[----:B0-----:R-:W4:Y:S01]  /*38460*/  LDL.LU R26, [R1+0x168] ;  /* 0x00016800011a7983 */ /* 0x001f220000300800 */
[----:B------:R-:W4:Y:S01]  /*38470*/  LDL.LU R27, [R1+0x16c] ;  /* 0x00016c00011b7983 */ /* 0x000f220000300800 */
[C---:B------:R-:W-:Y:S08]  /*38480*/  HMMA.16816.F32.BF16 R4, R8.reuse, R18, R4 ;  /* 0x000000120804723c */ /* 0x040ff00000041804 */
[----:B--2---:R-:W-:Y:S01]  /*38490*/  HMMA.16816.F32.BF16 R20, R8, R14, R20 ;  /* 0x0000000e0814723c */ /* 0x004fe20000041814 */
[----:B----4-:R-:W-:Y:S01]  /*384a0*/  STL.64 [R1+0x1188], R26 ;  /* 0x0011881a01007387 */ /* 0x010fe20000100a00 */
[----:B---3--:R0:W-:Y:S03]  /*384b0*/  STL.64 [R1+0x1180], R24 ;  /* 0x0011801801007387 */ /* 0x0081e60000100a00 */
        /* <DEDUP_REMOVED lines=12> */
[----:B------:R-:W-:Y:S01]  /*38580*/  STL.64 [R1+0x640], R4 ;  /* 0x0006400401007387 */ /* 0x000fe20000100a00 */
[----:B------:R0:W-:Y:S03]  /*38590*/  STL.64 [R1+0x648], R6 ;  /* 0x0006480601007387 */ /* 0x0001e60000100a00 */
[----:B0-----:R-:W3:Y:S01]  /*385a0*/  LDL.LU.64 R6, [R1+0x11c8] ;  /* 0x0011c80001067983 */ /* 0x001ee20000300a00 */
[----:B------:R-:W-:Y:S02]  /*385b0*/  STL [R1+0xfa4], R4 ;  /* 0x000fa40401007387 */ /* 0x000fe40000100800 */
[----:B------:R-:W4:Y:S02]  /*385c0*/  LDL.LU.64 R14, [R1+0x11c0] ;  /* 0x0011c000010e7983 */ /* 0x000f240000300a00 */
[----:B------:R-:W4:Y:S01]  /*385d0*/  LDL.LU.64 R12, [R1+0x11b8] ;  /* 0x0011b800010c7983 */ /* 0x000f220000300a00 */
[----:B------:R-:W-:Y:S01]  /*385e0*/  STL.64 [R1+0x600], R20 ;  /* 0x0006001401007387 */ /* 0x000fe20000100a00 */
[----:B------:R0:W-:Y:S03]  /*385f0*/  STL.64 [R1+0x608], R22 ;  /* 0x0006081601007387 */ /* 0x0001e60000100a00 */
[----:B0-----:R-:W4:Y:S01]  /*38600*/  LDL.LU.64 R22, [R1+0x11b0] ;  /* 0x0011b00001167983 */ /* 0x001f220000300a00 */
[----:B------:R-:W-:Y:S02]  /*38610*/  STL.64 [R1+0x1168], R18 ;  /* 0x0011681201007387 */ /* 0x000fe40000100a00 */
[----:B------:R-:W-:-:S02]  /*38620*/  IMAD.MOV.U32 R5, RZ, RZ, R20 ;  /* 0x000000ffff057224 */ /* 0x000fc400078e0014 */
[----:B------:R0:W-:Y:S02]  /*38630*/  STL.64 [R1+0x1160], R16 ;  /* 0x0011601001007387 */ /* 0x0001e40000100a00 */
[----:B0-----:R-:W2:Y:S01]  /*38640*/  LDL.LU R16, [R1+0x150] ;  /* 0x0001500001107983 */ /* 0x001ea20000300800 */
[----:B------:R-:W2:Y:S02]  /*38650*/  LDL.LU R17, [R1+0x154] ;  /* 0x0001540001117983 */ /* 0x000ea40000300800 */
[----:B------:R-:W2:Y:S02]  /*38660*/  LDL.LU R18, [R1+0x158] ;  /* 0x0001580001127983 */ /* 0x000ea40000300800 */
[----:B------:R-:W2:Y:S01]  /*38670*/  LDL.LU R19, [R1+0x15c] ;  /* 0x00015c0001137983 */ /* 0x000ea20000300800 */
[----:B------:R-:W-:Y:S01]  /*38680*/  STL [R1+0xfa8], R5 ;  /* 0x000fa80501007387 */ /* 0x000fe20000100800 */
        /* <DEDUP_REMOVED lines=15> */
[----:B------:R-:W-:Y:S01]  /*38780*/  STL.64 [R1+0x1138], R22 ;  /* 0x0011381601007387 */ /* 0x000fe20000100a00 */
[----:B------:R0:W-:Y:S04]  /*38790*/  STL.64 [R1+0x1130], R20 ;  /* 0x0011301401007387 */ /* 0x0001e80000100a00 */
[----:B0-----:R-:W4:Y:S01]  /*387a0*/  LDL.LU R20, [R1+0xe0] ;  /* 0x0000e00001147983 */ /* 0x001f220000300800 */
[----:B------:R-:W4:Y:S02]  /*387b0*/  LDL.LU R21, [R1+0xe4] ;  /* 0x0000e40001157983 */ /* 0x000f240000300800 */
[----:B------:R-:W4:Y:S02]  /*387c0*/  LDL.LU R22, [R1+0xe8] ;  /* 0x0000e80001167983 */ /* 0x000f240000300800 */
[----:B------:R-:W4:Y:S01]  /*387d0*/  LDL.LU R23, [R1+0xec] ;  /* 0x0000ec0001177983 */ /* 0x000f220000300800 */
        /* <DEDUP_REMOVED lines=15> */
[----:B------:R-:W3:Y:S02]  /*388d0*/  LDL.LU R12, [R1+0xc0] ;  /* 0x0000c000010c7983 */ /* 0x000ee40000300800 */
[----:B------:R-:W-:Y:S02]  /*388e0*/  IMAD.MOV.U32 R5, RZ, RZ, R14 ;  /* 0x000000ffff057224 */ /* 0x000fe400078e000e */
[----:B------:R-:W3:Y:S02]  /*388f0*/  LDL.LU R13, [R1+0xc4] ;  /* 0x0000c400010d7983 */ /* 0x000ee40000300800 */
[----:B------:R-:W-:Y:S01]  /*38900*/  IMAD.MOV.U32 R4, RZ, RZ, R15 ;  /* 0x000000ffff047224 */ /* 0x000fe200078e000f */
[----:B------:R-:W3:Y:S01]  /*38910*/  LDL.LU R14, [R1+0xc8] ;  /* 0x0000c800010e7983 */ /* 0x000ee20000300800 */
[----:B------:R-:W3:Y:S01]  /*38920*/  LDL.LU R15, [R1+0xcc] ;  /* 0x0000cc00010f7983 */ /* 0x000ee20000300800 */
[----:B--2---:R-:W-:Y:S01]  /*38930*/  HMMA.16816.F32.BF16 R16, R8, R26, R16 ;  /* 0x0000001a0810723c */ /* 0x004fe20000041810 */
[----:B------:R-:W-:-:S02]  /*38940*/  IMAD.MOV.U32 R29, RZ, RZ, R26 ;  /* 0x000000ffff1d7224 */ /* 0x000fc400078e001a */
[----:B------:R-:W-:Y:S11]  /*38950*/  IMAD.MOV.U32 R28, RZ, RZ, R27 ;  /* 0x000000ffff1c7224 */ /* 0x000ff600078e001b */
[----:B------:R-:W-:Y:S09]  /*38960*/  @!UPT UIADD3 URZ, URZ, URZ, URZ ;  /* 0x0000003f3f3ff290 */ /* 0x000ff2000fffe03f */
[----:B------:R-:W-:Y:S01]  /*38970*/  STL.64 [R1+0x520], R16 ;  /* 0x0005201001007387 */ /* 0x000fe20000100a00 */
[----:B------:R0:W-:Y:S03]  /*38980*/  STL.64 [R1+0x528], R18 ;  /* 0x0005281201007387 */ /* 0x0001e60000100a00 */
[----:B0-----:R-:W4:Y:S01]  /*38990*/  LDL.LU.64 R18, [R1+0x1168] ;  /* 0x0011680001127983 */ /* 0x001f220000300a00 */
[----:B------:R-:W2:Y:S02]  /*389a0*/  LDL.LU.64 R16, [R1+0x1160] ;  /* 0x0011600001107983 */ /* 0x000ea40000300a00 */
[----:B------:R-:W3:Y:S02]  /*389b0*/  LDL.LU.64 R26, [R1+0x1158] ;  /* 0x00115800011a7983 */ /* 0x000ee40000300a00 */
[----:B------:R-:W3:Y:S02]  /*389c0*/  LDL.LU.64 R24, [R1+0x1150] ;  /* 0x0011500001187983 */ /* 0x000ee40000300a00 */
[----:B---3--:R-:W-:Y:S01]  /*389d0*/  HMMA.16816.F32.BF16 R8, R8, R6, R24 ;  /* 0x000000060808723c */ /* 0x008fe20000041818 */
[----:B------:R-:W4:Y:S01]  /*389e0*/  LDL.LU.64 R26, [R1+0x1148] ;  /* 0x00114800011a7983 */ /* 0x000f220000300a00 */
[----:B------:R-:W4:Y:S02]  /*389f0*/  LDL.LU.64 R24, [R1+0x1140] ;  /* 0x0011400001187983 */ /* 0x000f240000300a00 */
[----:B------:R2:W-:Y:S02]  /*38a00*/  STL.64 [R1+0x1128], R6 ;  /* 0x0011280601007387 */ /* 0x0005e40000100a00 */
[----:B------:R-:W-:Y:S02]  /*38a10*/  STL.64 [R1+0x1120], R4 ;  /* 0x0011200401007387 */ /* 0x000fe40000100a00 */
[----:B--2---:R-:W-:-:S02]  /*38a20*/  IMAD.MOV.U32 R6, RZ, RZ, R17 ;  /* 0x000000ffff067224 */ /* 0x004fc400078e0011 */
[----:B------:R-:W-:Y:S11]  /*38a30*/  IMAD.MOV.U32 R7, RZ, RZ, R16 ;  /* 0x000000ffff077224 */ /* 0x000ff600078e0010 */
[----:B------:R-:W-:Y:S02]  /*38a40*/  @!UPT UIADD3 URZ, URZ, URZ, URZ ;  /* 0x0000003f3f3ff290 */ /* 0x000fe4000fffe03f */
[----:B------:R0:W-:Y:S01]  /*38a50*/  STL.64 [R1+0x4b0], R8 ;  /* 0x0004b00801007387 */ /* 0x0001e20000100a00 */
[----:B------:R-:W-:Y:S01]  /*38a60*/  STL.64 [R1+0x4b8], R10 ;  /* 0x0004b80a01007387 */ /* 0x000fe20000100a00 */
[C---:B----4-:R-:W-:Y:S11]  /*38a70*/  HMMA.16816.F32.BF16 R20, R24.reuse, R18, R20 ;  /* 0x000000121814723c */ /* 0x050ff60000041814 */
[----:B------:R-:W-:Y:S11]  /*38a80*/  @!UPT UIADD3 URZ, URZ, URZ, URZ ;  /* 0x0000003f3f3ff290 */ /* 0x000ff6000fffe03f */
[----:B------:R-:W-:Y:S01]  /*38a90*/  @!UPT UIADD3 URZ, URZ, URZ, URZ ;  /* 0x0000003f3f3ff290 */ /* 0x000fe2000fffe03f */
[----:B------:R-:W-:Y:S01]  /*38aa0*/  STL.64 [R1+0x590], R20 ;  /* 0x0005901401007387 */ /* 0x000fe20000100a00 */
[----:B0-----:R-:W-:Y:S02]  /*38ab0*/  IMAD.MOV.U32 R8, RZ, RZ, R20 ;  /* 0x000000ffff087224 */ /* 0x001fe400078e0014 */
[----:B------:R-:W-:Y:S02]  /*38ac0*/  IMAD.MOV.U32 R9, RZ, RZ, R21 ;  /* 0x000000ffff097224 */ /* 0x000fe400078e0015 */
[----:B------:R-:W-:Y:S02]  /*38ad0*/  IMAD.MOV.U32 R17, RZ, RZ, R23 ;  /* 0x000000ffff117224 */ /* 0x000fe400078e0017 */
[----:B------:R-:W-:Y:S01]  /*38ae0*/  IMAD.MOV.U32 R16, RZ, RZ, R22 ;  /* 0x000000ffff107224 */ /* 0x000fe200078e0016 */
[----:B------:R0:W-:Y:S04]  /*38af0*/  STL.64 [R1+0x598], R22 ;  /* 0x0005981601007387 */ /* 0x0001e80000100a00 */
[----:B0-----:R-:W2:Y:S01]  /*38b00*/  LDL.LU.64 R22, [R1+0x1138] ;  /* 0x0011380001167983 */ /* 0x001ea20000300a00 */
[----:B------:R-:W2:Y:S02]  /*38b10*/  LDL.LU.64 R20, [R1+0x1130] ;  /* 0x0011300001147983 */ /* 0x000ea40000300a00 */
[----:B------:R0:W-:Y:S02]  /*38b20*/  STL [R1+0xfb8], R8 ;  /* 0x000fb80801007387 */ /* 0x0001e40000100800 */
[----:B------:R1:W-:Y:S01]  /*38b30*/  STL [R1+0xfb4], R9 ;  /* 0x000fb40901007387 */ /* 0x0003e20000100800 */
[----:B0-----:R-:W4:Y:S01]  /*38b40*/  LDL.LU R8, [R1+0xd0] ;  /* 0x0000d00001087983 */ /* 0x001f220000300800 */
[----:B-1----:R-:W4:Y:S02]  /*38b50*/  LDL.LU R9, [R1+0xd4] ;  /* 0x0000d40001097983 */ /* 0x002f240000300800 */
[----:B------:R-:W4:Y:S02]  /*38b60*/  LDL.LU R10, [R1+0xd8] ;  /* 0x0000d800010a7983 */ /* 0x000f240000300800 */
[----:B------:R-:W4:Y:S01]  /*38b70*/  LDL.LU R11, [R1+0xdc] ;  /* 0x0000dc00010b7983 */ /* 0x000f220000300800 */
[----:B------:R0:W-:Y:S01]  /*38b80*/  STL [R1+0xfb0], R16 ;  /* 0x000fb01001007387 */ /* 0x0001e20000100800 */
[----:B------:R1:W-:Y:S01]  /*38b90*/  STL [R1+0xfac], R17 ;  /* 0x000fac1101007387 */ /* 0x0003e20000100800 */
[C---:B----4-:R-:W-:Y:S11]  /*38ba0*/  HMMA.16816.F32.BF16 R4, R24.reuse, R6, R8 ;  /* 0x000000061804723c */ /* 0x050ff60000041808 */
[----:B------:R-:W-:Y:S11]  /*38bb0*/  @!UPT UIADD3 URZ, URZ, URZ, URZ ;  /* 0x0000003f3f3ff290 */ /* 0x000ff6000fffe03f */
[----:B------:R-:W-:Y:S02]  /*38bc0*/  @!UPT UIADD3 URZ, URZ, URZ, URZ ;  /* 0x0000003f3f3ff290 */ /* 0x000fe4000fffe03f */
[----:B------:R-:W-:Y:S02]  /*38bd0*/  IMAD.MOV.U32 R10, RZ, RZ, R4 ;  /* 0x000000ffff0a7224 */ /* 0x000fe400078e0004 */
[----:B------:R-:W-:Y:S02]  /*38be0*/  IMAD.MOV.U32 R11, RZ, RZ, R5 ;  /* 0x000000ffff0b7224 */ /* 0x000fe400078e0005 */
[----:B------:R-:W-:Y:S02]  /*38bf0*/  IMAD.MOV.U32 R18, RZ, RZ, R6 ;  /* 0x000000ffff127224 */ /* 0x000fe400078e0006 */
[----:B------:R-:W-:Y:S01]  /*38c00*/  IMAD.MOV.U32 R19, RZ, RZ, R7 ;  /* 0x000000ffff137224 */ /* 0x000fe200078e0007 */
[----:B------:R-:W-:Y:S01]  /*38c10*/  STL.64 [R1+0x4a0], R4 ;  /* 0x0004a00401007387 */ /* 0x000fe20000100a00 */
[----:B------:R-:W-:Y:S02]  /*38c20*/  STL.64 [R1+0x4a8], R6 ;  /* 0x0004a80601007387 */ /* 0x000fe40000100a00 */
[----:B------:R-:W-:Y:S02]  /*38c30*/  STL [R1+0xfc8], R10 ;  /* 0x000fc80a01007387 */ /* 0x000fe40000100800 */
[----:B------:R-:W-:Y:S01]  /*38c40*/  STL [R1+0xfc4], R11 ;  /* 0x000fc40b01007387 */ /* 0x000fe20000100800 */
[----:B------:R4:W-:Y:S01]  /*38c50*/  STL [R1+0xfc0], R18 ;  /* 0x000fc01201007387 */ /* 0x0009e20000100800 */
[----:B------:R2:W-:Y:S02]  /*38c60*/  STL [R1+0xfbc], R19 ;  /* 0x000fbc1301007387 */ /* 0x0005e40000100800 */
[----:B0-----:R-:W3:Y:S02]  /*38c70*/  LDL.LU R16, [R1+0xb0] ;  /* 0x0000b00001107983 */ /* 0x001ee40000300800 */
[----:B-1----:R-:W3:Y:S01]  /*38c80*/  LDL.LU R17, [R1+0xb4] ;  /* 0x0000b40001117983 */ /* 0x002ee20000300800 */
[----:B----4-:R-:W3:Y:S01]  /*38c90*/  LDL.LU R18, [R1+0xb8] ;  /* 0x0000b80001127983 */ /* 0x010ee20000300800 */
[----:B--2---:R-:W3:Y:S01]  /*38ca0*/  LDL.LU R19, [R1+0xbc] ;  /* 0x0000bc0001137983 */ /* 0x004ee20000300800 */
[----:B------:R-:W-:Y:S01]  /*38cb0*/  HMMA.16816.F32.BF16 R4, R24, R22, R12 ;  /* 0x000000161804723c */ /* 0x000fe2000004180c */
[----:B------:R-:W-:-:S02]  /*38cc0*/  IMAD.MOV.U32 R10, RZ, RZ, R21 ;  /* 0x000000ffff0a7224 */ /* 0x000fc400078e0015 */
[----:B------:R-:W-:Y:S11]  /*38cd0*/  IMAD.MOV.U32 R11, RZ, RZ, R20 ;  /* 0x000000ffff0b7224 */ /* 0x000ff600078e0014 */
[----:B------:R-:W-:Y:S09]  /*38ce0*/  @!UPT UIADD3 URZ, URZ, URZ, URZ ;  /* 0x0000003f3f3ff290 */ /* 0x000ff2000fffe03f */
[----:B------:R-:W-:Y:S01]  /*38cf0*/  STL.64 [R1+0x470], R4 ;  /* 0x0004700401007387 */ /* 0x000fe20000100a00 */
[----:B------:R-:W-:Y:S02]  /*38d00*/  IMAD.MOV.U32 R12, RZ, RZ, R4 ;  /* 0x000000ffff0c7224 */ /* 0x000fe400078e0004 */
[----:B------:R-:W-:Y:S02]  /*38d10*/  IMAD.MOV.U32 R13, RZ, RZ, R5 ;  /* 0x000000ffff0d7224 */ /* 0x000fe400078e0005 */
[----:B------:R-:W-:Y:S02]  /*38d20*/  IMAD.MOV.U32 R21, RZ, RZ, R7 ;  /* 0x000000ffff157224 */ /* 0x000fe400078e0007 */
[----:B------:R-:W-:Y:S01]  /*38d30*/  IMAD.MOV.U32 R20, RZ, RZ, R6 ;  /* 0x000000ffff147224 */ /* 0x000fe200078e0006 */
[----:B------:R0:W-:Y:S04]  /*38d40*/  STL.64 [R1+0x478], R6 ;  /* 0x0004780601007387 */ /* 0x0001e80000100a00 */
[----:B0-----:R-:W2:Y:S01]  /*38d50*/  LDL.LU.64 R6, [R1+0x1128] ;  /* 0x0011280001067983 */ /* 0x001ea20000300a00 */
[----:B------:R-:W4:Y:S02]  /*38d60*/  LDL.LU.64 R4, [R1+0x1120] ;  /* 0x0011200001047983 */ /* 0x000f240000300a00 */
[----:B------:R-:W-:Y:S02]  /*38d70*/  STL [R1+0xfd8], R12 ;  /* 0x000fd80c01007387 */ /* 0x000fe40000100800 */
[----:B------:R-:W-:Y:S01]  /*38d80*/  STL [R1+0xfd4], R13 ;  /* 0x000fd40d01007387 */ /* 0x000fe20000100800 */
[----:B------:R-:W-:Y:S01]  /*38d90*/  STL [R1+0xfd0], R20 ;  /* 0x000fd01401007387 */ /* 0x000fe20000100800 */
[----:B------:R0:W-:Y:S03]  /*38da0*/  STL [R1+0xfcc], R21 ;  /* 0x000fcc1501007387 */ /* 0x0001e60000100800 */
[----:B0-----:R-:W2:Y:S01]  /*38db0*/  LDL.LU R21, [R1+0x760] ;  /* 0x0007600001157983 */ /* 0x001ea20000300800 */
[----:B---3--:R-:W-:Y:S11]  /*38dc0*/  HMMA.16816.F32.BF16 R8, R24, R10, R16 ;  /* 0x0000000a1808723c */ /* 0x008ff60000041810 */
[----:B------:R-:W-:Y:S11]  /*38dd0*/  @!UPT UIADD3 URZ, URZ, URZ, URZ ;  /* 0x0000003f3f3ff290 */ /* 0x000ff6000fffe03f */
[----:B------:R-:W-:Y:S01]  /*38de0*/  @!UPT UIADD3 URZ, URZ, URZ, URZ ;  /* 0x0000003f3f3ff290 */ /* 0x000fe2000fffe03f */
[----:B------:R-:W-:Y:S01]  /*38df0*/  STL.64 [R1+0x40], R8 ;  /* 0x0000400801007387 */ /* 0x000fe20000100a00 */
[----:B------:R0:W-:Y:S02]  /*38e00*/  STL.64 [R1+0x48], R10 ;  /* 0x0000480a01007387 */ /* 0x0001e40000100a00 */
[----:B------:R-:W3:Y:S02]  /*38e10*/  LDL.LU R20, [R1+0x75c] ;  /* 0x00075c0001147983 */ /* 0x000ee40000300800 */
[----:B------:R-:W2:Y:S01]  /*38e20*/  LDL.LU R12, [R1+0xb5c] ;  /* 0x000b5c00010c7983 */ /* 0x000ea20000300800 */
[----:B------:R-:W2:Y:S01]  /*38e30*/  LDL.LU R19, [R1+0xb54] ;  /* 0x000b540001137983 */ /* 0x000ea20000300800 */
[----:B------:R-:W-:Y:S02]  /*38e40*/  IMAD.MOV.U32 R23, RZ, RZ, R11 ;  /* 0x000000ffff177224 */ /* 0x000fe400078e000b */
[----:B------:R-:W2:Y:S02]  /*38e50*/  LDL.LU R18, [R1+0xb4c] ;  /* 0x000b4c0001127983 */ /* 0x000ea40000300800 */
[----:B------:R-:W-:Y:S01]  /*38e60*/  IMAD.MOV.U32 R22, RZ, RZ, R10 ;  /* 0x000000ffff167224 */ /* 0x000fe200078e000a */
[----:B0-----:R-:W3:Y:S01]  /*38e70*/  LDL.LU R11, [R1+0xb44] ;  /* 0x000b4400010b7983 */ /* 0x001ee20000300800 */
[----:B------:R-:W3:Y:S02]  /*38e80*/  LDL.LU R10, [R1+0xb3c] ;  /* 0x000b3c00010a7983 */ /* 0x000ee40000300800 */
[----:B------:R-:W3:Y:S02]  /*38e90*/  LDL.LU R17, [R1+0x758] ;  /* 0x0007580001117983 */ /* 0x000ee40000300800 */
[----:B------:R-:W3:Y:S01]  /*38ea0*/  LDL.LU R16, [R1+0xb34] ;  /* 0x000b340001107983 */ /* 0x000ee20000300800 */
[----:B--2---:R-:W-:Y:S04]  /*38eb0*/  STL.64 [R1+0x10c0], R18 ;  /* 0x0010c01201007387 */ /* 0x004fe80000100a00 */
[----:B---3--:R0:W-:Y:S04]  /*38ec0*/  STL.64 [R1+0x10b8], R16 ;  /* 0x0010b81001007387 */ /* 0x0081e80000100a00 */
[----:B0-----:R-:W2:Y:S01]  /*38ed0*/  LDL.LU R16, [R1+0x70] ;  /* 0x0000700001107983 */ /* 0x001ea20000300800 */
[----:B------:R-:W2:Y:S02]  /*38ee0*/  LDL.LU R17, [R1+0x74] ;  /* 0x0000740001117983 */ /* 0x000ea40000300800 */
[----:B------:R-:W3:Y:S02]  /*38ef0*/  LDL.LU R18, [R1+0x78] ;  /* 0x0000780001127983 */ /* 0x000ee40000300800 */
[----:B------:R-:W3:Y:S02]  /*38f00*/  LDL.LU R19, [R1+0x7c] ;  /* 0x00007c0001137983 */ /* 0x000ee40000300800 */
[----:B------:R-:W-:-:S02]  /*38f10*/  IMAD.MOV.U32 R15, RZ, RZ, R9 ;  /* 0x000000ffff0f7224 */ /* 0x000fc400078e0009 */
[----:B------:R-:W-:Y:S01]  /*38f20*/  IMAD.MOV.U32 R14, RZ, RZ, R8 ;  /* 0x000000ffff0e7224 */ /* 0x000fe200078e0008 */
[----:B---3--:R0:W-:Y:S01]  /*38f30*/  STL.64 [R1+0x10d0], R18 ;  /* 0x0010d01201007387 */ /* 0x0081e20000100a00 */
[----:B--2---:R-:W-:Y:S02]  /*38f40*/  STL.64 [R1+0x10c8], R16 ;  /* 0x0010c81001007387 */ /* 0x004fe40000100a00 */
[----:B0-----:R-:W-:Y:S02]  /*38f50*/  IMAD.MOV.U32 R18, RZ, RZ, R29 ;  /* 0x000000ffff127224 */ /* 0x001fe400078e001d */
[----:B------:R-:W-:-:S05]  /*38f60*/  IMAD.MOV.U32 R19, RZ, RZ, R28 ;  /* 0x000000ffff137224 */ /* 0x000fca00078e001c */
[----:B------:R4:W-:Y:S02]  /*38f70*/  STL.64 [R1+0x10e8], R18 ;  /* 0x0010e81201007387 */ /* 0x0009e40000100a00 */
[----:B----4-:R-:W-:Y:S02]  /*38f80*/  IMAD.MOV.U32 R18, RZ, RZ, R5 ;  /* 0x000000ffff127224 */ /* 0x010fe400078e0005 */
[----:B------:R-:W-:-:S05]  /*38f90*/  IMAD.MOV.U32 R19, RZ, RZ, R4 ;  /* 0x000000ffff137224 */ /* 0x000fca00078e0004 */
[----:B------:R-:W-:Y:S01]  /*38fa0*/  STL.64 [R1+0x1100], R18 ;  /* 0x0011001201007387 */ /* 0x000fe20000100a00 */
[----:B------:R-:W2:Y:S02]  /*38fb0*/  LDL.LU R9, [R1+0xb58] ;  /* 0x000b580001097983 */ /* 0x000ea40000300800 */
[----:B------:R-:W2:Y:S02]  /*38fc0*/  LDL.LU R8, [R1+0xb2c] ;  /* 0x000b2c0001087983 */ /* 0x000ea40000300800 */
[----:B------:R-:W-:Y:S01]  /*38fd0*/  STL.64 [R1+0x10e0], R10 ;  /* 0x0010e00a01007387 */ /* 0x000fe20000100a00 */
[----:B--2---:R0:W-:Y:S04]  /*38fe0*/  STL.64 [R1+0x10d8], R8 ;  /* 0x0010d80801007387 */ /* 0x0041e80000100a00 */
[----:B0-----:R-:W2:Y:S01]  /*38ff0*/  LDL.LU R8, [R1+0x80] ;  /* 0x0000800001087983 */ /* 0x001ea20000300800 */
[----:B------:R-:W2:Y:S02]  /*39000*/  LDL.LU R9, [R1+0x84] ;  /* 0x0000840001097983 */ /* 0x000ea40000300800 */
[----:B------:R-:W3:Y:S02]  /*39010*/  LDL.LU R10, [R1+0x88] ;  /* 0x00008800010a7983 */ /* 0x000ee40000300800 */
[----:B------:R-:W-:-:S02]  /*39020*/  IMAD.MOV.U32 R11, RZ, RZ, R0 ;  /* 0x000000ffff0b7224 */ /* 0x000fc400078e0000 */
[----:B------:R-:W4:Y:S04]  /*39030*/  LDL.LU R0, [R1+0x111c] ;  /* 0x00111c0001007983 */ /* 0x000f280000300800 */
        /* <DEDUP_REMOVED lines=13> */
[----:B----4-:R-:W-:-:S02]  /*39110*/  IMAD.MOV.U32 R11, RZ, RZ, R0 ;  /* 0x000000ffff0b7224 */ /* 0x010fc400078e0000 */
[----:B------:R-:W3:Y:S01]  /*39120*/  LDL.LU R0, [R1+0x1118] ;  /* 0x0011180001007983 */ /* 0x000ee20000300800 */
[----:B------:R-:W4:Y:S02]  /*39130*/  LDL.LU R5, [R1+0xb50] ;  /* 0x000b500001057983 */ /* 0x000f240000300800 */
[----:B------:R-:W3:Y:S02]  /*39140*/  LDL.LU R4, [R1+0xb24] ;  /* 0x000b240001047983 */ /* 0x000ee40000300800 */
[----:B------:R-:W3:Y:S01]  /*39150*/  LDL.LU R29, [R1+0xb48] ;  /* 0x000b4800011d7983 */ /* 0x000ee20000300800 */
[----:B------:R-:W3:Y:S01]  /*39160*/  LDL.LU R28, [R1+0xb1c] ;  /* 0x000b1c00011c7983 */ /* 0x000ee20000300800 */
[----:B------:R-:W3:Y:S02]  /*39170*/  LDL.LU R3, [R1+0xb40] ;  /* 0x000b400001037983 */ /* 0x000ee40000300800 */
[----:B------:R-:W3:Y:S02]  /*39180*/  LDL.LU R2, [R1+0xb14] ;  /* 0x000b140001027983 */ /* 0x000ee40000300800 */
[----:B------:R0:W-:Y:S02]  /*39190*/  STL [R1+0xfe8], R14 ;  /* 0x000fe80e01007387 */ /* 0x0001e40000100800 */
[----:B0-----:R-:W3:Y:S01]  /*391a0*/  LDL R14, [R1+0xf6c] ;  /* 0x000f6c00010e7983 */ /* 0x001ee20000100800 */
[----:B------:R-:W-:Y:S02]  /*391b0*/  STL [R1+0xfe4], R15 ;  /* 0x000fe40f01007387 */ /* 0x000fe40000100800 */
[----:B------:R-:W-:Y:S02]  /*391c0*/  STL [R1+0xfe0], R22 ;  /* 0x000fe01601007387 */ /* 0x000fe40000100800 */
        /* <DEDUP_REMOVED lines=15> */
[----:B--2---:R-:W-:Y:S02]  /*392c0*/  HMMA.16816.F32.BF16 R16, R24, R18, R8 ;  /* 0x000000121810723c */ /* 0x004fe40000041808 */
[----:B------:R-:W2:Y:S01]  /*392d0*/  LDL.LU.64 R10, [R1+0x10e0] ;  /* 0x0010e000010a7983 */ /* 0x000ea20000300a00 */
[----:B------:R-:W3:Y:S11]  /*392e0*/  LDL.LU.64 R8, [R1+0x10d8] ;  /* 0x0010d80001087983 */ /* 0x000ef60000300a00 */
[----:B------:R-:W-:Y:S09]  /*392f0*/  @!UPT UIADD3 URZ, URZ, URZ, URZ ;  /* 0x0000003f3f3ff290 */ /* 0x000ff2000fffe03f */
[----:B------:R-:W-:Y:S01]  /*39300*/  STL.64 [R1+0x450], R16 ;  /* 0x0004501001007387 */ /* 0x000fe20000100a00 */
[----:B------:R0:W-:Y:S03]  /*39310*/  STL.64 [R1+0x458], R18 ;  /* 0x0004581201007387 */ /* 0x0001e60000100a00 */
[----:B0-----:R-:W2:Y:S01]  /*39320*/  LDL.LU.64 R18, [R1+0x10d0] ;  /* 0x0010d00001127983 */ /* 0x001ea20000300a00 */
[----:B------:R-:W2:Y:S02]  /*39330*/  LDL.LU.64 R16, [R1+0x10c8] ;  /* 0x0010c80001107983 */ /* 0x000ea40000300a00 */
[----:B------:R-:W-:-:S04]  /*39340*/  IMAD.MOV.U32 R13, RZ, RZ, c[0x0][0x188] ;  /* 0x00006200ff0d7624 */ /* 0x000fc800078e00ff */
[----:B------:R-:W-:Y:S01]  /*39350*/  IMAD.SHL.U32 R13, R13, 0x80, RZ ;  /* 0x000000800d0d7824 */ /* 0x000fe200078e00ff */
[----:B--2---:R-:W-:Y:S01]  /*39360*/  HMMA.16816.F32.BF16 R24, R24, R6, R16 ;  /* 0x000000061818723c */ /* 0x004fe20000041810 */
[----:B------:R-:W2:Y:S01]  /*39370*/  LDL.LU.64 R18, [R1+0x10c0] ;  /* 0x0010c00001127983 */ /* 0x000ea20000300a00 */
[----:B------:R-:W4:Y:S02]  /*39380*/  LDL.LU.64 R16, [R1+0x10b8] ;  /* 0x0010b80001107983 */ /* 0x000f240000300a00 */
[----:B------:R-:W-:Y:S01]  /*39390*/  IMAD.SHL.U32 R13, R13, 0x2, RZ ;  /* 0x000000020d0d7824 */ /* 0x000fe200078e00ff */
[----:B------:R-:W-:-:S04]  /*393a0*/  IADD3 R21, R21, 0x1, RZ ;  /* 0x0000000115157810 */ /* 0x000fc80007ffe0ff */
[-C--:B------:R-:W-:Y:S02]  /*393b0*/  IADD3 R20, P2, R20, R13.reuse, RZ ;  /* 0x0000000d14147210 */ /* 0x080fe40007f5e0ff */
[-C--:B------:R-:W-:Y:S02]  /*393c0*/  IADD3 R12, P3, R12, R13.reuse, RZ ;  /* 0x0000000d0c0c7210 */ /* 0x080fe40007f7e0ff */
[-C--:B------:R-:W-:Y:S02]  /*393d0*/  IADD3 R11, P6, R11, R13.reuse, RZ ;  /* 0x0000000d0b0b7210 */ /* 0x080fe40007fde0ff */
[----:B------:R-:W-:Y:S01]  /*393e0*/  IADD3 R10, P1, R10, R13, RZ ;  /* 0x0000000d0a0a7210 */ /* 0x000fe20007f3e0ff */
[----:B---3--:R-:W-:-:S08]  /*393f0*/  IMAD.X R9, R9, 0x1, R0, P3 ;  /* 0x0000000109097824 */ /* 0x008fd000018e0600 */
[----:B------:R-:W-:Y:S02]  /*39400*/  IMAD.MOV.U32 R6, RZ, RZ, R27 ;  /* 0x000000ffff067224 */ /* 0x000fe400078e001b */
[----:B------:R-:W-:Y:S01]  /*39410*/  IMAD.MOV.U32 R7, RZ, RZ, R26 ;  /* 0x000000ffff077224 */ /* 0x000fe200078e001a */
[----:B------:R-:W-:Y:S01]  /*39420*/  STL.64 [R1+0x460], R24 ;  /* 0x0004601801007387 */ /* 0x000fe20000100a00 */
[----:B------:R-:W-:Y:S02]  /*39430*/  STL.64 [R1+0x468], R26 ;  /* 0x0004681a01007387 */ /* 0x000fe40000100a00 */
[----:B------:R-:W-:Y:S02]  /*39440*/  STL [R1+0x760], R21 ;  /* 0x0007601501007387 */ /* 0x000fe40000100800 */
[----:B------:R-:W-:Y:S01]  /*39450*/  STL [R1+0xff0], R6 ;  /* 0x000ff00601007387 */ /* 0x000fe20000100800 */
[----:B------:R-:W-:Y:S01]  /*39460*/  STL [R1+0xfec], R7 ;  /* 0x000fec0701007387 */ /* 0x000fe20000100800 */
[----:B------:R-:W-:Y:S02]  /*39470*/  STL [R1+0x75c], R20 ;  /* 0x00075c1401007387 */ /* 0x000fe40000100800 */
[----:B------:R-:W-:Y:S01]  /*39480*/  STL [R1+0xb5c], R12 ;  /* 0x000b5c0c01007387 */ /* 0x000fe20000100800 */
[-C--:B------:R-:W-:Y:S01]  /*39490*/  IADD3 R8, P3, R8, R13.reuse, RZ ;  /* 0x0000000d08087210 */ /* 0x080fe20007f7e0ff */
[----:B------:R-:W-:Y:S01]  /*394a0*/  IMAD.X R3, R3, 0x1, R0, P6 ;  /* 0x0000000103037824 */ /* 0x000fe200030e0600 */
[----:B------:R-:W-:-:S02]  /*394b0*/  IADD3 R2, P6, R2, R13, RZ ;  /* 0x0000000d02027210 */ /* 0x000fc40007fde0ff */
[-C--:B--2---:R-:W-:Y:S02]  /*394c0*/  IADD3 R19, P4, R19, R13.reuse, RZ ;  /* 0x0000000d13137210 */ /* 0x084fe40007f9e0ff */
[-C--:B------:R-:W-:Y:S01]  /*394d0*/  IADD3 R18, P5, R18, R13.reuse, RZ ;  /* 0x0000000d12127210 */ /* 0x080fe20007fbe0ff */
[--C-:B----4-:R-:W-:Y:S01]  /*394e0*/  IMAD.X R17, R17, 0x1, R0.reuse, P2 ;  /* 0x0000000111117824 */ /* 0x110fe200010e0600 */
[-C--:B------:R-:W-:Y:S01]  /*394f0*/  IADD3 R16, P2, R16, R13.reuse, RZ ;  /* 0x0000000d10107210 */ /* 0x080fe20007f5e0ff */
[----:B------:R-:W-:Y:S02]  /*39500*/  STL [R1+0xb54], R19 ;  /* 0x000b541301007387 */ /* 0x000fe40000100800 */
[----:B------:R-:W-:Y:S02]  /*39510*/  STL [R1+0xb4c], R18 ;  /* 0x000b4c1201007387 */ /* 0x000fe40000100800 */
[----:B------:R-:W-:Y:S02]  /*39520*/  STL [R1+0xb44], R11 ;  /* 0x000b440b01007387 */ /* 0x000fe40000100800 */
[----:B------:R-:W-:Y:S02]  /*39530*/  STL [R1+0xb3c], R10 ;  /* 0x000b3c0a01007387 */ /* 0x000fe40000100800 */
[--C-:B------:R-:W-:Y:S01]  /*39540*/  IMAD.X R5, R5, 0x1, R0.reuse, P4 ;  /* 0x0000000105057824 */ /* 0x100fe200020e0600 */
[----:B------:R-:W-:Y:S01]  /*39550*/  STL [R1+0x758], R17 ;  /* 0x0007581101007387 */ /* 0x000fe20000100800 */
[-C--:B------:R-:W-:Y:S01]  /*39560*/  IADD3 R4, P4, R4, R13.reuse, RZ ;  /* 0x0000000d04047210 */ /* 0x080fe20007f9e0ff */
[----:B------:R-:W-:Y:S02]  /*39570*/  STL [R1+0xb34], R16 ;  /* 0x000b341001007387 */ /* 0x000fe40000100800 */
[--C-:B------:R-:W-:Y:S01]  /*39580*/  IMAD.X R29, R29, 0x1, R0.reuse, P5 ;  /* 0x000000011d1d7824 */ /* 0x100fe200028e0600 */
[----:B------:R-:W-:Y:S01]  /*39590*/  STL [R1+0xb58], R9 ;  /* 0x000b580901007387 */ /* 0x000fe20000100800 */
[----:B------:R-:W-:Y:S01]  /*395a0*/  STL [R1+0xb2c], R8 ;  /* 0x000b2c0801007387 */ /* 0x000fe20000100800 */
[----:B------:R-:W-:Y:S01]  /*395b0*/  IADD3 R28, P5, R28, R13, RZ ;  /* 0x0000000d1c1c7210 */ /* 0x000fe20007fbe0ff */
[----:B------:R-:W-:Y:S01]  /*395c0*/  STL [R1+0xb50], R5 ;  /* 0x000b500501007387 */ /* 0x000fe20000100800 */
[----:B------:R-:W-:Y:S01]  /*395d0*/  STL [R1+0xb24], R4 ;  /* 0x000b240401007387 */ /* 0x000fe20000100800 */
[----:B------:R-:W-:Y:S02]  /*395e0*/  STL [R1+0xb48], R29 ;  /* 0x000b481d01007387 */ /* 0x000fe40000100800 */
[----:B------:R0:W-:Y:S02]  /*395f0*/  STL [R1+0x10b0], R13 ;  /* 0x0010b00d01007387 */ /* 0x0001e40000100800 */
[----:B------:R-:W-:Y:S01]  /*39600*/  STL [R1+0xb1c], R28 ;  /* 0x000b1c1c01007387 */ /* 0x000fe20000100800 */
[----:B0-----:R-:W2:Y:S01]  /*39610*/  LDL.LU R13, [R1+0xb38] ;  /* 0x000b3800010d7983 */ /* 0x001ea20000300800 */
[----:B------:R-:W-:Y:S02]  /*39620*/  STL [R1+0xb40], R3 ;  /* 0x000b400301007387 */ /* 0x000fe40000100800 */
[----:B------:R-:W3:Y:S02]  /*39630*/  LDL.LU R7, [R1+0xb28] ;  /* 0x000b280001077983 */ /* 0x000ee40000300800 */
[----:B------:R-:W-:Y:S01]  /*39640*/  STL [R1+0xb14], R2 ;  /* 0x000b140201007387 */ /* 0x000fe20000100800 */
[----:B---3--:R0:W-:Y:S04]  /*39650*/  STL [R1+0x10a4], R7 ;  /* 0x0010a40701007387 */ /* 0x0081e80000100800 */
[----:B0-----:R-:W3:Y:S04]  /*39660*/  LDL.LU R7, [R1+0xb04] ;  /* 0x000b040001077983 */ /* 0x001ee80000300800 */
[----:B---3--:R0:W-:Y:S04]  /*39670*/  STL [R1+0x10a8], R7 ;  /* 0x0010a80701007387 */ /* 0x0081e80000100800 */
[----:B0-----:R-:W3:Y:S01]  /*39680*/  LDL.LU R7, [R1+0xb30] ;  /* 0x000b300001077983 */ /* 0x001ee20000300800 */
[----:B------:R-:W-:Y:S01]  /*39690*/  ISETP.NE.U32.AND P0, PT, R21, R14, PT ;  /* 0x0000000e1500720c */ /* 0x000fe20003f05070 */
[----:B--2---:R-:W-:-:S02]  /*396a0*/  IMAD.X R13, R13, 0x1, R0, P1 ;  /* 0x000000010d0d7824 */ /* 0x004fc400008e0600 */
[----:B---3--:R0:W-:Y:S04]  /*396b0*/  STL [R1+0x10ac], R7 ;  /* 0x0010ac0701007387 */ /* 0x0081e80000100800 */
[----:B0-----:R-:W2:Y:S01]  /*396c0*/  LDL.LU R7, [R1+0xb0c] ;  /* 0x000b0c0001077983 */ /* 0x001ea20000300800 */
[----:B------:R-:W3:Y:S02]  /*396d0*/  LDL.LU R6, [R1+0xafc] ;  /* 0x000afc0001067983 */ /* 0x000ee40000300800 */
[----:B------:R-:W4:Y:S02]  /*396e0*/  LDL.LU R24, [R1+0xb20] ;  /* 0x000b200001187983 */ /* 0x000f240000300800 */
[----:B------:R-:W2:Y:S01]  /*396f0*/  LDL.LU R25, [R1+0xaf4] ;  /* 0x000af40001197983 */ /* 0x000ea20000300800 */
[----:B------:R-:W2:Y:S01]  /*39700*/  LDL.LU R26, [R1+0xb18] ;  /* 0x000b1800011a7983 */ /* 0x000ea20000300800 */
        /* <DEDUP_REMOVED lines=22> */
[----:B------:R0:W-:Y:S02]  /*39870*/  STL [R1+0xb38], R13 ;  /* 0x000b380d01007387 */ /* 0x0001e40000100800 */
[----:B0-----:R-:W2:Y:S02]  /*39880*/  LDL.LU R13, [R1+0x10b0] ;  /* 0x0010b000010d7983 */ /* 0x001ea40000300800 */
[----:B--2---:R-:W-:-:S05]  /*39890*/  IADD3 R7, P1, R7, R13, RZ ;  /* 0x0000000d07077210 */ /* 0x004fca0007f3e0ff */
[----:B------:R0:W-:Y:S04]  /*398a0*/  STL [R1+0xb0c], R7 ;  /* 0x000b0c0701007387 */ /* 0x0001e80000100800 */
[----:B0-----:R-:W2:Y:S02]  /*398b0*/  LDL.LU R7, [R1+0x10ac] ;  /* 0x0010ac0001077983 */ /* 0x001ea40000300800 */
[----:B--2---:R-:W-:-:S05]  /*398c0*/  IMAD.X R7, R7, 0x1, R0, P2 ;  /* 0x0000000107077824 */ /* 0x004fca00010e0600 */
[----:B------:R0:W-:Y:S04]  /*398d0*/  STL [R1+0xb30], R7 ;  /* 0x000b300701007387 */ /* 0x0001e80000100800 */
[----:B0-----:R-:W2:Y:S02]  /*398e0*/  LDL.LU R7, [R1+0x10a8] ;  /* 0x0010a80001077983 */ /* 0x001ea40000300800 */
[----:B--2---:R-:W-:-:S05]  /*398f0*/  IADD3 R7, P2, R7, R13, RZ ;  /* 0x0000000d07077210 */ /* 0x004fca0007f5e0ff */
[----:B------:R0:W-:Y:S04]  /*39900*/  STL [R1+0xb04], R7 ;  /* 0x000b040701007387 */ /* 0x0001e80000100800 */
[----:B0-----:R-:W2:Y:S01]  /*39910*/  LDL.LU R7, [R1+0x10a4] ;  /* 0x0010a40001077983 */ /* 0x001ea20000300800 */
[--C-:B----4-:R-:W-:Y:S01]  /*39920*/  IMAD.X R24, R24, 0x1, R0.reuse, P4 ;  /* 0x0000000118187824 */ /* 0x110fe200020e0600 */
[-C--:B------:R-:W-:Y:S01]  /*39930*/  IADD3 R25, P4, R25, R13.reuse, RZ ;  /* 0x0000000d19197210 */ /* 0x080fe20007f9e0ff */
[--C-:B------:R-:W-:Y:S01]  /*39940*/  IMAD.X R26, R26, 0x1, R0.reuse, P5 ;  /* 0x000000011a1a7824 */ /* 0x100fe200028e0600 */
        /* <DEDUP_REMOVED lines=16> */
[----:B------:R-:W-:Y:S01]  /*39a50*/  IADD3 R29, P2, R29, R13, RZ ;  /* 0x0000000d1d1d7210 */ /* 0x000fe20007f5e0ff */
[----:B------:R-:W-:-:S02]  /*39a60*/  IMAD.X R2, R2, 0x1, R0, P4 ;  /* 0x0000000102027824 */ /* 0x000fc400020e0600 */
[----:B--2---:R-:W-:Y:S01]  /*39a70*/  IMAD.X R7, R7, 0x1, R0, P3 ;  /* 0x0000000107077824 */ /* 0x004fe200018e0600 */
[----:B---3--:R-:W-:-:S04]  /*39a80*/  IADD3 R6, P3, R6, R13, RZ ;  /* 0x0000000d06067210 */ /* 0x008fc80007f7e0ff */
[----:B------:R-:W-:Y:S01]  /*39a90*/  STL [R1+0xb28], R7 ;  /* 0x000b280701007387 */ /* 0x000fe20000100800 */
[----:B------:R-:W-:Y:S02]  /*39aa0*/  STL [R1+0xafc], R6 ;  /* 0x000afc0601007387 */ /* 0x000fe40000100800 */
[----:B------:R-:W-:Y:S02]  /*39ab0*/  STL [R1+0xb20], R24 ;  /* 0x000b201801007387 */ /* 0x000fe40000100800 */
[----:B------:R-:W-:Y:S01]  /*39ac0*/  STL [R1+0xaf4], R25 ;  /* 0x000af41901007387 */ /* 0x000fe20000100800 */
[----:B------:R-:W-:Y:S01]  /*39ad0*/  STL [R1+0xb18], R26 ;  /* 0x000b181a01007387 */ /* 0x000fe20000100800 */
[----:B------:R-:W-:Y:S02]  /*39ae0*/  STL [R1+0xaec], R27 ;  /* 0x000aec1b01007387 */ /* 0x000fe40000100800 */
[----:B------:R-:W-:Y:S02]  /*39af0*/  STL [R1+0xb10], R23 ;  /* 0x000b101701007387 */ /* 0x000fe40000100800 */
[----:B------:R-:W-:Y:S02]  /*39b00*/  STL [R1+0xae4], R22 ;  /* 0x000ae41601007387 */ /* 0x000fe40000100800 */
[--C-:B------:R-:W-:Y:S01]  /*39b10*/  IMAD.X R12, R12, 0x1, R0.reuse, P3 ;  /* 0x000000010c0c7824 */ /* 0x100fe200018e0600 */
[----:B------:R-:W-:Y:S01]  /*39b20*/  STL [R1+0xb08], R15 ;  /* 0x000b080f01007387 */ /* 0x000fe20000100800 */
[----:B------:R-:W-:Y:S01]  /*39b30*/  IADD3 R19, P3, R19, R13, RZ ;  /* 0x0000000d13137210 */ /* 0x000fe20007f7e0ff */
[----:B------:R-:W-:Y:S02]  /*39b40*/  STL [R1+0xadc], R14 ;  /* 0x000adc0e01007387 */ /* 0x000fe40000100800 */
[----:B------:R-:W-:Y:S01]  /*39b50*/  STL [R1+0xb00], R21 ;  /* 0x000b001501007387 */ /* 0x000fe20000100800 */
[----:B------:R-:W-:Y:S01]  /*39b60*/  STL [R1+0xad4], R20 ;  /* 0x000ad41401007387 */ /* 0x000fe20000100800 */
[----:B------:R-:W-:Y:S02]  /*39b70*/  STL [R1+0xaf8], R12 ;  /* 0x000af80c01007387 */ /* 0x000fe40000100800 */
        /* <DEDUP_REMOVED lines=8> */
[----:B------:R-:W-:-:S02]  /*39c00*/  IMAD.X R28, R28, 0x1, R0, P3 ;  /* 0x000000011c1c7824 */ /* 0x000fc400018e0600 */
[----:B------:R-:W-:Y:S01]  /*39c10*/  STL [R1+0xaac], R5 ;  /* 0x000aac0501007387 */ /* 0x000fe20000100800 */
[-C--:B------:R-:W-:Y:S01]  /*39c20*/  IADD3 R3, P3, R3, R13.reuse, RZ ;  /* 0x0000000d03037210 */ /* 0x080fe20007f7e0ff */
        /* <DEDUP_REMOVED lines=12> */
[----:B--2---:R-:W-:-:S03]  /*39cf0*/  IADD3 R0, P4, R0, R13, RZ ;  /* 0x0000000d00007210 */ /* 0x004fc60007f9e0ff */
        /* <DEDUP_REMOVED lines=30> */
[----:B--2---:R-:W-:-:S05]  /*39ee0*/  IMAD.X R7, R7, 0x1, R0, P5 ;  /* 0x0000000107077824 */ /* 0x004fca00028e0600 */
[----:B------:R0:W-:Y:S04]  /*39ef0*/  STL [R1+0xab8], R7 ;  /* 0x000ab80701007387 */ /* 0x0001e80000100800 */
[----:B0-----:R-:W2:Y:S02]  /*39f00*/  LDL.LU R7, [R1+0x109c] ;  /* 0x00109c0001077983 */ /* 0x001ea40000300800 */
[----:B--2---:R-:W-:-:S05]  /*39f10*/  IADD3 R7, P5, R7, R13, RZ ;  /* 0x0000000d07077210 */ /* 0x004fca0007fbe0ff */
[----:B------:R0:W-:Y:S04]  /*39f20*/  STL [R1+0xa8c], R7 ;  /* 0x000a8c0701007387 */ /* 0x0001e80000100800 */
[----:B0-----:R-:W2:Y:S02]  /*39f30*/  LDL.LU R7, [R1+0x1098] ;  /* 0x0010980001077983 */ /* 0x001ea40000300800 */
[----:B--2---:R-:W-:-:S05]  /*39f40*/  IMAD.X R7, R7, 0x1, R0, P6 ;  /* 0x0000000107077824 */ /* 0x004fca00030e0600 */
[----:B------:R0:W-:Y:S04]  /*39f50*/  STL [R1+0xab0], R7 ;  /* 0x000ab00701007387 */ /* 0x0001e80000100800 */
[----:B0-----:R-:W2:Y:S01]  /*39f60*/  LDL.LU R7, [R1+0x1094] ;  /* 0x0010940001077983 */ /* 0x001ea20000300800 */
[--C-:B---3--:R-:W-:Y:S01]  /*39f70*/  IMAD.X R6, R6, 0x1, R0.reuse, P1 ;  /* 0x0000000106067824 */ /* 0x108fe200008e0600 */
[-C--:B----4-:R-:W-:Y:S01]  /*39f80*/  IADD3 R24, P1, R24, R13.reuse, RZ ;  /* 0x0000000d18187210 */ /* 0x090fe20007f3e0ff */
        /* <DEDUP_REMOVED lines=18> */
[----:B------:R-:W-:Y:S01]  /*3a0b0*/  IMAD.X R3, R3, 0x1, R0, P1 ;  /* 0x0000000103037824 */ /* 0x000fe200008e0600 */
[----:B------:R-:W-:-:S02]  /*3a0c0*/  IADD3 R2, P1, R2, R13, RZ ;  /* 0x0000000d02027210 */ /* 0x000fc40007f3e0ff */
[----:B--2---:R-:W-:-:S05]  /*3a0d0*/  IADD3 R7, P6, R7, R13, RZ ;  /* 0x0000000d07077210 */ /* 0x004fca0007fde0ff */
[----:B------:R-:W-:Y:S01]  /*3a0e0*/  STL [R1+0xa84], R7 ;  /* 0x000a840701007387 */ /* 0x000fe20000100800 */
[----:B------:R-:W-:Y:S02]  /*3a0f0*/  STL [R1+0xaa8], R6 ;  /* 0x000aa80601007387 */ /* 0x000fe40000100800 */
[----:B------:R-:W-:Y:S02]  /*3a100*/  STL [R1+0xa7c], R24 ;  /* 0x000a7c1801007387 */ /* 0x000fe40000100800 */
[----:B------:R-:W-:Y:S01]  /*3a110*/  STL [R1+0xaa0], R25 ;  /* 0x000aa01901007387 */ /* 0x000fe20000100800 */
[----:B------:R-:W-:Y:S01]  /*3a120*/  STL [R1+0xa74], R26 ;  /* 0x000a741a01007387 */ /* 0x000fe20000100800 */
        /* <DEDUP_REMOVED lines=16> */
[----:B------:R-:W-:-:S02]  /*3a230*/  IMAD.X R29, R29, 0x1, R0, P6 ;  /* 0x000000011d1d7824 */ /* 0x000fc400030e0600 */
[----:B------:R-:W-:Y:S02]  /*3a240*/  STL [R1+0xa60], R9 ;  /* 0x000a600901007387 */ /* 0x000fe40000100800 */
[----:B------:R-:W-:Y:S01]  /*3a250*/  STL [R1+0xa34], R8 ;  /* 0x000a340801007387 */ /* 0x000fe20000100800 */
[----:B------:R-:W-:Y:S01]  /*3a260*/  IADD3 R28, P6, R28, R13, RZ ;  /* 0x0000000d1c1c7210 */ /* 0x000fe20007fde0ff */
[----:B------:R-:W-:Y:S01]  /*3a270*/  STL [R1+0xa58], R5 ;  /* 0x000a580501007387 */ /* 0x000fe20000100800 */
[----:B------:R-:W-:Y:S02]  /*3a280*/  STL [R1+0xa2c], R4 ;  /* 0x000a2c0401007387 */ /* 0x000fe40000100800 */
[----:B------:R-:W-:Y:S02]  /*3a290*/  STL [R1+0xa50], R29 ;  /* 0x000a501d01007387 */ /* 0x000fe40000100800 */
[----:B------:R0:W-:Y:S01]  /*3a2a0*/  STL [R1+0x1090], R13 ;  /* 0x0010900d01007387 */ /* 0x0001e20000100800 */
[----:B------:R-:W-:Y:S04]  /*3a2b0*/  STL [R1+0xa24], R28 ;  /* 0x000a241c01007387 */ /* 0x000fe80000100800 */
        /* <DEDUP_REMOVED lines=8> */
[----:B--2---:R-:W-:-:S03]  /*3a340*/  IMAD.X R13, R13, 0x1, R0, P2 ;  /* 0x000000010d0d7824 */ /* 0x004fc600010e0600 */
        /* <DEDUP_REMOVED lines=508> */
[----:B------:R-:W3:Y:S01]  /*3c310*/  LDL.LU R25, [R1+0x7b8] ;  /* 0x0007b80001197983 */ /* 0x000ee20000300800 */
[----:B------:R-:W3:Y:S01]  /*3c320*/  LDL.LU R26, [R1+0x78c] ;  /* 0x00078c00011a7983 */ /* 0x000ee20000300800 */
[----:B------:R-:W3:Y:S02]  /*3c330*/  LDL.LU R27, [R1+0x7b0] ;  /* 0x0007b000011b7983 */ /* 0x000ee40000300800 */
[----:B------:R-:W3:Y:S02]  /*3c340*/  LDL.LU R23, [R1+0x784] ;  /* 0x0007840001177983 */ /* 0x000ee40000300800 */
        /* <DEDUP_REMOVED lines=19> */
[----:B------:R0:W-:Y:S02]  /*3c480*/  STL [R1+0x7ac], R2 ;  /* 0x0007ac0201007387 */ /* 0x0001e40000100800 */
[----:B0-----:R-:W3:Y:S01]  /*3c490*/  LDL.LU R2, [R1+0xf40] ;  /* 0x000f400001027983 */ /* 0x001ee20000300800 */
        /* <DEDUP_REMOVED lines=19> */
[--C-:B------:R-:W-:Y:S01]  /*3c5d0*/  IMAD.X R19, R19, 0x1, R0.reuse, P4 ;  /* 0x0000000113137824 */ /* 0x100fe200020e0600 */
[----:B------:R-:W-:Y:S01]  /*3c5e0*/  IADD3 R18, P4, R18, UR8, RZ ;  /* 0x0000000812127c10 */ /* 0x000fe2000ff9e0ff */
[--C-:B------:R-:W-:Y:S01]  /*3c5f0*/  IMAD.X R11, R11, 0x1, R0.reuse, P5 ;  /* 0x000000010b0b7824 */ /* 0x100fe200028e0600 */
[----:B------:R-:W-:Y:S01]  /*3c600*/  IADD3 R10, P5, R10, UR8, RZ ;  /* 0x000000080a0a7c10 */ /* 0x000fe2000ffbe0ff */
[--C-:B------:R-:W-:Y:S01]  /*3c610*/  IMAD.X R17, R17, 0x1, R0.reuse, P6 ;  /* 0x0000000111117824 */ /* 0x100fe200030e0600 */
[----:B------:R-:W-:Y:S01]  /*3c620*/  IADD3 R16, P6, R16, UR8, RZ ;  /* 0x0000000810107c10 */ /* 0x000fe2000ffde0ff */
[--C-:B------:R-:W-:Y:S01]  /*3c630*/  IMAD.X R9, R9, 0x1, R0.reuse, P1 ;  /* 0x0000000109097824 */ /* 0x100fe200008e0600 */
[----:B------:R-:W-:Y:S01]  /*3c640*/  IADD3 R8, P1, R8, UR8, RZ ;  /* 0x0000000808087c10 */ /* 0x000fe2000ff3e0ff */
[----:B------:R-:W-:Y:S01]  /*3c650*/  IMAD.X R5, R5, 0x1, R0, P2 ;  /* 0x0000000105057824 */ /* 0x000fe200010e0600 */
[----:B------:R-:W-:-:S02]  /*3c660*/  IADD3 R4, P2, R4, UR8, RZ ;  /* 0x0000000804047c10 */ /* 0x000fc4000ff5e0ff */
        /* <DEDUP_REMOVED lines=25> */
[----:B------:R0:W-:Y:S01]  /*3c800*/  STL [R1+0xff4], R0 ;  /* 0x000ff40001007387 */ /* 0x0001e20000100800 */
[----:B------:R-:W-:Y:S02]  /*3c810*/  STL [R1+0x770], R5 ;  /* 0x0007700501007387 */ /* 0x000fe40000100800 */
[----:B------:R-:W-:Y:S02]  /*3c820*/  STL [R1+0xf48], R4 ;  /* 0x000f480401007387 */ /* 0x000fe40000100800 */
[----:B------:R-:W-:Y:S01]  /*3c830*/  STL [R1+0x768], R29 ;  /* 0x0007681d01007387 */ /* 0x000fe20000100800 */
[----:B0-----:R-:W2:Y:S01]  /*3c840*/  LDL.LU R0, [R1+0xb74] ;  /* 0x000b740001007983 */ /* 0x001ea20000300800 */
[----:B------:R-:W-:Y:S02]  /*3c850*/  IADD3 R28, P3, R28, UR8, RZ ;  /* 0x000000081c1c7c10 */ /* 0x000fe4000ff7e0ff */
[----:B------:R-:W-:-:S03]  /*3c860*/  IADD3.X R3, R3, UR5, RZ, P4, !PT ;  /* 0x0000000503037c10 */ /* 0x000fc6000a7fe4ff */
[----:B------:R-:W-:Y:S04]  /*3c870*/  STL [R1+0xf44], R28 ;  /* 0x000f441c01007387 */ /* 0x000fe80000100800 */
[----:B--2---:R0:W-:Y:S01]  /*3c880*/  STL [R1+0x1030], R0 ;  /* 0x0010300001007387 */ /* 0x0041e20000100800 */
[----:B------:R-:W-:Y:S03]  /*3c890*/  STL [R1+0xf54], R3 ;  /* 0x000f540301007387 */ /* 0x000fe60000100800 */
[----:B0-----:R-:W2:Y:S01]  /*3c8a0*/  LDL.LU R0, [R1+0xf3c] ;  /* 0x000f3c0001007983 */ /* 0x001ea20000300800 */
[----:B------:R-:W-:-:S05]  /*3c8b0*/  IADD3 R2, P4, R2, UR8, RZ ;  /* 0x0000000802027c10 */ /* 0x000fca000ff9e0ff */
[----:B------:R-:W-:Y:S04]  /*3c8c0*/  STL [R1+0xf40], R2 ;  /* 0x000f400201007387 */ /* 0x000fe80000100800 */
[----:B--2---:R0:W-:Y:S04]  /*3c8d0*/  STL [R1+0x1034], R0 ;  /* 0x0010340001007387 */ /* 0x0041e80000100800 */
        /* <DEDUP_REMOVED lines=29> */
[----:B--2---:R-:W-:-:S05]  /*3cab0*/  IADD3.X R0, R0, UR5, RZ, P5, !PT ;  /* 0x0000000500007c10 */ /* 0x004fca000affe4ff */
[----:B------:R0:W-:Y:S04]  /*3cac0*/  STL [R1+0x764], R0 ;  /* 0x0007640001007387 */ /* 0x0001e80000100800 */
[----:B0-----:R-:W2:Y:S02]  /*3cad0*/  LDL.LU R0, [R1+0x1034] ;  /* 0x0010340001007983 */ /* 0x001ea40000300800 */
[----:B--2---:R-:W-:-:S05]  /*3cae0*/  IADD3 R0, P5, R0, UR8, RZ ;  /* 0x0000000800007c10 */ /* 0x004fca000ffbe0ff */
[----:B------:R0:W-:Y:S04]  /*3caf0*/  STL [R1+0xf3c], R0 ;  /* 0x000f3c0001007387 */ /* 0x0001e80000100800 */
[----:B0-----:R-:W2:Y:S01]  /*3cb00*/  LDL.LU R0, [R1+0x1030] ;  /* 0x0010300001007983 */ /* 0x001ea20000300800 */
[----:B----4-:R-:W-:Y:S01]  /*3cb10*/  IADD3.X R6, R6, UR5, RZ, P1, !PT ;  /* 0x0000000506067c10 */ /* 0x010fe20008ffe4ff */
[----:B---3--:R-:W-:Y:S01]  /*3cb20*/  IADD3 R24, P1, R24, UR8, RZ ;  /* 0x0000000818187c10 */ /* 0x008fe2000ff3e0ff */
[----:B------:R-:W-:Y:S01]  /*3cb30*/  IADD3.X R25, R25, UR5, RZ, P2, !PT ;  /* 0x0000000519197c10 */ /* 0x000fe200097fe4ff */
[----:B------:R-:W-:Y:S01]  /*3cb40*/  IADD3 R26, P2, R26, UR8, RZ ;  /* 0x000000081a1a7c10 */ /* 0x000fe2000ff5e0ff */
        /* <DEDUP_REMOVED lines=16> */
[----:B--2---:R-:W-:Y:S01]  /*3cc50*/  IADD3.X R0, R0, UR5, RZ, P6, !PT ;  /* 0x0000000500007c10 */ /* 0x004fe2000b7fe4ff */
[----:B------:R-:W-:-:S04]  /*3cc60*/  IADD3 R7, P6, R7, UR8, RZ ;  /* 0x0000000807077c10 */ /* 0x000fc8000ffde0ff */
[----:B------:R0:W-:Y:S01]  /*3cc70*/  STL [R1+0xb74], R0 ;  /* 0x000b740001007387 */ /* 0x0001e20000100800 */
[----:B------:R-:W-:Y:S02]  /*3cc80*/  STL [R1+0xf38], R7 ;  /* 0x000f380701007387 */ /* 0x000fe40000100800 */
[----:B------:R-:W-:Y:S02]  /*3cc90*/  STL [R1+0xb70], R6 ;  /* 0x000b700601007387 */ /* 0x000fe40000100800 */
[----:B------:R-:W-:Y:S01]  /*3cca0*/  STL [R1+0xf30], R24 ;  /* 0x000f301801007387 */ /* 0x000fe20000100800 */
[----:B------:R-:W-:Y:S01]  /*3ccb0*/  STL [R1+0xb6c], R25 ;  /* 0x000b6c1901007387 */ /* 0x000fe20000100800 */
[----:B------:R-:W-:Y:S02]  /*3ccc0*/  STL [R1+0xf28], R26 ;  /* 0x000f281a01007387 */ /* 0x000fe40000100800 */
[----:B------:R-:W-:Y:S02]  /*3ccd0*/  STL [R1+0xb68], R27 ;  /* 0x000b681b01007387 */ /* 0x000fe40000100800 */
[----:B------:R-:W-:Y:S01]  /*3cce0*/  STL [R1+0xf20], R23 ;  /* 0x000f201701007387 */ /* 0x000fe20000100800 */
[----:B------:R-:W-:Y:S01]  /*3ccf0*/  IADD3.X R20, R20, UR5, RZ, P6, !PT ;  /* 0x0000000514147c10 */ /* 0x000fe2000b7fe4ff */
[----:B------:R-:W-:Y:S01]  /*3cd00*/  STL [R1+0xb64], R22 ;  /* 0x000b641601007387 */ /* 0x000fe20000100800 */
[----:B------:R-:W-:Y:S01]  /*3cd10*/  IADD3 R13, P6, R13, UR8, RZ ;  /* 0x000000080d0d7c10 */ /* 0x000fe2000ffde0ff */
        /* <DEDUP_REMOVED lines=11> */
[----:B------:R-:W-:Y:S01]  /*3cdd0*/  IADD3.X R4, R4, UR5, RZ, P6, !PT ;  /* 0x0000000504047c10 */ /* 0x000fe2000b7fe4ff */
[----:B------:R-:W-:Y:S01]  /*3cde0*/  STL [R1+0xf14], R16 ;  /* 0x000f141001007387 */ /* 0x000fe20000100800 */
[----:B------:R-:W-:Y:S01]  /*3cdf0*/  IADD3 R29, P6, R29, UR8, RZ ;  /* 0x000000081d1d7c10 */ /* 0x000fe2000ffde0ff */
[----:B------:R-:W-:Y:S01]  /*3ce00*/  STL [R1+0xee8], R9 ;  /* 0x000ee80901007387 */ /* 0x000fe20000100800 */
[----:B------:R-:W-:Y:S02]  /*3ce10*/  STL [R1+0xf0c], R8 ;  /* 0x000f0c0801007387 */ /* 0x000fe40000100800 */
[----:B------:R-:W-:Y:S02]  /*3ce20*/  STL [R1+0xee0], R5 ;  /* 0x000ee00501007387 */ /* 0x000fe40000100800 */
[----:B------:R-:W-:Y:S01]  /*3ce30*/  STL [R1+0xf04], R4 ;  /* 0x000f040401007387 */ /* 0x000fe20000100800 */
[----:B------:R-:W-:Y:S01]  /*3ce40*/  STL [R1+0xed8], R29 ;  /* 0x000ed81d01007387 */ /* 0x000fe20000100800 */
[----:B0-----:R-:W2:Y:S01]  /*3ce50*/  LDL.LU R0, [R1+0xec0] ;  /* 0x000ec00001007983 */ /* 0x001ea20000300800 */
[----:B------:R-:W-:Y:S01]  /*3ce60*/  IADD3.X R28, R28, UR5, RZ, P1, !PT ;  /* 0x000000051c1c7c10 */ /* 0x000fe20008ffe4ff */
[----:B------:R-:W-:-:S04]  /*3ce70*/  IADD3 R3, P1, R3, UR8, RZ ;  /* 0x0000000803037c10 */ /* 0x000fc8000ff3e0ff */
[----:B------:R-:W-:Y:S04]  /*3ce80*/  STL [R1+0xefc], R28 ;  /* 0x000efc1c01007387 */ /* 0x000fe80000100800 */
[----:B--2---:R0:W-:Y:S01]  /*3ce90*/  STL [R1+0x1028], R0 ;  /* 0x0010280001007387 */ /* 0x0041e20000100800 */
[----:B------:R-:W-:Y:S03]  /*3cea0*/  STL [R1+0xed0], R3 ;  /* 0x000ed00301007387 */ /* 0x000fe60000100800 */
[----:B0-----:R-:W2:Y:S01]  /*3ceb0*/  LDL.LU R0, [R1+0xeec] ;  /* 0x000eec0001007983 */ /* 0x001ea20000300800 */
[----:B------:R-:W-:-:S05]  /*3cec0*/  IADD3.X R2, R2, UR5, RZ, P2, !PT ;  /* 0x0000000502027c10 */ /* 0x000fca00097fe4ff */
        /* <DEDUP_REMOVED lines=31> */
[----:B--2---:R-:W-:-:S05]  /*3d0c0*/  IADD3 R0, P2, R0, UR8, RZ ;  /* 0x0000000800007c10 */ /* 0x004fca000ff5e0ff */
[----:B------:R0:W-:Y:S04]  /*3d0d0*/  STL [R1+0xec8], R0 ;  /* 0x000ec80001007387 */ /* 0x0001e80000100800 */
[----:B0-----:R-:W2:Y:S02]  /*3d0e0*/  LDL.LU R0, [R1+0x102c] ;  /* 0x00102c0001007983 */ /* 0x001ea40000300800 */
[----:B--2---:R-:W-:-:S05]  /*3d0f0*/  IADD3.X R0, R0, UR5, RZ, P3, !PT ;  /* 0x0000000500007c10 */ /* 0x004fca0009ffe4ff */
[----:B------:R0:W-:Y:S04]  /*3d100*/  STL [R1+0xeec], R0 ;  /* 0x000eec0001007387 */ /* 0x0001e80000100800 */
[----:B0-----:R-:W2:Y:S01]  /*3d110*/  LDL.LU R0, [R1+0x1028] ;  /* 0x0010280001007983 */ /* 0x001ea20000300800 */
[----:B---3--:R-:W-:Y:S01]  /*3d120*/  IADD3.X R7, R7, UR5, RZ, P4, !PT ;  /* 0x0000000507077c10 */ /* 0x008fe2000a7fe4ff */
[----:B----4-:R-:W-:Y:S01]  /*3d130*/  IADD3 R6, P4, R6, UR8, RZ ;  /* 0x0000000806067c10 */ /* 0x010fe2000ff9e0ff */
        /* <DEDUP_REMOVED lines=18> */
[----:B------:R-:W-:-:S02]  /*3d260*/  IADD3.X R29, R29, UR5, RZ, P4, !PT ;  /* 0x000000051d1d7c10 */ /* 0x000fc4000a7fe4ff */
[----:B--2---:R-:W-:-:S05]  /*3d270*/  IADD3 R0, P3, R0, UR8, RZ ;  /* 0x0000000800007c10 */ /* 0x004fca000ff7e0ff */
[----:B------:R0:W-:Y:S01]  /*3d280*/  STL [R1+0xec0], R0 ;  /* 0x000ec00001007387 */ /* 0x0001e20000100800 */
[----:B------:R-:W-:Y:S02]  /*3d290*/  STL [R1+0xee4], R7 ;  /* 0x000ee40701007387 */ /* 0x000fe40000100800 */
[----:B------:R-:W-:Y:S02]  /*3d2a0*/  STL [R1+0xeb8], R6 ;  /* 0x000eb80601007387 */ /* 0x000fe40000100800 */
[----:B------:R-:W-:Y:S01]  /*3d2b0*/  STL [R1+0xedc], R24 ;  /* 0x000edc1801007387 */ /* 0x000fe20000100800 */
[----:B------:R-:W-:Y:S01]  /*3d2c0*/  STL [R1+0xeb0], R25 ;  /* 0x000eb01901007387 */ /* 0x000fe20000100800 */
        /* <DEDUP_REMOVED lines=24> */
[----:B------:R-:W-:Y:S02]  /*3d450*/  STL [R1+0xe84], R29 ;  /* 0x000e841d01007387 */ /* 0x000fe40000100800 */
[----:B0-----:R-:W2:Y:S01]  /*3d460*/  LDL.LU R0, [R1+0xe6c] ;  /* 0x000e6c0001007983 */ /* 0x001ea20000300800 */
[----:B------:R-:W-:-:S02]  /*3d470*/  IADD3 R28, P4, R28, UR8, RZ ;  /* 0x000000081c1c7c10 */ /* 0x000fc4000ff9e0ff */
        /* <DEDUP_REMOVED lines=549> */
[----:B------:R-:W-:Y:S02]  /*3f6d0*/  IADD3.X R24, R24, UR5, RZ, P2, !PT ;  /* 0x0000000518187c10 */ /* 0x000fe400097fe4ff */
[----:B------:R-:W-:Y:S02]  /*3f6e0*/  IADD3.X R25, R25, UR5, RZ, P3, !PT ;  /* 0x0000000519197c10 */ /* 0x000fe40009ffe4ff */
[----:B------:R-:W-:Y:S02]  /*3f6f0*/  IADD3.X R27, R27, UR5, RZ, P5, !PT ;  /* 0x000000051b1b7c10 */ /* 0x000fe4000affe4ff */
[----:B------:R-:W-:Y:S02]  /*3f700*/  IADD3.X R26, R26, UR5, RZ, P4, !PT ;  /* 0x000000051a1a7c10 */ /* 0x000fe4000a7fe4ff */
[----:B--2---:R-:W-:-:S05]  /*3f710*/  IADD3 R0, P6, R0, UR8, RZ ;  /* 0x0000000800007c10 */ /* 0x004fca000ffde0ff */
[----:B------:R0:W-:Y:S04]  /*3f720*/  STL [R1+0xbd8], R0 ;  /* 0x000bd80001007387 */ /* 0x0001e80000100800 */
[----:B0-----:R0:W5:Y:S01]  /*3f730*/  LDL.LU R0, [R1+0xff4] ;  /* 0x000ff40001007983 */ /* 0x0011620000300800 */
[----:B------:R1:W-:Y:S03]  /*3f740*/  STL [R1+0xbfc], R6 ;  /* 0x000bfc0601007387 */ /* 0x0003e60000100800 */
[----:B-1----:R0:W5:Y:S01]  /*3f750*/  LDL.LU R6, [R1+0xff0] ;  /* 0x000ff00001067983 */ /* 0x0021620000300800 */
[----:B------:R1:W-:Y:S03]  /*3f760*/  STL [R1+0xbd0], R7 ;  /* 0x000bd00701007387 */ /* 0x0003e60000100800 */
[----:B-1----:R0:W5:Y:S01]  /*3f770*/  LDL.LU R7, [R1+0xfec] ;  /* 0x000fec0001077983 */ /* 0x0021620000300800 */
[----:B------:R1:W-:Y:S03]  /*3f780*/  STL [R1+0xbf4], R14 ;  /* 0x000bf40e01007387 */ /* 0x0003e60000100800 */
[----:B-1----:R0:W5:Y:S01]  /*3f790*/  LDL.LU R14, [R1+0xfe8] ;  /* 0x000fe800010e7983 */ /* 0x0021620000300800 */
[----:B------:R1:W-:Y:S01]  /*3f7a0*/  STL [R1+0xbc8], R15 ;  /* 0x000bc80f01007387 */ /* 0x0003e20000100800 */
[----:B------:R-:W-:-:S02]  /*3f7b0*/  IADD3.X R10, R10, UR5, RZ, P6, !PT ;  /* 0x000000050a0a7c10 */ /* 0x000fc4000b7fe4ff */
[----:B-1----:R0:W5:Y:S01]  /*3f7c0*/  LDL.LU R15, [R1+0xfe4] ;  /* 0x000fe400010f7983 */ /* 0x0021620000300800 */
[----:B------:R1:W-:Y:S01]  /*3f7d0*/  STL [R1+0xbec], R22 ;  /* 0x000bec1601007387 */ /* 0x0003e20000100800 */
[----:B------:R-:W-:Y:S02]  /*3f7e0*/  IADD3 R11, P6, R11, UR8, RZ ;  /* 0x000000080b0b7c10 */ /* 0x000fe4000ffde0ff */
[----:B-1----:R0:W5:Y:S01]  /*3f7f0*/  LDL.LU R22, [R1+0xfe0] ;  /* 0x000fe00001167983 */ /* 0x0021620000300800 */
[----:B------:R1:W-:Y:S03]  /*3f800*/  STL [R1+0xbc0], R23 ;  /* 0x000bc01701007387 */ /* 0x0003e60000100800 */
        /* <DEDUP_REMOVED lines=38> */
[----:B------:R0:W-:Y:S02]  /*3fa70*/  STL [R1+0xb94], R24 ;  /* 0x000b941801007387 */ /* 0x0001e40000100800 */
[----:B------:R0:W-:Y:S02]  /*3fa80*/  STL [R1+0xb7c], R27 ;  /* 0x000b7c1b01007387 */ /* 0x0001e40000100800 */
[----:B------:R0:W-:Y:S01]  /*3fa90*/  STL [R1+0xb8c], R25 ;  /* 0x000b8c1901007387 */ /* 0x0001e20000100800 */
[----:B------:R0:W-:Y:S01]  /*3faa0*/  STL [R1+0xb84], R26 ;  /* 0x000b841a01007387 */ /* 0x0001e20000100800 */
[----:B------:R-:W-:Y:S01]  /*3fab0*/  @!P0 CALL.REL.NOINC `(.L_x_1) ;  /* 0x0000001000008944 */ /* 0x000fe20003c00000 */
[----:B------:R-:W-:Y:S05]  /*3fac0*/  BRA `(.L_x_2) ;  /* 0xfffd149000007947 */ /* 0x000fea000383ffff */
.L_x_1:
[----:B-----5:R-:W2:Y:S04]  /*3fad0*/  LDL.LU R0, [R1+0x350] ;  /* 0x0003500001007983 */ /* 0x020ea80000300800 */
[----:B--2---:R1:W-:Y:S04]  /*3fae0*/  STL [R1+0x1178], R0 ;  /* 0x0011780001007387 */ /* 0x0043e80000100800 */
[----:B-1----:R-:W2:Y:S04]  /*3faf0*/  LDL.LU R0, [R1+0x52c] ;  /* 0x00052c0001007983 */ /* 0x002ea80000300800 */
        /* <DEDUP_REMOVED lines=33> */
[----:B0-----:R-:W2:Y:S01]  /*3fd10*/  LDL.LU R24, [R1+0x394] ;  /* 0x0003940001187983 */ /* 0x001ea20000300800 */
[----:B-1----:R-:W-:-:S03]  /*3fd20*/  IMAD.MOV.U32 R0, RZ, RZ, R7 ;  /* 0x000000ffff007224 */ /* 0x002fc600078e0007 */
[----:B--2---:R0:W-:Y:S04]  /*3fd30*/  STL [R1+0x1180], R24 ;  /* 0x0011801801007387 */ /* 0x0041e80000100800 */
[----:B0-----:R-:W2:Y:S04]  /*3fd40*/  LDL.LU R24, [R1+0x4bc] ;  /* 0x0004bc0001187983 */ /* 0x001ea80000300800 */
        /* <DEDUP_REMOVED lines=31> */
[----:B------:R-:W2:Y:S04]  /*3ff40*/  LDL.LU R25, [R1+0x390] ;  /* 0x0003900001197983 */ /* 0x000ea80000300800 */
[----:B------:R-:W3:Y:S01]  /*3ff50*/  LDL.LU R26, [R1+0x234] ;  /* 0x00023400011a7983 */ /* 0x000ee20000300800 */
[----:B0-----:R-:W-:-:S03]  /*3ff60*/  IMAD.MOV.U32 R24, RZ, RZ, R6 ;  /* 0x000000ffff187224 */ /* 0x001fc600078e0006 */
[----:B------:R-:W3:Y:S04]  /*3ff70*/  LDL.LU R27, [R1+0x230] ;  /* 0x00023000011b7983 */ /* 0x000ee80000300800 */
[----:B------:R-:W4:Y:S04]  /*3ff80*/  LDL.LU R6, [R1+0x4c4] ;  /* 0x0004c40001067983 */ /* 0x000f280000300800 */
[----:B------:R-:W4:Y:S04]  /*3ff90*/  LDL.LU R7, [R1+0x4c0] ;  /* 0x0004c00001077983 */ /* 0x000f280000300800 */
        /* <DEDUP_REMOVED lines=30> */
[----:B------:R0:W-:Y:S01]  /*40180*/  STL [R1+0x10ac], R9 ;  /* 0x0010ac0901007387 */ /* 0x0001e20000100800 */
[----:B------:R-:W-:-:S03]  /*40190*/  F2FP.BF16.PACK_AB R0, R24, R0 ;  /* 0x000000001800723e */ /* 0x000fc600000010ff */
        /* <DEDUP_REMOVED lines=13> */
[----:B------:R-:W2:Y:S04]  /*40270*/  LDL.LU R24, [R1+0x1200] ;  /* 0x0012000001187983 */ /* 0x000ea80000300800 */
[----:B------:R0:W-:Y:S04]  /*40280*/  STL [R1+0x1cc], R0 ;  /* 0x0001cc0001007387 */ /* 0x0001e80000100800 */
[----:B0-----:R-:W2:Y:S02]  /*40290*/  LDL.LU R0, [R1+0x11fc] ;  /* 0x0011fc0001007983 */ /* 0x001ea40000300800 */
[----:B--2---:R-:W-:-:S02]  /*402a0*/  F2FP.BF16.PACK_AB R0, R24, R0 ;  /* 0x000000001800723e */ /* 0x004fc400000010ff */
        /* <DEDUP_REMOVED lines=62> */
[----:B0-----:R-:W2:Y:S01]  /*40690*/  LDL.LU R0, [R1+0x117c] ;  /* 0x00117c0001007983 */ /* 0x001ea20000300800 */
[----:B------:R-:W-:Y:S02]  /*406a0*/  F2FP.BF16.PACK_AB R2, R2, R29 ;  /* 0x0000001d0202723e */ /* 0x000fe400000010ff */
[----:B------:R-:W-:-:S02]  /*406b0*/  F2FP.BF16.PACK_AB R4, R28, R4 ;  /* 0x000000041c04723e */ /* 0x000fc400000010ff */
[----:B--2---:R-:W-:Y:S02]  /*406c0*/  F2FP.BF16.PACK_AB R3, R0, R3 ;  /* 0x000000030003723e */ /* 0x004fe400000010ff */
[----:B------:R-:W2:Y:S04]  /*406d0*/  LDL.LU R0, [R1+0x1178] ;  /* 0x0011780001007983 */ /* 0x000ea80000300800 */
[----:B------:R0:W-:Y:S04]  /*406e0*/  STL [R1+0x188], R3 ;  /* 0x0001880301007387 */ /* 0x0001e80000100800 */
[----:B------:R1:W-:Y:S01]  /*406f0*/  STL [R1+0x184], R2 ;  /* 0x0001840201007387 */ /* 0x0003e20000100800 */
[----:B0-----:R-:W-:-:S03]  /*40700*/  F2FP.BF16.PACK_AB R3, R5, R9 ;  /* 0x000000090503723e */ /* 0x001fc600000010ff */
[----:B------:R0:W-:Y:S01]  /*40710*/  STL [R1+0x180], R4 ;  /* 0x0001800401007387 */ /* 0x0001e20000100800 */
[----:B-1----:R-:W-:-:S03]  /*40720*/  F2FP.BF16.PACK_AB R2, R8, R11 ;  /* 0x0000000b0802723e */ /* 0x002fc600000010ff */
[----:B------:R1:W-:Y:S01]  /*40730*/  STL [R1+0x17c], R3 ;  /* 0x00017c0301007387 */ /* 0x0003e20000100800 */
[----:B0-----:R-:W-:-:S03]  /*40740*/  F2FP.BF16.PACK_AB R4, R10, R13 ;  /* 0x0000000d0a04723e */ /* 0x001fc600000010ff */
[----:B------:R0:W-:Y:S01]  /*40750*/  STL [R1+0x178], R2 ;  /* 0x0001780201007387 */ /* 0x0001e20000100800 */
[----:B-1----:R-:W-:-:S03]  /*40760*/  F2FP.BF16.PACK_AB R3, R12, R15 ;  /* 0x0000000f0c03723e */ /* 0x002fc600000010ff */
[----:B------:R1:W-:Y:S04]  /*40770*/  STL [R1+0x174], R4 ;  /* 0x0001740401007387 */ /* 0x0003e80000100800 */
[----:B------:R3:W-:Y:S01]  /*40780*/  STL [R1+0x170], R3 ;  /* 0x0001700301007387 */ /* 0x0007e20000100800 */
[----:B0-----:R-:W-:Y:S02]  /*40790*/  F2FP.BF16.PACK_AB R2, R14, R17 ;  /* 0x000000110e02723e */ /* 0x001fe400000010ff */
[----:B-1----:R-:W-:-:S03]  /*407a0*/  F2FP.BF16.PACK_AB R4, R16, R19 ;  /* 0x000000131004723e */ /* 0x002fc600000010ff */
[----:B------:R0:W-:Y:S01]  /*407b0*/  STL [R1+0x16c], R2 ;  /* 0x00016c0201007387 */ /* 0x0001e20000100800 */
[----:B---3--:R-:W-:-:S03]  /*407c0*/  F2FP.BF16.PACK_AB R3, R18, R21 ;  /* 0x000000151203723e */ /* 0x008fc600000010ff */
[----:B------:R-:W-:Y:S04]  /*407d0*/  STL [R1+0x168], R4 ;  /* 0x0001680401007387 */ /* 0x000fe80000100800 */
[----:B------:R1:W-:Y:S01]  /*407e0*/  STL [R1+0x164], R3 ;  /* 0x0001640301007387 */ /* 0x0003e20000100800 */
[----:B0-----:R-:W-:-:S05]  /*407f0*/  F2FP.BF16.PACK_AB R2, R20, R23 ;  /* 0x000000171402723e */ /* 0x001fca00000010ff */
[----:B------:R0:W-:Y:S01]  /*40800*/  STL [R1+0x160], R2 ;  /* 0x0001600201007387 */ /* 0x0001e20000100800 */
[----:B-1----:R-:W-:Y:S02]  /*40810*/  F2FP.BF16.PACK_AB R3, R24, R25 ;  /* 0x000000191803723e */ /* 0x002fe400000010ff */
[----:B--2---:R-:W-:-:S05]  /*40820*/  F2FP.BF16.PACK_AB R0, R22, R0 ;  /* 0x000000001600723e */ /* 0x004fca00000010ff */
[----:B------:R4:W-:Y:S04]  /*40830*/  STL [R1+0x15c], R0 ;  /* 0x00015c0001007387 */ /* 0x0009e80000100800 */
[----:B------:R-:W-:Y:S04]  /*40840*/  STL [R1+0x158], R3 ;  /* 0x0001580301007387 */ /* 0x000fe80000100800 */
[----:B------:R-:W2:Y:S01]  /*40850*/  LDL.LU R22, [R1+0x148] ;  /* 0x0001480001167983 */ /* 0x000ea20000300800 */
[----:B0-----:R-:W-:Y:S02]  /*40860*/  F2FP.BF16.PACK_AB R2, R26, R27 ;  /* 0x0000001b1a02723e */ /* 0x001fe400000010ff */
[----:B----4-:R-:W-:-:S03]  /*40870*/  F2FP.BF16.PACK_AB R0, R6, R7 ;  /* 0x000000070600723e */ /* 0x010fc600000010ff */
[----:B------:R-:W-:Y:S04]  /*40880*/  STL [R1+0x154], R2 ;  /* 0x0001540201007387 */ /* 0x000fe80000100800 */
[----:B--2---:R0:W-:Y:S04]  /*40890*/  STL [R1+0x10f0], R22 ;  /* 0x0010f01601007387 */ /* 0x0041e80000100800 */
[----:B------:R-:W-:Y:S04]  /*408a0*/  STL [R1+0x150], R0 ;  /* 0x0001500001007387 */ /* 0x000fe80000100800 */
        /* <DEDUP_REMOVED lines=33> */
[----:B------:R-:W3:Y:S04]  /*40ac0*/  LDL.LU R23, [R1+0x24c] ;  /* 0x00024c0001177983 */ /* 0x000ee80000300800 */
[----:B---3--:R0:W-:Y:S04]  /*40ad0*/  STL [R1+0x10ec], R23 ;  /* 0x0010ec1701007387 */ /* 0x0081e80000100800 */
[----:B0-----:R-:W3:Y:S04]  /*40ae0*/  LDL.LU R23, [R1+0x14c] ;  /* 0x00014c0001177983 */ /* 0x001ee80000300800 */
        /* <DEDUP_REMOVED lines=33> */
[----:B0-----:R-:W2:Y:S04]  /*40d00*/  LDL.LU R23, [R1+0x4dc] ;  /* 0x0004dc0001177983 */ /* 0x001ea80000300800 */
[----:B------:R-:W3:Y:S04]  /*40d10*/  LDL.LU R20, [R1+0x248] ;  /* 0x0002480001147983 */ /* 0x000ee80000300800 */
[----:B------:R-:W4:Y:S04]  /*40d20*/  LDL.LU R21, [R1+0x25c] ;  /* 0x00025c0001157983 */ /* 0x000f280000300800 */
        /* <DEDUP_REMOVED lines=25> */
[----:B--2---:R-:W-:-:S03]  /*40ec0*/  F2FP.BF16.PACK_AB R22, R23, R22 ;  /* 0x000000161716723e */ /* 0x004fc600000010ff */
        /* <DEDUP_REMOVED lines=68> */
[----:B------:R-:W2:Y:S01]  /*41310*/  LDL.LU R23, [R1+0x10ec] ;  /* 0x0010ec0001177983 */ /* 0x000ea20000300800 */
[----:B----4-:R-:W-:-:S03]  /*41320*/  F2FP.BF16.PACK_AB R18, R21, R18 ;  /* 0x000000121512723e */ /* 0x010fc600000010ff */
[----:B------:R0:W-:Y:S01]  /*41330*/  STL [R1+0xd8], R22 ;  /* 0x0000d81601007387 */ /* 0x0001e20000100800 */
[----:B---3--:R-:W-:Y:S02]  /*41340*/  F2FP.BF16.PACK_AB R16, R19, R16 ;  /* 0x000000101310723e */ /* 0x008fe400000010ff */
[----:B------:R-:W-:Y:S01]  /*41350*/  F2FP.BF16.PACK_AB R14, R17, R14 ;  /* 0x0000000e110e723e */ /* 0x000fe200000010ff */
[----:B0-----:R-:W3:Y:S01]  /*41360*/  LDL.LU R22, [R1+0x10e8] ;  /* 0x0010e80001167983 */ /* 0x001ee20000300800 */
[----:B------:R-:W-:Y:S02]  /*41370*/  F2FP.BF16.PACK_AB R12, R15, R12 ;  /* 0x0000000c0f0c723e */ /* 0x000fe400000010ff */
[----:B------:R-:W-:Y:S02]  /*41380*/  F2FP.BF16.PACK_AB R10, R13, R10 ;  /* 0x0000000a0d0a723e */ /* 0x000fe400000010ff */
[----:B------:R-:W-:Y:S02]  /*41390*/  F2FP.BF16.PACK_AB R8, R11, R8 ;  /* 0x000000080b08723e */ /* 0x000fe400000010ff */
[----:B--2---:R-:W-:-:S02]  /*413a0*/  F2FP.BF16.PACK_AB R20, R23, R20 ;  /* 0x000000141714723e */ /* 0x004fc400000010ff */
[----:B------:R-:W3:Y:S04]  /*413b0*/  LDL.LU R23, [R1+0x10e4] ;  /* 0x0010e40001177983 */ /* 0x000ee80000300800 */
[----:B------:R0:W-:Y:S04]  /*413c0*/  STL [R1+0xd4], R20 ;  /* 0x0000d41401007387 */ /* 0x0001e80000100800 */
[----:B0-----:R-:W2:Y:S04]  /*413d0*/  LDL.LU R20, [R1+0x10e0] ;  /* 0x0010e00001147983 */ /* 0x001ea80000300800 */
[----:B------:R-:W2:Y:S04]  /*413e0*/  LDL.LU R21, [R1+0x10dc] ;  /* 0x0010dc0001157983 */ /* 0x000ea80000300800 */
[----:B------:R0:W-:Y:S04]  /*413f0*/  STL [R1+0xd0], R18 ;  /* 0x0000d01201007387 */ /* 0x0001e80000100800 */
[----:B0-----:R-:W4:Y:S04]  /*41400*/  LDL.LU R18, [R1+0x10d8] ;  /* 0x0010d80001127983 */ /* 0x001f280000300800 */
[----:B------:R-:W4:Y:S04]  /*41410*/  LDL.LU R19, [R1+0x10d4] ;  /* 0x0010d40001137983 */ /* 0x000f280000300800 */
        /* <DEDUP_REMOVED lines=11> */
[----:B------:R-:W4:Y:S01]  /*414d0*/  LDL.LU R11, [R1+0x10b4] ;  /* 0x0010b400010b7983 */ /* 0x000f220000300800 */
[----:B------:R-:W-:-:S03]  /*414e0*/  F2FP.BF16.PACK_AB R3, R9, R3 ;  /* 0x000000030903723e */ /* 0x000fc600000010ff */
[----:B------:R0:W-:Y:S01]  /*414f0*/  STL [R1+0xbc], R8 ;  /* 0x0000bc0801007387 */ /* 0x0001e20000100800 */
[----:B------:R-:W-:-:S03]  /*41500*/  F2FP.BF16.PACK_AB R0, R5, R0 ;  /* 0x000000000500723e */ /* 0x000fc600000010ff */
[----:B0-----:R-:W4:Y:S04]  /*41510*/  LDL.LU R8, [R1+0x10b0] ;  /* 0x0010b00001087983 */ /* 0x001f280000300800 */
[----:B------:R-:W4:Y:S04]  /*41520*/  LDL.LU R9, [R1+0x10ac] ;  /* 0x0010ac0001097983 */ /* 0x000f280000300800 */
[----:B------:R0:W-:Y:S02]  /*41530*/  STL [R1+0xb8], R3 ;  /* 0x0000b80301007387 */ /* 0x0001e40000100800 */
[----:B0-----:R-:W-:-:S02]  /*41540*/  F2FP.BF16.PACK_AB R3, R2, R29 ;  /* 0x0000001d0203723e */ /* 0x001fc400000010ff */
[----:B------:R-:W-:-:S03]  /*41550*/  F2FP.BF16.PACK_AB R2, R28, R4 ;  /* 0x000000041c02723e */ /* 0x000fc600000010ff */
[----:B------:R0:W-:Y:S04]  /*41560*/  STL [R1+0xb4], R3 ;  /* 0x0000b40301007387 */ /* 0x0001e80000100800 */
[----:B------:R1:W-:Y:S04]  /*41570*/  STL [R1+0xb0], R2 ;  /* 0x0000b00201007387 */ /* 0x0003e80000100800 */
[----:B------:R1:W-:Y:S01]  /*41580*/  STL [R1+0xac], R0 ;  /* 0x0000ac0001007387 */ /* 0x0003e20000100800 */
[----:B0-----:R-:W-:Y:S02]  /*41590*/  F2FP.BF16.PACK_AB R3, R24, R25 ;  /* 0x000000191803723e */ /* 0x001fe400000010ff */
[----:B-1----:R-:W-:-:S03]  /*415a0*/  F2FP.BF16.PACK_AB R2, R26, R27 ;  /* 0x0000001b1a02723e */ /* 0x002fc600000010ff */
[----:B------:R-:W-:Y:S01]  /*415b0*/  STL [R1+0xa8], R3 ;  /* 0x0000a80301007387 */ /* 0x000fe20000100800 */
[----:B------:R-:W-:-:S03]  /*415c0*/  F2FP.BF16.PACK_AB R0, R6, R7 ;  /* 0x000000070600723e */ /* 0x000fc600000010ff */
[----:B------:R-:W-:Y:S01]  /*415d0*/  STL [R1+0xa4], R2 ;  /* 0x0000a40201007387 */ /* 0x000fe20000100800 */
[----:B---3--:R-:W-:-:S05]  /*415e0*/  F2FP.BF16.PACK_AB R27, R23, R22 ;  /* 0x00000016171b723e */ /* 0x008fca00000010ff */
[----:B------:R-:W-:Y:S04]  /*415f0*/  STL [R1+0xfa4], R27 ;  /* 0x000fa41b01007387 */ /* 0x000fe80000100800 */
[----:B------:R-:W-:Y:S01]  /*41600*/  STL [R1+0xa0], R0 ;  /* 0x0000a00001007387 */ /* 0x000fe20000100800 */
[----:B--2---:R-:W-:-:S05]  /*41610*/  F2FP.BF16.PACK_AB R26, R21, R20 ;  /* 0x00000014151a723e */ /* 0x004fca00000010ff */
[----:B------:R-:W-:Y:S01]  /*41620*/  STL [R1+0xfa8], R26 ;  /* 0x000fa81a01007387 */ /* 0x000fe20000100800 */
[----:B----4-:R-:W-:-:S05]  /*41630*/  F2FP.BF16.PACK_AB R25, R19, R18 ;  /* 0x000000121319723e */ /* 0x010fca00000010ff */
[----:B------:R-:W-:Y:S01]  /*41640*/  STL [R1+0xfac], R25 ;  /* 0x000fac1901007387 */ /* 0x000fe20000100800 */
[----:B------:R-:W-:-:S05]  /*41650*/  F2FP.BF16.PACK_AB R24, R17, R16 ;  /* 0x000000101118723e */ /* 0x000fca00000010ff */
[----:B------:R-:W-:Y:S01]  /*41660*/  STL [R1+0xfb0], R24 ;  /* 0x000fb01801007387 */ /* 0x000fe20000100800 */
[----:B------:R-:W-:-:S05]  /*41670*/  F2FP.BF16.PACK_AB R23, R15, R14 ;  /* 0x0000000e0f17723e */ /* 0x000fca00000010ff */
[----:B------:R-:W-:Y:S01]  /*41680*/  STL [R1+0xfb4], R23 ;  /* 0x000fb41701007387 */ /* 0x000fe20000100800 */
[----:B------:R-:W-:-:S05]  /*41690*/  F2FP.BF16.PACK_AB R22, R13, R12 ;  /* 0x0000000c0d16723e */ /* 0x000fca00000010ff */
[----:B------:R-:W-:Y:S01]  /*416a0*/  STL [R1+0xfb8], R22 ;  /* 0x000fb81601007387 */ /* 0x000fe20000100800 */
[----:B------:R-:W-:-:S05]  /*416b0*/  F2FP.BF16.PACK_AB R21, R11, R10 ;  /* 0x0000000a0b15723e */ /* 0x000fca00000010ff */
[----:B------:R-:W-:Y:S04]  /*416c0*/  STL [R1+0xfbc], R21 ;  /* 0x000fbc1501007387 */ /* 0x000fe80000100800 */
[----:B------:R-:W2:Y:S04]  /*416d0*/  LDL.LU R19, [R1+0x5a8] ;  /* 0x0005a80001137983 */ /* 0x000ea80000300800 */
[----:B------:R-:W3:Y:S04]  /*416e0*/  LDL.LU R18, [R1+0x5b8] ;  /* 0x0005b80001127983 */ /* 0x000ee80000300800 */
[----:B---3--:R0:W-:Y:S04]  /*416f0*/  STL [R1+0x10a8], R18 ;  /* 0x0010a81201007387 */ /* 0x0081e80000100800 */
[----:B0-----:R-:W2:Y:S04]  /*41700*/  LDL.LU R18, [R1+0x5ac] ;  /* 0x0005ac0001127983 */ /* 0x001ea80000300800 */
[----:B------:R-:W3:Y:S04]  /*41710*/  LDL.LU R17, [R1+0x5c8] ;  /* 0x0005c80001117983 */ /* 0x000ee80000300800 */
[----:B---3--:R0:W-:Y:S04]  /*41720*/  STL [R1+0x10a4], R17 ;  /* 0x0010a41101007387 */ /* 0x0081e80000100800 */
[----:B0-----:R-:W3:Y:S04]  /*41730*/  LDL.LU R17, [R1+0x5bc] ;  /* 0x0005bc0001117983 */ /* 0x001ee80000300800 */
[----:B------:R-:W4:Y:S04]  /*41740*/  LDL.LU R16, [R1+0x5d8] ;  /* 0x0005d80001107983 */ /* 0x000f280000300800 */
[----:B----4-:R0:W-:Y:S04]  /*41750*/  STL [R1+0x10a0], R16 ;  /* 0x0010a01001007387 */ /* 0x0101e80000100800 */
[----:B0-----:R-:W4:Y:S04]  /*41760*/  LDL.LU R16, [R1+0x5cc] ;  /* 0x0005cc0001107983 */ /* 0x001f280000300800 */
[----:B------:R-:W2:Y:S04]  /*41770*/  LDL.LU R15, [R1+0x5a0] ;  /* 0x0005a000010f7983 */ /* 0x000ea80000300800 */
[----:B--2---:R0:W-:Y:S04]  /*41780*/  STL [R1+0x109c], R15 ;  /* 0x00109c0f01007387 */ /* 0x0041e80000100800 */
[----:B0-----:R-:W2:Y:S04]  /*41790*/  LDL.LU R15, [R1+0x5dc] ;  /* 0x0005dc00010f7983 */ /* 0x001ea80000300800 */
[----:B------:R-:W2:Y:S04]  /*417a0*/  LDL.LU R14, [R1+0x5b0] ;  /* 0x0005b000010e7983 */ /* 0x000ea80000300800 */
[----:B--2---:R0:W-:Y:S04]  /*417b0*/  STL [R1+0x1098], R14 ;  /* 0x0010980e01007387 */ /* 0x0041e80000100800 */
[----:B0-----:R-:W2:Y:S04]  /*417c0*/  LDL.LU R14, [R1+0x5a4] ;  /* 0x0005a400010e7983 */ /* 0x001ea80000300800 */
[----:B------:R-:W2:Y:S04]  /*417d0*/  LDL.LU R13, [R1+0x5c0] ;  /* 0x0005c000010d7983 */ /* 0x000ea80000300800 */
[----:B--2---:R0:W-:Y:S04]  /*417e0*/  STL [R1+0x1094], R13 ;  /* 0x0010940d01007387 */ /* 0x0041e80000100800 */
[----:B0-----:R-:W2:Y:S04]  /*417f0*/  LDL.LU R13, [R1+0x5b4] ;  /* 0x0005b400010d7983 */ /* 0x001ea80000300800 */
[----:B------:R-:W2:Y:S01]  /*41800*/  LDL.LU R5, [R1+0x5d4] ;  /* 0x0005d40001057983 */ /* 0x000ea20000300800 */
[----:B------:R-:W-:-:S02]  /*41810*/  F2FP.BF16.PACK_AB R20, R9, R8 ;  /* 0x000000080914723e */ /* 0x000fc400000010ff */
[----:B------:R-:W-:Y:S01]  /*41820*/  F2FP.BF16.PACK_AB R19, R18, R19 ;  /* 0x000000131213723e */ /* 0x000fe200000010ff */
[----:B--2---:R0:W-:Y:S04]  /*41830*/  STL [R1+0x1090], R5 ;  /* 0x0010900501007387 */ /* 0x0041e80000100800 */
        /* <DEDUP_REMOVED lines=23> */
[----:B------:R-:W3:Y:S04]  /*419b0*/  LDL.LU R18, [R1+0x10a8] ;  /* 0x0010a80001127983 */ /* 0x000ee80000300800 */
[----:B------:R0:W-:Y:S04]  /*419c0*/  STL [R1+0xfc4], R19 ;  /* 0x000fc41301007387 */ /* 0x0001e80000100800 */
[----:B0-----:R-:W2:Y:S01]  /*419d0*/  LDL.LU R19, [R1+0x65c] ;  /* 0x00065c0001137983 */ /* 0x001ea20000300800 */
[----:B---3--:R-:W-:-:S03]  /*419e0*/  F2FP.BF16.PACK_AB R18, R17, R18 ;  /* 0x000000121112723e */ /* 0x008fc600000010ff */
[----:B------:R-:W4:Y:S04]  /*419f0*/  LDL.LU R17, [R1+0x10a4] ;  /* 0x0010a40001117983 */ /* 0x000f280000300800 */
[----:B------:R0:W-:Y:S04]  /*41a00*/  STL [R1+0xfc8], R18 ;  /* 0x000fc81201007387 */ /* 0x0001e80000100800 */
[----:B0-----:R-:W3:Y:S01]  /*41a10*/  LDL.LU R18, [R1+0x644] ;  /* 0x0006440001127983 */ /* 0x001ee20000300800 */
[----:B----4-:R-:W-:-:S03]  /*41a20*/  F2FP.BF16.PACK_AB R17, R16, R17 ;  /* 0x000000111011723e */ /* 0x010fc600000010ff */
[----:B------:R-:W4:Y:S04]  /*41a30*/  LDL.LU R16, [R1+0x10a0] ;  /* 0x0010a00001107983 */ /* 0x000f280000300800 */
[----:B------:R0:W-:Y:S04]  /*41a40*/  STL [R1+0xfcc], R17 ;  /* 0x000fcc1101007387 */ /* 0x0001e80000100800 */
[----:B0-----:R-:W2:Y:S01]  /*41a50*/  LDL.LU R17, [R1+0x604] ;  /* 0x0006040001117983 */ /* 0x001ea20000300800 */
        /* <DEDUP_REMOVED lines=9> */
[----:B------:R-:W2:Y:S04]  /*41af0*/  LDL.LU R13, [R1+0x1094] ;  /* 0x00109400010d7983 */ /* 0x000ea80000300800 */
[----:B------:R0:W-:Y:S04]  /*41b00*/  STL [R1+0xfd8], R14 ;  /* 0x000fd80e01007387 */ /* 0x0001e80000100800 */
[----:B0-----:R-:W4:Y:S01]  /*41b10*/  LDL.LU R14, [R1+0x64c] ;  /* 0x00064c00010e7983 */ /* 0x001f220000300800 */
[----:B--2---:R-:W-:-:S03]  /*41b20*/  F2FP.BF16.PACK_AB R13, R5, R13 ;  /* 0x0000000d050d723e */ /* 0x004fc600000010ff */
[----:B------:R-:W2:Y:S04]  /*41b30*/  LDL.LU R5, [R1+0x1090] ;  /* 0x0010900001057983 */ /* 0x000ea80000300800 */
[----:B------:R0:W-:Y:S01]  /*41b40*/  STL [R1+0xfdc], R13 ;  /* 0x000fdc0d01007387 */ /* 0x0001e20000100800 */
[----:B------:R-:W-:-:S03]  /*41b50*/  F2FP.BF16.PACK_AB R11, R4, R11 ;  /* 0x0000000b040b723e */ /* 0x000fc600000010ff */
[----:B0-----:R-:W3:Y:S01]  /*41b60*/  LDL.LU R13, [R1+0x60c] ;  /* 0x00060c00010d7983 */ /* 0x001ee20000300800 */
[----:B--2---:R-:W-:-:S03]  /*41b70*/  F2FP.BF16.PACK_AB R12, R5, R12 ;  /* 0x0000000c050c723e */ /* 0x004fc600000010ff */
[----:B------:R-:W2:Y:S04]  /*41b80*/  LDL.LU R5, [R1+0x108c] ;  /* 0x00108c0001057983 */ /* 0x000ea80000300800 */
[----:B------:R0:W-:Y:S04]  /*41b90*/  STL [R1+0xfe0], R12 ;  /* 0x000fe00c01007387 */ /* 0x0001e80000100800 */
[----:B0-----:R-:W2:Y:S04]  /*41ba0*/  LDL.LU R12, [R1+0x5fc] ;  /* 0x0005fc00010c7983 */ /* 0x001ea80000300800 */
[----:B------:R-:W2:Y:S01]  /*41bb0*/  LDL.LU R4, [R1+0x1088] ;  /* 0x0010880001047983 */ /* 0x000ea20000300800 */
[----:B---3--:R-:W-:-:S02]  /*41bc0*/  F2FP.BF16.PACK_AB R9, R13, R9 ;  /* 0x000000090d09723e */ /* 0x008fc400000010ff */
[----:B----4-:R-:W-:Y:S01]  /*41bd0*/  F2FP.BF16.PACK_AB R8, R14, R8 ;  /* 0x000000080e08723e */ /* 0x010fe200000010ff */
[----:B------:R-:W-:Y:S01]  /*41be0*/  STL [R1+0xfe4], R11 ;  /* 0x000fe40b01007387 */ /* 0x000fe20000100800 */
[----:B------:R-:W-:Y:S02]  /*41bf0*/  F2FP.BF16.PACK_AB R7, R15, R7 ;  /* 0x000000070f07723e */ /* 0x000fe400000010ff */
[----:B------:R-:W-:Y:S02]  /*41c00*/  F2FP.BF16.PACK_AB R6, R16, R6 ;  /* 0x000000061006723e */ /* 0x000fe400000010ff */
[----:B------:R-:W-:Y:S02]  /*41c10*/  F2FP.BF16.PACK_AB R3, R27, R3 ;  /* 0x000000031b03723e */ /* 0x000fe400000010ff */
[----:B--2---:R-:W-:Y:S02]  /*41c20*/  F2FP.BF16.PACK_AB R5, R17, R5 ;  /* 0x000000051105723e */ /* 0x004fe400000010ff */
[----:B------:R-:W-:-:S02]  /*41c30*/  F2FP.BF16.PACK_AB R10, R12, R10 ;  /* 0x0000000a0c0a723e */ /* 0x000fc400000010ff */
[----:B------:R-:W-:-:S03]  /*41c40*/  F2FP.BF16.PACK_AB R4, R18, R4 ;  /* 0x000000041204723e */ /* 0x000fc600000010ff */
[----:B------:R-:W-:Y:S04]  /*41c50*/  STL [R1+0xfe8], R10 ;  /* 0x000fe80a01007387 */ /* 0x000fe80000100800 */
[----:B------:R-:W-:Y:S04]  /*41c60*/  STL [R1+0xfec], R9 ;  /* 0x000fec0901007387 */ /* 0x000fe80000100800 */
[----:B------:R-:W-:Y:S04]  /*41c70*/  STL [R1+0xff0], R8 ;  /* 0x000ff00801007387 */ /* 0x000fe80000100800 */
[----:B------:R-:W-:Y:S04]  /*41c80*/  STL [R1+0xff4], R7 ;  /* 0x000ff40701007387 */ /* 0x000fe80000100800 */
[----:B------:R0:W-:Y:S04]  /*41c90*/  STL [R1+0xff8], R6 ;  /* 0x000ff80601007387 */ /* 0x0001e80000100800 */
[----:B------:R-:W-:Y:S04]  /*41ca0*/  STL [R1+0xffc], R5 ;  /* 0x000ffc0501007387 */ /* 0x000fe80000100800 */
[----:B------:R1:W-:Y:S01]  /*41cb0*/  STL [R1+0x1000], R4 ;  /* 0x0010000401007387 */ /* 0x0003e20000100800 */
[----:B0-----:R-:W-:-:S02]  /*41cc0*/  F2FP.BF16.PACK_AB R6, R21, R22 ;  /* 0x000000161506723e */ /* 0x001fc400000010ff */
[----:B-1----:R-:W-:Y:S02]  /*41cd0*/  F2FP.BF16.PACK_AB R4, R19, R20 ;  /* 0x000000141304723e */ /* 0x002fe400000010ff */
[----:B------:R-:W-:-:S03]  /*41ce0*/  F2FP.BF16.PACK_AB R5, R23, R24 ;  /* 0x000000181705723e */ /* 0x000fc600000010ff */
[----:B------:R0:W-:Y:S04]  /*41cf0*/  STL [R1+0xc], R4 ;  /* 0x00000c0401007387 */ /* 0x0001e80000100800 */
[----:B------:R-:W-:Y:S01]  /*41d00*/  STL [R1+0x8], R6 ;  /* 0x0000080601007387 */ /* 0x000fe20000100800 */
[----:B0-----:R-:W-:-:S03]  /*41d10*/  F2FP.BF16.PACK_AB R4, R25, R26 ;  /* 0x0000001a1904723e */ /* 0x001fc600000010ff */
[----:B------:R-:W-:Y:S04]  /*41d20*/  STL [R1+0x4], R5 ;  /* 0x0000040501007387 */ /* 0x000fe80000100800 */
[----:B------:R0:W-:Y:S04]  /*41d30*/  STL [R1], R4 ;  /* 0x0000000401007387 */ /* 0x0001e80000100800 */
[----:B------:R-:W-:Y:S04]  /*41d40*/  STL [R1+0x1c], R3 ;  /* 0x00001c0301007387 */ /* 0x000fe80000100800 */
[----:B0-----:R-:W2:Y:S01]  /*41d50*/  LDL.LU R4, [R1+0x740] ;  /* 0x0007400001047983 */ /* 0x001ea20000300800 */
[----:B------:R-:W-:-:S02]  /*41d60*/  F2FP.BF16.PACK_AB R2, R2, R29 ;  /* 0x0000001d0202723e */ /* 0x000fc400000010ff */
[----:B------:R-:W-:-:S03]  /*41d70*/  F2FP.BF16.PACK_AB R0, R28, R0 ;  /* 0x000000001c00723e */ /* 0x000fc600000010ff */
        /* <DEDUP_REMOVED lines=166> */
[----:B0-----:R0:W5:Y:S01]  /*427e0*/  LDL.LU R4, [R1+0x1000] ;  /* 0x0010000001047983 */ /* 0x0011620000300800 */
[----:B------:R-:W-:Y:S02]  /*427f0*/  F2FP.BF16.PACK_AB R14, R13, R14 ;  /* 0x0000000e0d0e723e */ /* 0x000fe400000010ff */
[----:B------:R-:W-:Y:S02]  /*42800*/  F2FP.BF16.PACK_AB R16, R15, R16 ;  /* 0x000000100f10723e */ /* 0x000fe400000010ff */
[----:B------:R-:W-:Y:S02]  /*42810*/  F2FP.BF16.PACK_AB R18, R17, R18 ;  /* 0x000000121112723e */ /* 0x000fe400000010ff */
[----:B------:R-:W-:-:S02]  /*42820*/  F2FP.BF16.PACK_AB R20, R19, R20 ;  /* 0x000000141314723e */ /* 0x000fc400000010ff */
[----:B------:R-:W-:Y:S02]  /*42830*/  F2FP.BF16.PACK_AB R22, R21, R22 ;  /* 0x000000161516723e */ /* 0x000fe400000010ff */
[----:B------:R-:W-:Y:S02]  /*42840*/  F2FP.BF16.PACK_AB R24, R23, R24 ;  /* 0x000000181718723e */ /* 0x000fe400000010ff */
[----:B------:R-:W-:Y:S02]  /*42850*/  F2FP.BF16.PACK_AB R26, R25, R26 ;  /* 0x0000001a191a723e */ /* 0x000fe400000010ff */
[----:B------:R-:W-:Y:S02]  /*42860*/  F2FP.BF16.PACK_AB R28, R27, R28 ;  /* 0x0000001c1b1c723e */ /* 0x000fe400000010ff */
[----:B------:R-:W-:Y:S02]  /*42870*/  F2FP.BF16.PACK_AB R2, R29, R2 ;  /* 0x000000021d02723e */ /* 0x000fe400000010ff */
[----:B------:R-:W-:-:S02]  /*42880*/  F2FP.BF16.PACK_AB R0, R3, R0 ;  /* 0x000000000300723e */ /* 0x000fc400000010ff */
[----:B--2---:R-:W-:Y:S02]  /*42890*/  F2FP.BF16.PACK_AB R6, R5, R6 ;  /* 0x000000060506723e */ /* 0x004fe400000010ff */
[----:B------:R0:W5:Y:S04]  /*428a0*/  LDL.LU R5, [R1+0xffc] ;  /* 0x000ffc0001057983 */ /* 0x0001680000300800 */
[----:B------:R1:W-:Y:S04]  /*428b0*/  STL [R1+0x6c], R6 ;  /* 0x00006c0601007387 */ /* 0x0003e80000100800 */
[----:B-1----:R0:W5:Y:S04]  /*428c0*/  LDL.LU R6, [R1+0xff8] ;  /* 0x000ff80001067983 */ /* 0x0021680000300800 */
        /* <DEDUP_REMOVED lines=32> */
[----:B-1----:R-:W2:Y:S04]  /*42ad0*/  LDL.LU R28, [R1+0xfa0] ;  /* 0x000fa000011c7983 */ /* 0x002ea80000300800 */
[----:B------:R-:W2:Y:S04]  /*42ae0*/  LDL.LU R29, [R1+0xf9c] ;  /* 0x000f9c00011d7983 */ /* 0x000ea80000300800 */
[----:B------:R1:W-:Y:S04]  /*42af0*/  STL [R1+0x9c], R2 ;  /* 0x00009c0201007387 */ /* 0x0003e80000100800 */
[----:B-1----:R-:W3:Y:S04]  /*42b00*/  LDL.LU R2, [R1+0xf98] ;  /* 0x000f980001027983 */ /* 0x002ee80000300800 */
[----:B------:R-:W3:Y:S04]  /*42b10*/  LDL.LU R3, [R1+0xf94] ;  /* 0x000f940001037983 */ /* 0x000ee80000300800 */
[----:B------:R3:W-:Y:S01]  /*42b20*/  STL [R1+0x98], R0 ;  /* 0x0000980001007387 */ /* 0x0007e20000100800 */
[----:B--2---:R-:W-:-:S02]  /*42b30*/  F2FP.BF16.PACK_AB R28, R29, R28 ;  /* 0x0000001c1d1c723e */ /* 0x004fc400000010ff */
[----:B---3--:R-:W-:-:S05]  /*42b40*/  F2FP.BF16.PACK_AB R0, R3, R2 ;  /* 0x000000020300723e */ /* 0x008fca00000010ff */
[----:B------:R0:W-:Y:S04]  /*42b50*/  STL [R1+0x90], R0 ;  /* 0x0000900001007387 */ /* 0x0001e80000100800 */
[----:B------:R0:W-:Y:S02]  /*42b60*/  STL [R1+0x94], R28 ;  /* 0x0000941c01007387 */ /* 0x0001e40000100800 */
.L_x_0:
[----:B------:R-:W2:Y:S04]  /*42b70*/  LDL.LU R29, [R1+0x5c] ;  /* 0x00005c00011d7983 */ /* 0x000ea80000300800 */
[----:B------:R-:W3:Y:S04]  /*42b80*/  LDL.LU R2, [R1+0x18] ;  /* 0x0000180001027983 */ /* 0x000ee80000300800 */
[----:B01----:R-:W4:Y:S04]  /*42b90*/  LDL.LU R0, [R1+0x1c] ;  /* 0x00001c0001007983 */ /* 0x003f280000300800 */
[----:B------:R-:W2:Y:S04]  /*42ba0*/  LDL.LU R28, [R1+0x10] ;  /* 0x00001000011c7983 */ /* 0x000ea80000300800 */
[----:B------:R-:W2:Y:S04]  /*42bb0*/  LDL.LU R3, [R1+0x14] ;  /* 0x0000140001037983 */ /* 0x000ea80000300800 */
[----:B-----5:R0:W-:Y:S04]  /*42bc0*/  STL.64 [R1+0x1110], R6 ;  /* 0x0011100601007387 */ /* 0x0201e80000100a00 */
[----:B0-----:R-:W2:Y:S04]  /*42bd0*/  LDL R7, [R1+0xf90] ;  /* 0x000f900001077983 */ /* 0x001ea80000100800 */
[----:B------:R-:W-:Y:S04]  /*42be0*/  STL.64 [R1+0x1108], R4 ;  /* 0x0011080401007387 */ /* 0x000fe80000100a00 */
        /* <DEDUP_REMOVED lines=9> */
[----:B------:R0:W-:Y:S04]  /*42c80*/  STL.64 [R1+0x10b8], R24 ;  /* 0x0010b81801007387 */ /* 0x0001e80000100a00 */
[----:B0-----:R-:W3:Y:S04]  /*42c90*/  LDL.LU R24, [R1] ;  /* 0x0000000001187983 */ /* 0x001ee80000300800 */
[----:B------:R-:W3:Y:S04]  /*42ca0*/  LDL.LU R25, [R1+0x4] ;  /* 0x0000040001197983 */ /* 0x000ee80000300800 */
[----:B------:R-:W3:Y:S04]  /*42cb0*/  LDL.LU R26, [R1+0x8] ;  /* 0x00000800011a7983 */ /* 0x000ee80000300800 */
[----:B------:R-:W3:Y:S04]  /*42cc0*/  LDL.LU R27, [R1+0xc] ;  /* 0x00000c00011b7983 */ /* 0x000ee80000300800 */
[----:B------:R-:W-:Y:S01]  /*42cd0*/  BAR.SYNC.DEFER_BLOCKING 0x0 ;  /* 0x0000000000007b1d */ /* 0x000fe20000010000 */
[----:B--2---:R-:W-:-:S05]  /*42ce0*/  ISETP.GE.AND P0, PT, R7, c[0x0][0x178], PT ;  /* 0x00005e0007007a0c */ /* 0x004fca0003f06270 */
[----:B---3--:R-:W-:Y:S04]  /*42cf0*/  STL.64 [R1+0x1120], R26 ;  /* 0x0011201a01007387 */ /* 0x008fe80000100a00 */
[----:B------:R0:W-:Y:S04]  /*42d00*/  STL.64 [R1+0x1118], R24 ;  /* 0x0011181801007387 */ /* 0x0001e80000100a00 */
[----:B------:R-:W2:Y:S04]  /*42d10*/  LDL.LU R16, [R1+0x20] ;  /* 0x0000200001107983 */ /* 0x000ea80000300800 */
[----:B------:R-:W2:Y:S04]  /*42d20*/  LDL.LU R17, [R1+0x24] ;  /* 0x0000240001117983 */ /* 0x000ea80000300800 */
[----:B------:R-:W3:Y:S04]  /*42d30*/  LDL.LU R18, [R1+0x28] ;  /* 0x0000280001127983 */ /* 0x000ee80000300800 */
[----:B------:R-:W3:Y:S04]  /*42d40*/  LDL.LU R19, [R1+0x2c] ;  /* 0x00002c0001137983 */ /* 0x000ee80000300800 */
[----:B---3--:R-:W-:Y:S04]  /*42d50*/  STL.64 [R1+0x1130], R18 ;  /* 0x0011301201007387 */ /* 0x008fe80000100a00 */
[----:B--2---:R1:W-:Y:S04]  /*42d60*/  STL.64 [R1+0x1128], R16 ;  /* 0x0011281001007387 */ /* 0x0043e80000100a00 */
[----:B------:R-:W2:Y:S04]  /*42d70*/  LDL.LU R12, [R1+0x30] ;  /* 0x00003000010c7983 */ /* 0x000ea80000300800 */
[----:B------:R-:W2:Y:S04]  /*42d80*/  LDL.LU R13, [R1+0x34] ;  /* 0x00003400010d7983 */ /* 0x000ea80000300800 */
[----:B------:R-:W3:Y:S04]  /*42d90*/  LDL.LU R14, [R1+0x38] ;  /* 0x00003800010e7983 */ /* 0x000ee80000300800 */
[----:B------:R-:W3:Y:S04]  /*42da0*/  LDL.LU R15, [R1+0x3c] ;  /* 0x00003c00010f7983 */ /* 0x000ee80000300800 */
[----:B---3--:R-:W-:Y:S04]  /*42db0*/  STL.64 [R1+0x1140], R14 ;  /* 0x0011400e01007387 */ /* 0x008fe80000100a00 */
[----:B--2---:R-:W-:Y:S04]  /*42dc0*/  STL.64 [R1+0x1138], R12 ;  /* 0x0011380c01007387 */ /* 0x004fe80000100a00 */
[----:B------:R-:W2:Y:S04]  /*42dd0*/  LDL.LU R8, [R1+0x40] ;  /* 0x0000400001087983 */ /* 0x000ea80000300800 */
[----:B------:R-:W2:Y:S04]  /*42de0*/  LDL.LU R9, [R1+0x44] ;  /* 0x0000440001097983 */ /* 0x000ea80000300800 */
[----:B------:R-:W3:Y:S04]  /*42df0*/  LDL.LU R10, [R1+0x48] ;  /* 0x00004800010a7983 */ /* 0x000ee80000300800 */
[----:B------:R-:W3:Y:S04]  /*42e00*/  LDL.LU R11, [R1+0x4c] ;  /* 0x00004c00010b7983 */ /* 0x000ee80000300800 */
[----:B---3--:R-:W-:Y:S04]  /*42e10*/  STL.64 [R1+0x1150], R10 ;  /* 0x0011500a01007387 */ /* 0x008fe80000100a00 */
[----:B--2---:R-:W-:Y:S04]  /*42e20*/  STL.64 [R1+0x1148], R8 ;  /* 0x0011480801007387 */ /* 0x004fe80000100a00 */
[----:B0-----:R-:W2:Y:S01]  /*42e30*/  LDL.LU R24, [R1+0x60] ;  /* 0x0000600001187983 */ /* 0x001ea20000300800 */
[----:B------:R-:W-:-:S03]  /*42e40*/  IMAD.MOV.U32 R7, RZ, RZ, R29 ;  /* 0x000000ffff077224 */ /* 0x000fc600078e001d */
[----:B------:R-:W0:Y:S04]  /*42e50*/  S2R R29, SR_TID.X ;  /* 0x00000000001d7919 */ /* 0x000e280000002100 */
[----:B--2---:R2:W-:Y:S04]  /*42e60*/  STL [R1+0x1158], R24 ;  /* 0x0011581801007387 */ /* 0x0045e80000100800 */
[----:B------:R-:W3:Y:S04]  /*42e70*/  LDL.LU R25, [R1+0x64] ;  /* 0x0000640001197983 */ /* 0x000ee80000300800 */
[----:B------:R-:W3:Y:S04]  /*42e80*/  LDL.LU R26, [R1+0x68] ;  /* 0x00006800011a7983 */ /* 0x000ee80000300800 */
[----:B------:R-:W3:Y:S04]  /*42e90*/  LDL.LU R27, [R1+0x6c] ;  /* 0x00006c00011b7983 */ /* 0x000ee80000300800 */
[----:B-1----:R-:W3:Y:S04]  /*42ea0*/  LDL.LU R16, [R1+0x70] ;  /* 0x0000700001107983 */ /* 0x002ee80000300800 */
[----:B------:R-:W3:Y:S04]  /*42eb0*/  LDL.LU R17, [R1+0x74] ;  /* 0x0000740001117983 */ /* 0x000ee80000300800 */
[----:B------:R-:W3:Y:S04]  /*42ec0*/  LDL.LU R18, [R1+0x78] ;  /* 0x0000780001127983 */ /* 0x000ee80000300800 */
[----:B------:R-:W3:Y:S04]  /*42ed0*/  LDL.LU R19, [R1+0x7c] ;  /* 0x00007c0001137983 */ /* 0x000ee80000300800 */
[----:B--2---:R-:W2:Y:S01]  /*42ee0*/  LDL R24, [R1+0x750] ;  /* 0x0007500001187983 */ /* 0x004ea20000100800 */
[----:B----4-:R-:W-:-:S02]  /*42ef0*/  IMAD.MOV.U32 R23, RZ, RZ, R0 ;  /* 0x000000ffff177224 */ /* 0x010fc400078e0000 */
[----:B------:R-:W-:Y:S01]  /*42f00*/  IMAD.MOV.U32 R21, RZ, RZ, R3 ;  /* 0x000000ffff157224 */ /* 0x000fe200078e0003 */
[----:B------:R-:W4:Y:S01]  /*42f10*/  LDL.LU R12, [R1+0x80] ;  /* 0x00008000010c7983 */ /* 0x000f220000300800 */
[----:B0-----:R-:W-:-:S03]  /*42f20*/  IMAD.SHL.U32 R3, R29, 0x800, RZ ;  /* 0x000008001d037824 */ /* 0x001fc600078e00ff */
[----:B------:R-:W4:Y:S01]  /*42f30*/  LDL.LU R13, [R1+0x84] ;  /* 0x00008400010d7983 */ /* 0x000f220000300800 */
[----:B------:R-:W-:-:S03]  /*42f40*/  IMAD.MOV.U32 R22, RZ, RZ, R2 ;  /* 0x000000ffff167224 */ /* 0x000fc600078e0002 */
[----:B------:R-:W4:Y:S01]  /*42f50*/  LDL.LU R14, [R1+0x88] ;  /* 0x00008800010e7983 */ /* 0x000f220000300800 */
[----:B------:R-:W-:-:S03]  /*42f60*/  IMAD.SHL.U32 R2, R29, 0x20, RZ ;  /* 0x000000201d027824 */ /* 0x000fc600078e00ff */
[----:B------:R-:W4:Y:S01]  /*42f70*/  LDL.LU R15, [R1+0x8c] ;  /* 0x00008c00010f7983 */ /* 0x000f220000300800 */
[----:B------:R-:W-:-:S03]  /*42f80*/  IMAD.MOV.U32 R20, RZ, RZ, R28 ;  /* 0x000000ffff147224 */ /* 0x000fc600078e001c */
[----:B------:R-:W3:Y:S01]  /*42f90*/  LDL.LU R8, [R1+0x90] ;  /* 0x0000900001087983 */ /* 0x000ee20000300800 */
[----:B------:R-:W-:-:S03]  /*42fa0*/  LOP3.LUT R3, R3, 0xc000, RZ, 0xc0, !PT ;  /* 0x0000c00003037812 */ /* 0x000fc600078ec0ff */
[----:B------:R-:W3:Y:S01]  /*42fb0*/  LDL.LU R9, [R1+0x94] ;  /* 0x0000940001097983 */ /* 0x000ee20000300800 */
[----:B------:R-:W-:-:S03]  /*42fc0*/  IMAD.SHL.U32 R28, R29, 0x4, RZ ;  /* 0x000000041d1c7824 */ /* 0x000fc600078e00ff */
[----:B------:R-:W3:Y:S01]  /*42fd0*/  LDL.LU R10, [R1+0x98] ;  /* 0x00009800010a7983 */ /* 0x000ee20000300800 */
[----:B------:R-:W-:-:S03]  /*42fe0*/  LOP3.LUT R2, R2, 0x60, RZ, 0xc0, !PT ;  /* 0x0000006002027812 */ /* 0x000fc600078ec0ff */
[----:B------:R-:W3:Y:S04]  /*42ff0*/  LDL.LU R11, [R1+0x9c] ;  /* 0x00009c00010b7983 */ /* 0x000ee80000300800 */
[----:B------:R-:W3:Y:S04]  /*43000*/  LDL.LU R4, [R1+0x50] ;  /* 0x0000500001047983 */ /* 0x000ee80000300800 */
[----:B------:R-:W4:Y:S04]  /*43010*/  LDL.LU R5, [R1+0x54] ;  /* 0x0000540001057983 */ /* 0x000f280000300800 */
[----:B------:R-:W4:Y:S01]  /*43020*/  LDL.LU R6, [R1+0x58] ;  /* 0x0000580001067983 */ /* 0x000f220000300800 */
[----:B--2---:R-:W-:-:S04]  /*43030*/  IADD3 R0, R24, 0x1, RZ ;  /* 0x0000000118007810 */ /* 0x004fc80007ffe0ff */
[----:B------:R-:W-:Y:S02]  /*43040*/  ISETP.LT.AND P4, PT, R0, c[0x0][0x17c], !P0 ;  /* 0x00005f0000007a0c */ /* 0x000fe40004781270 */
[----:B------:R-:W-:-:S04]  /*43050*/  IADD3 R0, R24, 0x2, RZ ;  /* 0x0000000218007810 */ /* 0x000fc80007ffe0ff */
[----:B------:R-:W-:Y:S02]  /*43060*/  ISETP.LT.AND P3, PT, R0, c[0x0][0x17c], !P0 ;  /* 0x00005f0000007a0c */ /* 0x000fe40004761270 */
[----:B------:R-:W-:-:S05]  /*43070*/  LOP3.LUT R0, R29, 0x80, RZ, 0xc0, !PT ;  /* 0x000000801d007812 */ /* 0x000fca00078ec0ff */
[----:B------:R-:W-:Y:S01]  /*43080*/  IMAD R3, R0, 0x2, R3 ;  /* 0x0000000200037824 */ /* 0x000fe200078e0203 */
[----:B------:R-:W-:Y:S02]  /*43090*/  LOP3.LUT R0, R2, 0x70, R28, 0x78, !PT ;  /* 0x0000007002007812 */ /* 0x000fe400078e781c */
[C---:B------:R-:W-:Y:S02]  /*430a0*/  IADD3 R2, R24.reuse, 0x3, RZ ;  /* 0x0000000318027810 */ /* 0x040fe40007ffe0ff */
[----:B------:R-:W-:Y:S02]  /*430b0*/  IADD3 R28, R24, 0x4, RZ ;  /* 0x00000004181c7810 */ /* 0x000fe40007ffe0ff */
[----:B------:R-:W2:Y:S01]  /*430c0*/  LDL.LU R24, [R1+0x1158] ;  /* 0x0011580001187983 */ /* 0x000ea20000300800 */
[----:B------:R-:W-:-:S05]  /*430d0*/  IMAD.SHL.U32 R29, R29, 0x80, RZ ;  /* 0x000000801d1d7824 */ /* 0x000fca00078e00ff */
[----:B------:R-:W-:-:S04]  /*430e0*/  LOP3.LUT R29, R29, 0x3000, RZ, 0xc0, !PT ;  /* 0x000030001d1d7812 */ /* 0x000fc800078ec0ff */
[----:B------:R-:W-:-:S05]  /*430f0*/  IADD3 R3, R0, R3, R29 ;  /* 0x0000000300037210 */ /* 0x000fca0007ffe01d */
[----:B---3--:R0:W-:Y:S04]  /*43100*/  STS.128 [R3], R8 ;  /* 0x0000000803007388 */ /* 0x0081e80000000c00 */
[----:B----4-:R1:W-:Y:S04]  /*43110*/  STS.128 [R3+0x80], R12 ;  /* 0x0000800c03007388 */ /* 0x0103e80000000c00 */
[----:B------:R3:W-:Y:S04]  /*43120*/  STS.128 [R3+0x200], R16 ;  /* 0x0002001003007388 */ /* 0x0007e80000000c00 */
[----:B0-----:R-:W4:Y:S04]  /*43130*/  LDL.LU.64 R10, [R1+0x1150] ;  /* 0x00115000010a7983 */ /* 0x001f280000300a00 */
[----:B------:R-:W4:Y:S04]  /*43140*/  LDL.LU.64 R8, [R1+0x1148] ;  /* 0x0011480001087983 */ /* 0x000f280000300a00 */
[----:B-1----:R-:W4:Y:S04]  /*43150*/  LDL.LU.64 R14, [R1+0x1140] ;  /* 0x00114000010e7983 */ /* 0x002f280000300a00 */
[----:B------:R-:W4:Y:S04]  /*43160*/  LDL.LU.64 R12, [R1+0x1138] ;  /* 0x00113800010c7983 */ /* 0x000f280000300a00 */
[----:B---3--:R-:W3:Y:S04]  /*43170*/  LDL.LU.64 R18, [R1+0x1130] ;  /* 0x0011300001127983 */ /* 0x008ee80000300a00 */
[----:B------:R-:W3:Y:S04]  /*43180*/  LDL.LU.64 R16, [R1+0x1128] ;  /* 0x0011280001107983 */ /* 0x000ee80000300a00 */
[----:B--2---:R0:W-:Y:S04]  /*43190*/  STS.128 [R3+0x280], R24 ;  /* 0x0002801803007388 */ /* 0x0041e80000000c00 */
[----:B0-----:R-:W2:Y:S04]  /*431a0*/  LDL.LU.64 R26, [R1+0x1120] ;  /* 0x00112000011a7983 */ /* 0x001ea80000300a00 */
[----:B------:R-:W2:Y:S04]  /*431b0*/  LDL.LU.64 R24, [R1+0x1118] ;  /* 0x0011180001187983 */ /* 0x000ea80000300a00 */
[----:B------:R0:W-:Y:S04]  /*431c0*/  STS.128 [R3+0x400], R4 ;  /* 0x0004000403007388 */ /* 0x0001e80000000c00 */
[----:B------:R-:W-:Y:S04]  /*431d0*/  STS.128 [R3+0x800], R20 ;  /* 0x0008001403007388 */ /* 0x000fe80000000c00 */
[----:B----4-:R1:W-:Y:S04]  /*431e0*/  STS.128 [R3+0x480], R8 ;  /* 0x0004800803007388 */ /* 0x0103e80000000c00 */
[----:B0-----:R-:W4:Y:S04]  /*431f0*/  LDL.LU.64 R6, [R1+0x1110] ;  /* 0x0011100001067983 */ /* 0x001f280000300a00 */
[----:B------:R-:W4:Y:S04]  /*43200*/  LDL.LU.64 R4, [R1+0x1108] ;  /* 0x0011080001047983 */ /* 0x000f280000300a00 */
[----:B------:R0:W-:Y:S04]  /*43210*/  STS.128 [R3+0x600], R12 ;  /* 0x0006000c03007388 */ /* 0x0001e80000000c00 */
[----:B-1----:R-:W4:Y:S04]  /*43220*/  LDL.LU.64 R10, [R1+0x1100] ;  /* 0x00110000010a7983 */ /* 0x002f280000300a00 */
[----:B------:R-:W4:Y:S04]  /*43230*/  LDL.LU.64 R8, [R1+0x10f8] ;  /* 0x0010f80001087983 */ /* 0x000f280000300a00 */
[----:B---3--:R1:W-:Y:S04]  /*43240*/  STS.128 [R3+0x680], R16 ;  /* 0x0006801003007388 */ /* 0x0083e80000000c00 */
[----:B0-----:R-:W3:Y:S04]  /*43250*/  LDL.LU.64 R14, [R1+0x10f0] ;  /* 0x0010f000010e7983 */ /* 0x001ee80000300a00 */
[----:B------:R-:W3:Y:S04]  /*43260*/  LDL.LU.64 R12, [R1+0x10e8] ;  /* 0x0010e800010c7983 */ /* 0x000ee80000300a00 */
[----:B-1----:R-:W3:Y:S04]  /*43270*/  LDL.LU.64 R18, [R1+0x10e0] ;  /* 0x0010e00001127983 */ /* 0x002ee80000300a00 */
[----:B------:R-:W3:Y:S04]  /*43280*/  LDL.LU.64 R16, [R1+0x10d8] ;  /* 0x0010d80001107983 */ /* 0x000ee80000300a00 */
[----:B------:R-:W3:Y:S04]  /*43290*/  LDL.LU.64 R22, [R1+0x10d0] ;  /* 0x0010d00001167983 */ /* 0x000ee80000300a00 */
[----:B------:R-:W3:Y:S04]  /*432a0*/  LDL.LU.64 R20, [R1+0x10c8] ;  /* 0x0010c80001147983 */ /* 0x000ee80000300a00 */
[----:B--2---:R0:W-:Y:S04]  /*432b0*/  STS.128 [R3+0x880], R24 ;  /* 0x0008801803007388 */ /* 0x0041e80000000c00 */
[----:B0-----:R-:W2:Y:S04]  /*432c0*/  LDL.LU.64 R26, [R1+0x10c0] ;  /* 0x0010c000011a7983 */ /* 0x001ea80000300a00 */
[----:B------:R-:W2:Y:S04]  /*432d0*/  LDL.LU.64 R24, [R1+0x10b8] ;  /* 0x0010b80001187983 */ /* 0x000ea80000300a00 */
[----:B------:R-:W0:Y:S04]  /*432e0*/  S2R R29, SR_TID.X ;  /* 0x00000000001d7919 */ /* 0x000e280000002100 */
[----:B----4-:R-:W-:Y:S04]  /*432f0*/  STS.128 [R3+0xa00], R4 ;  /* 0x000a000403007388 */ /* 0x010fe80000000c00 */
[----:B------:R-:W-:Y:S04]  /*43300*/  STS.128 [R3+0xa80], R8 ;  /* 0x000a800803007388 */ /* 0x000fe80000000c00 */
[----:B---3--:R-:W-:Y:S01]  /*43310*/  STS.128 [R3+0xc00], R12 ;  /* 0x000c000c03007388 */ /* 0x008fe20000000c00 */
[----:B0-----:R-:W-:-:S03]  /*43320*/  IMAD.SHL.U32 R0, R29, 0x2000, RZ ;  /* 0x000020001d007824 */ /* 0x001fc600078e00ff */
[----:B------:R-:W-:Y:S04]  /*43330*/  STS.128 [R3+0xc80], R16 ;  /* 0x000c801003007388 */ /* 0x000fe80000000c00 */
[----:B------:R-:W-:Y:S01]  /*43340*/  STS.128 [R3+0xe00], R20 ;  /* 0x000e001403007388 */ /* 0x000fe20000000c00 */
[----:B------:R-:W-:Y:S02]  /*43350*/  LOP3.LUT R0, R0, 0xc000, RZ, 0xc0, !PT ;  /* 0x0000c00000007812 */ /* 0x000fe400078ec0ff */
[----:B------:R-:W-:Y:S02]  /*43360*/  LOP3.LUT R29, R29, 0xff, RZ, 0xc0, !PT ;  /* 0x000000ff1d1d7812 */ /* 0x000fe400078ec0ff */
[----:B------:R-:W-:-:S03]  /*43370*/  ISETP.LT.AND P1, PT, R28, c[0x0][0x17c], !P0 ;  /* 0x00005f001c007a0c */ /* 0x000fc60004721270 */
[----:B------:R-:W-:-:S05]  /*43380*/  IMAD R28, R29, 0x10, R0 ;  /* 0x000000101d1c7824 */ /* 0x000fca00078e0200 */
[C---:B------:R-:W-:Y:S01]  /*43390*/  LOP3.LUT R29, R28.reuse, 0x60, RZ, 0x3c, !PT ;  /* 0x000000601c1d7812 */ /* 0x040fe200078e3cff */
[----:B--2---:R0:W-:Y:S04]  /*433a0*/  STS.128 [R3+0xe80], R24 ;  /* 0x000e801803007388 */ /* 0x0041e80000000c00 */
[----:B------:R-:W-:Y:S06]  /*433b0*/  BAR.SYNC.DEFER_BLOCKING 0x0 ;  /* 0x0000000000007b1d */ /* 0x000fec0000010000 */
[----:B------:R-:W1:Y:S04]  /*433c0*/  LDS.128 R4, [R28] ;  /* 0x000000001c047984 */ /* 0x000e680000000c00 */
[----:B------:R-:W2:Y:S04]  /*433d0*/  LDS.128 R12, [R28+0x1000] ;  /* 0x001000001c0c7984 */ /* 0x000ea80000000c00 */
[----:B------:R-:W3:Y:S01]  /*433e0*/  LDS.128 R8, [R28+0x2000] ;  /* 0x002000001c087984 */ /* 0x000ee20000000c00 */
[----:B0-----:R-:W-:-:S02]  /*433f0*/  LOP3.LUT R26, R28, 0x20, RZ, 0x3c, !PT ;  /* 0x000000201c1a7812 */ /* 0x001fc400078e3cff */
[----:B------:R-:W-:Y:S01]  /*43400*/  LOP3.LUT R27, R28, 0x40, RZ, 0x3c, !PT ;  /* 0x000000401c1b7812 */ /* 0x000fe200078e3cff */
[----:B------:R-:W-:Y:S04]  /*43410*/  LDS.128 R16, [R29+0x2000] ;  /* 0x002000001d107984 */ /* 0x000fe80000000c00 */
[----:B-1----:R-:W-:Y:S01]  /*43420*/  STL [R1+0x44], R5 ;  /* 0x0000440501007387 */ /* 0x002fe20000100800 */
[----:B------:R-:W-:-:S03]  /*43430*/  IMAD.MOV.U32 R24, RZ, RZ, R4 ;  /* 0x000000ffff187224 */ /* 0x000fc600078e0004 */
[----:B------:R-:W-:Y:S04]  /*43440*/  STL.64 [R1+0x48], R6 ;  /* 0x0000480601007387 */ /* 0x000fe80000100a00 */
[----:B------:R-:W0:Y:S04]  /*43450*/  LDS.128 R4, [R28+0x3000] ;  /* 0x003000001c047984 */ /* 0x000e280000000c00 */
[----:B--2---:R-:W-:Y:S04]  /*43460*/  STL.64 [R1+0x80], R12 ;  /* 0x0000800c01007387 */ /* 0x004fe80000100a00 */
[----:B------:R-:W-:Y:S04]  /*43470*/  STL.64 [R1+0x88], R14 ;  /* 0x0000880e01007387 */ /* 0x000fe80000100a00 */
[----:B------:R-:W-:Y:S04]  /*43480*/  STL [R1+0xf9c], R28 ;  /* 0x000f9c1c01007387 */ /* 0x000fe80000100800 */
[----:B---3--:R-:W-:Y:S04]  /*43490*/  STL.64 [R1+0x90], R8 ;  /* 0x0000900801007387 */ /* 0x008fe80000100a00 */
[----:B------:R-:W-:Y:S04]  /*434a0*/  STL.64 [R1+0x98], R10 ;  /* 0x0000980a01007387 */ /* 0x000fe80000100a00 */
[----:B------:R-:W1:Y:S04]  /*434b0*/  LDS.128 R12, [R26] ;  /* 0x000000001a0c7984 */ /* 0x000e680000000c00 */
[----:B------:R-:W-:Y:S04]  /*434c0*/  LDS.128 R8, [R26+0x1000] ;  /* 0x001000001a087984 */ /* 0x000fe80000000c00 */
[----:B0-----:R-:W-:Y:S04]  /*434d0*/  STL.64 [R1+0x70], R4 ;  /* 0x0000700401007387 */ /* 0x001fe80000100a00 */
[----:B------:R-:W-:Y:S04]  /*434e0*/  STL.64 [R1+0x78], R6 ;  /* 0x0000780601007387 */ /* 0x000fe80000100a00 */
[----:B------:R-:W0:Y:S04]  /*434f0*/  LDS.128 R4, [R26+0x2000] ;  /* 0x002000001a047984 */ /* 0x000e280000000c00 */
[----:B-1----:R-:W-:Y:S04]  /*43500*/  STL.64 [R1+0x50], R12 ;  /* 0x0000500c01007387 */ /* 0x002fe80000100a00 */
[----:B------:R-:W-:Y:S04]  /*43510*/  STL.64 [R1+0x58], R14 ;  /* 0x0000580e01007387 */ /* 0x000fe80000100a00 */
[----:B------:R-:W-:Y:S04]  /*43520*/  LDS.128 R12, [R29+0x1000] ;  /* 0x001000001d0c7984 */ /* 0x000fe80000000c00 */
[----:B0-----:R-:W-:Y:S01]  /*43530*/  STL.64 [R1+0x30], R4 ;  /* 0x0000300401007387 */ /* 0x001fe20000100a00 */
[----:B------:R-:W-:-:S03]  /*43540*/  IMAD.MOV.U32 R28, RZ, RZ, R7 ;  /* 0x000000ffff1c7224 */ /* 0x000fc600078e0007 */
[----:B------:R-:W-:Y:S04]  /*43550*/  STL.64 [R1+0x60], R8 ;  /* 0x0000600801007387 */ /* 0x000fe80000100a00 */
[----:B------:R-:W-:Y:S04]  /*43560*/  STL.64 [R1+0x68], R10 ;  /* 0x0000680a01007387 */ /* 0x000fe80000100a00 */
[----:B------:R-:W-:Y:S04]  /*43570*/  STL [R1+0x38], R6 ;  /* 0x0000380601007387 */ /* 0x000fe80000100800 */
[----:B------:R-:W0:Y:S04]  /*43580*/  LDS.128 R4, [R26+0x3000] ;  /* 0x003000001a047984 */ /* 0x000e280000000c00 */
[----:B------:R-:W-:Y:S04]  /*43590*/  STL [R1+0xfa0], R28 ;  /* 0x000fa01c01007387 */ /* 0x000fe80000100800 */
[----:B------:R-:W-:Y:S04]  /*435a0*/  STL [R1+0xfa4], R26 ;  /* 0x000fa41a01007387 */ /* 0x000fe80000100800 */
[----:B------:R-:W-:Y:S04]  /*435b0*/  LDS.128 R8, [R27] ;  /* 0x000000001b087984 */ /* 0x000fe80000000c00 */
[----:B0-----:R-:W-:Y:S04]  /*435c0*/  STL.64 [R1+0x20], R4 ;  /* 0x0000200401007387 */ /* 0x001fe80000100a00 */
[----:B------:R-:W-:Y:S04]  /*435d0*/  STL.64 [R1+0x28], R6 ;  /* 0x0000280601007387 */ /* 0x000fe80000100a00 */
[----:B------:R-:W0:Y:S04]  /*435e0*/  LDS.128 R4, [R27+0x1000] ;  /* 0x001000001b047984 */ /* 0x000e280000000c00 */
[----:B0-----:R-:W-:Y:S01]  /*435f0*/  STL.64 [R1], R4 ;  /* 0x0000000401007387 */ /* 0x001fe20000100a00 */
[----:B------:R-:W-:-:S03]  /*43600*/  IMAD.MOV.U32 R28, RZ, RZ, R7 ;  /* 0x000000ffff1c7224 */ /* 0x000fc600078e0007 */
[----:B------:R-:W-:Y:S04]  /*43610*/  STL.64 [R1+0x10], R8 ;  /* 0x0000100801007387 */ /* 0x000fe80000100a00 */
[----:B------:R-:W-:Y:S04]  /*43620*/  STL.64 [R1+0x18], R10 ;  /* 0x0000180a01007387 */ /* 0x000fe80000100a00 */
[----:B------:R-:W-:Y:S04]  /*43630*/  STL [R1+0x8], R6 ;  /* 0x0000080601007387 */ /* 0x000fe80000100800 */
[----:B------:R-:W0:Y:S04]  /*43640*/  LDS.128 R4, [R27+0x2000] ;  /* 0x002000001b047984 */ /* 0x000e280000000c00 */
[----:B------:R-:W1:Y:S04]  /*43650*/  LDS.128 R8, [R27+0x3000] ;  /* 0x003000001b087984 */ /* 0x000e680000000c00 */
[----:B------:R-:W-:Y:S04]  /*43660*/  STL [R1+0xfa8], R28 ;  /* 0x000fa81c01007387 */ /* 0x000fe80000100800 */
[----:B0-----:R0:W-:Y:S04]  /*43670*/  STL [R1+0xfb0], R6 ;  /* 0x000fb00601007387 */ /* 0x0011e80000100800 */
[----:B0-----:R-:W2:Y:S04]  /*43680*/  LDL R6, [R1+0x750] ;  /* 0x0007500001067983 */ /* 0x001ea80000100800 */
[----:B------:R-:W-:Y:S04]  /*43690*/  STL [R1+0xfac], R7 ;  /* 0x000fac0701007387 */ /* 0x000fe80000100800 */
[----:B------:R-:W-:Y:S04]  /*436a0*/  STL [R1+0x10b0], R27 ;  /* 0x0010b01b01007387 */ /* 0x000fe80000100800 */
[----:B------:R-:W-:Y:S04]  /*436b0*/  STL.64 [R1+0x10a8], R24 ;  /* 0x0010a81801007387 */ /* 0x000fe80000100a00 */
[----:B-1----:R-:W-:Y:S04]  /*436c0*/  STL.64 [R1+0x110], R8 ;  /* 0x0001100801007387 */ /* 0x002fe80000100a00 */
[----:B------:R-:W-:Y:S04]  /*436d0*/  STL.64 [R1+0x118], R10 ;  /* 0x0001180a01007387 */ /* 0x000fe80000100a00 */
[----:B------:R-:W0:Y:S04]  /*436e0*/  LDS.128 R8, [R29] ;  /* 0x000000001d087984 */ /* 0x000e280000000c00 */
[----:B------:R-:W1:Y:S04]  /*436f0*/  LDS.128 R24, [R29+0x3000] ;  /* 0x003000001d187984 */ /* 0x000e680000000c00 */
[----:B0-----:R-:W-:Y:S04]  /*43700*/  STL.64 [R1+0xfc0], R10 ;  /* 0x000fc00a01007387 */ /* 0x001fe80000100a00 */
[----:B------:R0:W-:Y:S04]  /*43710*/  STL.64 [R1+0xfb8], R8 ;  /* 0x000fb80801007387 */ /* 0x0001e80000100a00 */
[----:B0-----:R-:W3:Y:S04]  /*43720*/  LDL.LU R8, [R1+0x1c0] ;  /* 0x0001c00001087983 */ /* 0x001ee80000300800 */
[----:B------:R-:W3:Y:S04]  /*43730*/  LDL.LU R9, [R1+0x1c4] ;  /* 0x0001c40001097983 */ /* 0x000ee80000300800 */
[----:B------:R-:W4:Y:S04]  /*43740*/  LDL.LU R10, [R1+0x1c8] ;  /* 0x0001c800010a7983 */ /* 0x000f280000300800 */
[----:B------:R-:W4:Y:S04]  /*43750*/  LDL.LU R11, [R1+0x1cc] ;  /* 0x0001cc00010b7983 */ /* 0x000f280000300800 */
[----:B------:R-:W-:Y:S06]  /*43760*/  BAR.SYNC.DEFER_BLOCKING 0x0 ;  /* 0x0000000000007b1d */ /* 0x000fec0000010000 */
[----:B----4-:R-:W-:Y:S04]  /*43770*/  STL.64 [R1+0xfd0], R10 ;  /* 0x000fd00a01007387 */ /* 0x010fe80000100a00 */
[----:B---3--:R0:W-:Y:S04]  /*43780*/  STL.64 [R1+0xfc8], R8 ;  /* 0x000fc80801007387 */ /* 0x0081e80000100a00 */
[----:B0-----:R-:W3:Y:S04]  /*43790*/  LDL.LU R8, [R1+0x1b0] ;  /* 0x0001b00001087983 */ /* 0x001ee80000300800 */
[----:B------:R-:W3:Y:S04]  /*437a0*/  LDL.LU R9, [R1+0x1b4] ;  /* 0x0001b40001097983 */ /* 0x000ee80000300800 */
[----:B------:R-:W4:Y:S04]  /*437b0*/  LDL.LU R10, [R1+0x1b8] ;  /* 0x0001b800010a7983 */ /* 0x000f280000300800 */
[----:B------:R-:W4:Y:S04]  /*437c0*/  LDL.LU R11, [R1+0x1bc] ;  /* 0x0001bc00010b7983 */ /* 0x000f280000300800 */
[----:B----4-:R-:W-:Y:S04]  /*437d0*/  STL.64 [R1+0xfe0], R10 ;  /* 0x000fe00a01007387 */ /* 0x010fe80000100a00 */
[----:B---3--:R0:W-:Y:S04]  /*437e0*/  STL.64 [R1+0xfd8], R8 ;  /* 0x000fd80801007387 */ /* 0x0081e80000100a00 */
[----:B0-----:R-:W3:Y:S04]  /*437f0*/  LDL.LU R8, [R1+0x1a0] ;  /* 0x0001a00001087983 */ /* 0x001ee80000300800 */
[----:B------:R-:W3:Y:S04]  /*43800*/  LDL.LU R9, [R1+0x1a4] ;  /* 0x0001a40001097983 */ /* 0x000ee80000300800 */
[----:B------:R-:W4:Y:S04]  /*43810*/  LDL.LU R10, [R1+0x1a8] ;  /* 0x0001a800010a7983 */ /* 0x000f280000300800 */
[----:B------:R-:W4:Y:S04]  /*43820*/  LDL.LU R11, [R1+0x1ac] ;  /* 0x0001ac00010b7983 */ /* 0x000f280000300800 */
[----:B------:R-:W2:Y:S04]  /*43830*/  LDL.LU R20, [R1+0x160] ;  /* 0x0001600001147983 */ /* 0x000ea80000300800 */
[----:B------:R-:W2:Y:S04]  /*43840*/  LDL.LU R21, [R1+0x164] ;  /* 0x0001640001157983 */ /* 0x000ea80000300800 */
[----:B------:R-:W2:Y:S04]  /*43850*/  LDL.LU R22, [R1+0x168] ;  /* 0x0001680001167983 */ /* 0x000ea80000300800 */
[----:B------:R-:W2:Y:S04]  /*43860*/  LDL.LU R23, [R1+0x16c] ;  /* 0x00016c0001177983 */ /* 0x000ea80000300800 */
[----:B--2---:R-:W-:Y:S04]  /*43870*/  STL.64 [R1+0x1020], R22 ;  /* 0x0010201601007387 */ /* 0x004fe80000100a00 */
[----:B------:R0:W-:Y:S04]  /*43880*/  STL.64 [R1+0x1018], R20 ;  /* 0x0010181401007387 */ /* 0x0001e80000100a00 */
[----:B0-----:R-:W2:Y:S04]  /*43890*/  LDL.LU R20, [R1+0x150] ;  /* 0x0001500001147983 */ /* 0x001ea80000300800 */
        /* <DEDUP_REMOVED lines=51> */
[----:B------:R-:W2:Y:S04]  /*43bd0*/  LDL.LU R0, [R1+0xf90] ;  /* 0x000f900001007983 */ /* 0x000ea80000300800 */
        /* <DEDUP_REMOVED lines=11> */
[----:B------:R-:W4:Y:S01]  /*43c90*/  LDL.LU R11, [R1+0x18c] ;  /* 0x00018c00010b7983 */ /* 0x000f220000300800 */
[----:B-1----:R-:W-:-:S02]  /*43ca0*/  IMAD.MOV.U32 R7, RZ, RZ, R24 ;  /* 0x000000ffff077224 */ /* 0x002fc400078e0018 */
[----:B------:R-:W-:Y:S01]  /*43cb0*/  IMAD.MOV.U32 R28, RZ, RZ, R25 ;  /* 0x000000ffff1c7224 */ /* 0x000fe200078e0019 */
[----:B--2---:R-:W-:Y:S04]  /*43cc0*/  STS.128 [R3], R20 ;  /* 0x0000001403007388 */ /* 0x004fe80000000c00 */
[----:B----4-:R-:W-:Y:S04]  /*43cd0*/  STL.64 [R1+0x1010], R10 ;  /* 0x0010100a01007387 */ /* 0x010fe80000100a00 */
[----:B---3--:R0:W-:Y:S04]  /*43ce0*/  STL.64 [R1+0x1008], R8 ;  /* 0x0010080801007387 */ /* 0x0081e80000100a00 */
[----:B0-----:R-:W2:Y:S04]  /*43cf0*/  LDL.LU R8, [R1+0x170] ;  /* 0x0001700001087983 */ /* 0x001ea80000300800 */
[----:B------:R-:W2:Y:S04]  /*43d00*/  LDL.LU R9, [R1+0x174] ;  /* 0x0001740001097983 */ /* 0x000ea80000300800 */
[----:B------:R-:W2:Y:S04]  /*43d10*/  LDL.LU R10, [R1+0x178] ;  /* 0x00017800010a7983 */ /* 0x000ea80000300800 */
[----:B------:R-:W2:Y:S04]  /*43d20*/  LDL.LU R11, [R1+0x17c] ;  /* 0x00017c00010b7983 */ /* 0x000ea80000300800 */
[----:B------:R0:W-:Y:S04]  /*43d30*/  STL [R1+0x13c], R27 ;  /* 0x00013c1b01007387 */ /* 0x0001e80000100800 */
[----:B0-----:R-:W3:Y:S04]  /*43d40*/  LDL.LU R27, [R1+0x10b0] ;  /* 0x0010b000011b7983 */ /* 0x001ee80000300800 */
[----:B------:R-:W4:Y:S04]  /*43d50*/  LDL.LU.64 R24, [R1+0x10a8] ;  /* 0x0010a80001187983 */ /* 0x000f280000300a00 */
[----:B------:R-:W2:Y:S04]  /*43d60*/  LDL.LU.64 R22, [R1+0x10a0] ;  /* 0x0010a00001167983 */ /* 0x000ea80000300a00 */
[----:B------:R-:W2:Y:S04]  /*43d70*/  LDL.LU.64 R20, [R1+0x1098] ;  /* 0x0010980001147983 */ /* 0x000ea80000300a00 */
[----:B--2---:R0:W-:Y:S04]  /*43d80*/  STS.128 [R3+0x80], R20 ;  /* 0x0000801403007388 */ /* 0x0041e80000000c00 */
[----:B0-----:R-:W2:Y:S04]  /*43d90*/  LDL.LU.64 R22, [R1+0x1090] ;  /* 0x0010900001167983 */ /* 0x001ea80000300a00 */
        /* <DEDUP_REMOVED lines=19> */
[----:B------:R-:W-:Y:S04]  /*43ed0*/  STS.128 [R3+0xa00], R8 ;  /* 0x000a000803007388 */ /* 0x000fe80000000c00 */
[----:B--2---:R0:W-:Y:S04]  /*43ee0*/  STS.128 [R3+0x800], R20 ;  /* 0x0008001403007388 */ /* 0x0041e80000000c00 */
[----:B0-----:R-:W2:Y:S04]  /*43ef0*/  LDL.LU.64 R22, [R1+0x1020] ;  /* 0x0010200001167983 */ /* 0x001ea80000300a00 */
[----:B------:R-:W2:Y:S04]  /*43f00*/  LDL.LU.64 R20, [R1+0x1018] ;  /* 0x0010180001147983 */ /* 0x000ea80000300a00 */
        /* <DEDUP_REMOVED lines=14> */
[----:B------:R0:W-:Y:S01]  /*43ff0*/  STS.128 [R3+0x880], R20 ;  /* 0x0008801403007388 */ /* 0x0001e20000000c00 */
[----:B------:R-:W-:Y:S01]  /*44000*/  ISETP.LT.AND P2, PT, R2, c[0x0][0x17c], !P0 ;  /* 0x00005f0002007a0c */ /* 0x000fe20004741270 */
[----:B------:R-:W-:Y:S01]  /*44010*/  IMAD R2, R0, c[0x0][0x194], RZ ;  /* 0x0000650000027a24 */ /* 0x000fe200078e02ff */
[----:B------:R-:W-:-:S04]  /*44020*/  ISETP.LT.AND P5, PT, R6, c[0x0][0x17c], !P0 ;  /* 0x00005f0006007a0c */ /* 0x000fc800047a1270 */
[----:B------:R-:W-:-:S04]  /*44030*/  LEA R0, P6, R2, c[0x0][0x170], 0x1 ;  /* 0x00005c0002007a11 */ /* 0x000fc800078c08ff */
[----:B------:R-:W-:Y:S01]  /*44040*/  LEA.HI.X.SX32 R2, R2, c[0x0][0x174], 0x1, P6 ;  /* 0x00005d0002027a11 */ /* 0x000fe200030f0eff */
[----:B0-----:R-:W-:-:S05]  /*44050*/  IMAD R21, R6, c[0x0][0x198], RZ ;  /* 0x0000660006157a24 */ /* 0x001fca00078e02ff */
[C---:B------:R-:W-:Y:S02]  /*44060*/  LEA R20, P6, R21.reuse, R0, 0x1 ;  /* 0x0000000015147211 */ /* 0x040fe400078c08ff */
[C---:B------:R-:W-:Y:S02]  /*44070*/  IADD3 R23, R21.reuse, c[0x0][0x198], RZ ;  /* 0x0000660015177a10 */ /* 0x040fe40007ffe0ff */
[----:B------:R-:W-:Y:S02]  /*44080*/  LEA.HI.X.SX32 R21, R21, R2, 0x1, P6 ;  /* 0x0000000215157211 */ /* 0x000fe400030f0eff */
[C---:B------:R-:W-:Y:S02]  /*44090*/  LEA R22, P6, R23.reuse, R0, 0x1 ;  /* 0x0000000017167211 */ /* 0x040fe400078c08ff */
[----:B----4-:R-:W-:Y:S01]  /*440a0*/  PRMT R25, R24, 0x7632, R25 ;  /* 0x0000763218197816 */ /* 0x010fe20000000019 */
[----:B--2---:R0:W-:Y:S04]  /*440b0*/  STS.128 [R3+0xe80], R8 ;  /* 0x000e800803007388 */ /* 0x0041e80000000c00 */
[----:B------:R-:W-:Y:S06]  /*440c0*/  BAR.SYNC.DEFER_BLOCKING 0x0 ;  /* 0x0000000000007b1d */ /* 0x000fec0000010000 */
[----:B0-----:R-:W2:Y:S04]  /*440d0*/  LDL.LU.64 R10, [R1+0xfc0] ;  /* 0x000fc000010a7983 */ /* 0x001ea80000300a00 */
[----:B------:R-:W4:Y:S04]  /*440e0*/  LDL.LU.64 R8, [R1+0xfb8] ;  /* 0x000fb80001087983 */ /* 0x000f280000300a00 */
[----:B------:R0:W-:Y:S02]  /*440f0*/  @P5 STG.E.U16 [R20.64], R24 ;  /* 0x0000001814005986 */ /* 0x0001e4000c101506 */
[----:B0-----:R-:W-:-:S02]  /*44100*/  IADD3 R21, R23, c[0x0][0x198], RZ ;  /* 0x0000660017157a10 */ /* 0x001fc40007ffe0ff */
[----:B------:R-:W-:Y:S02]  /*44110*/  LEA.HI.X.SX32 R23, R23, R2, 0x1, P6 ;  /* 0x0000000217177211 */ /* 0x000fe400030f0eff */
[----:B------:R-:W-:-:S03]  /*44120*/  IADD3 R24, R6, 0x6, RZ ;  /* 0x0000000606187810 */ /* 0x000fc60007ffe0ff */
[----:B------:R0:W-:Y:S01]  /*44130*/  @P4 STG.E.U16 [R22.64], R25 ;  /* 0x0000001916004986 */ /* 0x0001e2000c101506 */
[----:B------:R-:W-:-:S03]  /*44140*/  ISETP.LT.AND P4, PT, R24, c[0x0][0x17c], !P0 ;  /* 0x00005f0018007a0c */ /* 0x000fc60004781270 */
[----:B------:R-:W2:Y:S01]  /*44150*/  LDL.LU R24, [R1+0x50] ;  /* 0x0000500001187983 */ /* 0x000ea20000300800 */
[C---:B------:R-:W-:Y:S02]  /*44160*/  IADD3 R3, R6.reuse, 0x5, RZ ;  /* 0x0000000506037810 */ /* 0x040fe40007ffe0ff */
[----:B------:R-:W-:Y:S02]  /*44170*/  LEA R20, P6, R21, R0, 0x1 ;  /* 0x0000000015147211 */ /* 0x000fe400078c08ff */
[----:B------:R-:W-:Y:S02]  /*44180*/  ISETP.LT.AND P5, PT, R3, c[0x0][0x17c], !P0 ;  /* 0x00005f0003007a0c */ /* 0x000fe400047a1270 */
[C---:B------:R-:W-:Y:S02]  /*44190*/  IADD3 R3, R21.reuse, c[0x0][0x198], RZ ;  /* 0x0000660015037a10 */ /* 0x040fe40007ffe0ff */
[----:B------:R-:W-:Y:S02]  /*441a0*/  LEA.HI.X.SX32 R21, R21, R2, 0x1, P6 ;  /* 0x0000000215157211 */ /* 0x000fe400030f0eff */
[----:B0-----:R-:W-:-:S02]  /*441b0*/  IADD3 R23, R6, 0x7, RZ ;  /* 0x0000000706177810 */ /* 0x001fc40007ffe0ff */
[----:B------:R-:W-:Y:S01]  /*441c0*/  LEA R22, P6, R3, R0, 0x1 ;  /* 0x0000000003167211 */ /* 0x000fe200078c08ff */
[----:B--2---:R0:W-:Y:S01]  /*441d0*/  @P3 STG.E.U16 [R20.64], R24 ;  /* 0x0000001814003986 */ /* 0x0041e2000c101506 */
[----:B------:R-:W-:Y:S02]  /*441e0*/  ISETP.LT.AND P3, PT, R23, c[0x0][0x17c], !P0 ;  /* 0x00005f0017007a0c */ /* 0x000fe40004761270 */
[----:B------:R-:W-:Y:S02]  /*441f0*/  LEA.HI.X.SX32 R23, R3, R2, 0x1, P6 ;  /* 0x0000000203177211 */ /* 0x000fe400030f0eff */
[----:B------:R-:W-:Y:S02]  /*44200*/  PRMT R25, R24, 0x7632, R25 ;  /* 0x0000763218197816 */ /* 0x000fe40000000019 */
[----:B0-----:R-:W-:-:S03]  /*44210*/  IADD3 R24, R6, 0x8, RZ ;  /* 0x0000000806187810 */ /* 0x001fc60007ffe0ff */
[----:B------:R0:W-:Y:S01]  /*44220*/  @P2 STG.E.U16 [R22.64], R25 ;  /* 0x0000001916002986 */ /* 0x0001e2000c101506 */
[----:B------:R-:W-:-:S03]  /*44230*/  ISETP.LT.AND P2, PT, R24, c[0x0][0x17c], !P0 ;  /* 0x00005f0018007a0c */ /* 0x000fc60004741270 */
[----:B------:R-:W2:Y:S01]  /*44240*/  LDL.LU R24, [R1+0x10] ;  /* 0x0000100001187983 */ /* 0x000ea20000300800 */
[----:B------:R-:W-:-:S04]  /*44250*/  IADD3 R21, R3, c[0x0][0x198], RZ ;  /* 0x0000660003157a10 */ /* 0x000fc80007ffe0ff */
[C---:B------:R-:W-:Y:S02]  /*44260*/  LEA R20, P6, R21.reuse, R0, 0x1 ;  /* 0x0000000015147211 */ /* 0x040fe400078c08ff */
[C---:B------:R-:W-:Y:S02]  /*44270*/  IADD3 R3, R21.reuse, c[0x0][0x198], RZ ;  /* 0x0000660015037a10 */ /* 0x040fe40007ffe0ff */
[----:B------:R-:W-:Y:S02]  /*44280*/  LEA.HI.X.SX32 R21, R21, R2, 0x1, P6 ;  /* 0x0000000215157211 */ /* 0x000fe400030f0eff */
[----:B0-----:R-:W-:Y:S02]  /*44290*/  IADD3 R23, R6, 0x9, RZ ;  /* 0x0000000906177810 */ /* 0x001fe40007ffe0ff */
[----:B------:R-:W-:Y:S01]  /*442a0*/  LEA R22, P6, R3, R0, 0x1 ;  /* 0x0000000003167211 */ /* 0x000fe200078c08ff */
[----:B--2---:R0:W-:Y:S01]  /*442b0*/  @P1 STG.E.U16 [R20.64], R24 ;  /* 0x0000001814001986 */ /* 0x0041e2000c101506 */
[----:B------:R-:W-:-:S02]  /*442c0*/  ISETP.LT.AND P1, PT, R23, c[0x0][0x17c], !P0 ;  /* 0x00005f0017007a0c */ /* 0x000fc40004721270 */
[C---:B------:R-:W-:Y:S02]  /*442d0*/  LEA.HI.X.SX32 R23, R3.reuse, R2, 0x1, P6 ;  /* 0x0000000203177211 */ /* 0x040fe400030f0eff */
[----:B------:R-:W-:Y:S02]  /*442e0*/  PRMT R25, R24, 0x7632, R25 ;  /* 0x0000763218197816 */ /* 0x000fe40000000019 */
[----:B0-----:R-:W-:-:S04]  /*442f0*/  IADD3 R21, R3, c[0x0][0x198], RZ ;  /* 0x0000660003157a10 */ /* 0x001fc80007ffe0ff */
[C---:B------:R-:W-:Y:S02]  /*44300*/  LEA R20, P6, R21.reuse, R0, 0x1 ;  /* 0x0000000015147211 */ /* 0x040fe400078c08ff */
[C---:B------:R-:W-:Y:S01]  /*44310*/  IADD3 R3, R21.reuse, c[0x0][0x198], RZ ;  /* 0x0000660015037a10 */ /* 0x040fe20007ffe0ff */
[----:B------:R0:W-:Y:S01]  /*44320*/  @P5 STG.E.U16 [R22.64], R25 ;  /* 0x0000001916005986 */ /* 0x0001e2000c101506 */
[----:B------:R-:W-:Y:S02]  /*44330*/  LEA.HI.X.SX32 R21, R21, R2, 0x1, P6 ;  /* 0x0000000215157211 */ /* 0x000fe400030f0eff */
[----:B------:R-:W-:-:S03]  /*44340*/  IADD3 R24, R6, 0xa, RZ ;  /* 0x0000000a06187810 */ /* 0x000fc60007ffe0ff */
[----:B----4-:R-:W-:Y:S01]  /*44350*/  @P4 STG.E.U16 [R20.64], R8 ;  /* 0x0000000814004986 */ /* 0x010fe2000c101506 */
[----:B------:R-:W-:Y:S02]  /*44360*/  ISETP.LT.AND P5, PT, R24, c[0x0][0x17c], !P0 ;  /* 0x00005f0018007a0c */ /* 0x000fe400047a1270 */
[----:B0-----:R-:W-:Y:S02]  /*44370*/  IADD3 R23, R6, 0xb, RZ ;  /* 0x0000000b06177810 */ /* 0x001fe40007ffe0ff */
[----:B------:R-:W-:Y:S02]  /*44380*/  LEA R22, P6, R3, R0, 0x1 ;  /* 0x0000000003167211 */ /* 0x000fe400078c08ff */
[----:B------:R-:W-:Y:S02]  /*44390*/  ISETP.LT.AND P4, PT, R23, c[0x0][0x17c], !P0 ;  /* 0x00005f0017007a0c */ /* 0x000fe40004781270 */
[----:B------:R-:W-:Y:S02]  /*443a0*/  LEA.HI.X.SX32 R23, R3, R2, 0x1, P6 ;  /* 0x0000000203177211 */ /* 0x000fe400030f0eff */
[----:B------:R-:W-:-:S05]  /*443b0*/  PRMT R24, R8, 0x7632, R24 ;  /* 0x0000763208187816 */ /* 0x000fca0000000018 */
[----:B------:R0:W-:Y:S04]  /*443c0*/  @P3 STG.E.U16 [R22.64], R24 ;  /* 0x0000001816003986 */ /* 0x0001e8000c101506 */
[----:B0-----:R-:W2:Y:S01]  /*443d0*/  LDL.LU R24, [R1+0x80] ;  /* 0x0000800001187983 */ /* 0x001ea20000300800 */
[----:B------:R-:W-:-:S04]  /*443e0*/  IADD3 R21, R3, c[0x0][0x198], RZ ;  /* 0x0000660003157a10 */ /* 0x000fc80007ffe0ff */
[C---:B------:R-:W-:Y:S02]  /*443f0*/  LEA R20, P6, R21.reuse, R0, 0x1 ;  /* 0x0000000015147211 */ /* 0x040fe400078c08ff */
[C---:B------:R-:W-:Y:S02]  /*44400*/  IADD3 R3, R21.reuse, c[0x0][0x198], RZ ;  /* 0x0000660015037a10 */ /* 0x040fe40007ffe0ff */
[----:B------:R-:W-:Y:S02]  /*44410*/  LEA.HI.X.SX32 R21, R21, R2, 0x1, P6 ;  /* 0x0000000215157211 */ /* 0x000fe400030f0eff */
[----:B------:R-:W-:Y:S02]  /*44420*/  IADD3 R23, R6, 0xd, RZ ;  /* 0x0000000d06177810 */ /* 0x000fe40007ffe0ff */
[----:B------:R-:W-:Y:S01]  /*44430*/  LEA R22, P6, R3, R0, 0x1 ;  /* 0x0000000003167211 */ /* 0x000fe200078c08ff */
[----:B--2---:R0:W-:Y:S01]  /*44440*/  @P2 STG.E.U16 [R20.64], R24 ;  /* 0x0000001814002986 */ /* 0x0041e2000c101506 */
[----:B------:R-:W-:-:S02]  /*44450*/  ISETP.LT.AND P2, PT, R23, c[0x0][0x17c], !P0 ;  /* 0x00005f0017007a0c */ /* 0x000fc40004741270 */
[----:B------:R-:W-:Y:S02]  /*44460*/  LEA.HI.X.SX32 R23, R3, R2, 0x1, P6 ;  /* 0x0000000203177211 */ /* 0x000fe400030f0eff */
[----:B------:R-:W-:Y:S02]  /*44470*/  PRMT R25, R24, 0x7632, R25 ;  /* 0x0000763218197816 */ /* 0x000fe40000000019 */
[----:B0-----:R-:W-:-:S03]  /*44480*/  IADD3 R24, R6, 0xe, RZ ;  /* 0x0000000e06187810 */ /* 0x001fc60007ffe0ff */
[----:B------:R0:W-:Y:S01]  /*44490*/  @P1 STG.E.U16 [R22.64], R25 ;  /* 0x0000001916001986 */ /* 0x0001e2000c101506 */
[----:B------:R-:W-:-:S03]  /*444a0*/  ISETP.LT.AND P1, PT, R24, c[0x0][0x17c], !P0 ;  /* 0x00005f0018007a0c */ /* 0x000fc60004721270 */
[----:B------:R-:W2:Y:S01]  /*444b0*/  LDL.LU R24, [R1+0x60] ;  /* 0x0000600001187983 */ /* 0x000ea20000300800 */
[----:B------:R-:W-:-:S04]  /*444c0*/  IADD3 R8, R6, 0xc, RZ ;  /* 0x0000000c06087810 */ /* 0x000fc80007ffe0ff */
[----:B------:R-:W-:Y:S02]  /*444d0*/  ISETP.LT.AND P3, PT, R8, c[0x0][0x17c], !P0 ;  /* 0x00005f0008007a0c */ /* 0x000fe40004761270 */
        /* <DEDUP_REMOVED lines=13> */
[----:B------:R-:W2:Y:S01]  /*445b0*/  LDL.LU R24, [R1] ;  /* 0x0000000001187983 */ /* 0x000ea20000300800 */
        /* <DEDUP_REMOVED lines=9> */
[----:B------:R-:W-:-:S05]  /*44650*/  PRMT R25, R24, 0x7632, R25 ;  /* 0x0000763218197816 */ /* 0x000fca0000000019 */
[----:B------:R1:W-:Y:S01]  /*44660*/  @P2 STG.E.U16 [R22.64], R25 ;  /* 0x0000001916002986 */ /* 0x0003e2000c101506 */
[----:B0-----:R-:W-:-:S03]  /*44670*/  IADD3 R24, R6, 0x12, RZ ;  /* 0x0000001206187810 */ /* 0x001fc60007ffe0ff */
[----:B------:R-:W2:Y:S04]  /*44680*/  LDL.LU R6, [R1+0xfb0] ;  /* 0x000fb00001067983 */ /* 0x000ea80000300800 */
[----:B-1----:R-:W4:Y:S01]  /*44690*/  LDL R25, [R1+0x750] ;  /* 0x0007500001197983 */ /* 0x002f220000100800 */
[----:B------:R-:W-:-:S04]  /*446a0*/  IADD3 R8, R3, c[0x0][0x198], RZ ;  /* 0x0000660003087a10 */ /* 0x000fc80007ffe0ff */
[C---:B------:R-:W-:Y:S02]  /*446b0*/  LEA R20, P6, R8.reuse, R0, 0x1 ;  /* 0x0000000008147211 */ /* 0x040fe400078c08ff */
[C---:B------:R-:W-:Y:S02]  /*446c0*/  IADD3 R3, R8.reuse, c[0x0][0x198], RZ ;  /* 0x0000660008037a10 */ /* 0x040fe40007ffe0ff */
[----:B------:R-:W-:Y:S02]  /*446d0*/  LEA.HI.X.SX32 R21, R8, R2, 0x1, P6 ;  /* 0x0000000208157211 */ /* 0x000fe400030f0eff */
[----:B------:R-:W-:-:S03]  /*446e0*/  LEA R22, P6, R3, R0, 0x1 ;  /* 0x0000000003167211 */ /* 0x000fc600078c08ff */
[----:B------:R0:W-:Y:S01]  /*446f0*/  @P1 STG.E.U16 [R20.64], R12 ;  /* 0x0000000c14001986 */ /* 0x0001e2000c101506 */
[----:B------:R-:W-:Y:S02]  /*44700*/  ISETP.LT.AND P2, PT, R24, c[0x0][0x17c], !P0 ;  /* 0x00005f0018007a0c */ /* 0x000fe40004741270 */
[----:B0-----:R-:W-:Y:S02]  /*44710*/  PRMT R12, R12, 0x7632, R12 ;  /* 0x000076320c0c7816 */ /* 0x001fe4000000000c */
[C---:B----4-:R-:W-:Y:S02]  /*44720*/  IADD3 R23, R25.reuse, 0x13, RZ ;  /* 0x0000001319177810 */ /* 0x050fe40007ffe0ff */
[----:B------:R-:W-:Y:S02]  /*44730*/  IADD3 R24, R25, 0x14, RZ ;  /* 0x0000001419187810 */ /* 0x000fe40007ffe0ff */
[----:B------:R-:W-:Y:S02]  /*44740*/  ISETP.LT.AND P1, PT, R23, c[0x0][0x17c], !P0 ;  /* 0x00005f0017007a0c */ /* 0x000fe40004721270 */
[----:B------:R-:W-:-:S05]  /*44750*/  LEA.HI.X.SX32 R23, R3, R2, 0x1, P6 ;  /* 0x0000000203177211 */ /* 0x000fca00030f0eff */
[----:B------:R0:W-:Y:S01]  /*44760*/  @P5 STG.E.U16 [R22.64], R12 ;  /* 0x0000000c16005986 */ /* 0x0001e2000c101506 */
[----:B------:R-:W-:-:S03]  /*44770*/  ISETP.LT.AND P5, PT, R24, c[0x0][0x17c], !P0 ;  /* 0x00005f0018007a0c */ /* 0x000fc600047a1270 */
[----:B------:R-:W4:Y:S01]  /*44780*/  LDL.LU R24, [R1+0x90] ;  /* 0x0000900001187983 */ /* 0x000f220000300800 */
[----:B------:R-:W-:-:S04]  /*44790*/  IADD3 R8, R3, c[0x0][0x198], RZ ;  /* 0x0000660003087a10 */ /* 0x000fc80007ffe0ff */
[C---:B------:R-:W-:Y:S02]  /*447a0*/  LEA R20, P6, R8.reuse, R0, 0x1 ;  /* 0x0000000008147211 */ /* 0x040fe400078c08ff */
[C---:B------:R-:W-:Y:S02]  /*447b0*/  IADD3 R3, R8.reuse, c[0x0][0x198], RZ ;  /* 0x0000660008037a10 */ /* 0x040fe40007ffe0ff */
[----:B------:R-:W-:Y:S02]  /*447c0*/  LEA.HI.X.SX32 R21, R8, R2, 0x1, P6 ;  /* 0x0000000208157211 */ /* 0x000fe400030f0eff */
[----:B0-----:R-:W-:Y:S02]  /*447d0*/  IADD3 R12, R25, 0x15, RZ ;  /* 0x00000015190c7810 */ /* 0x001fe40007ffe0ff */
[----:B------:R-:W-:-:S04]  /*447e0*/  LEA R22, P6, R3, R0, 0x1 ;  /* 0x0000000003167211 */ /* 0x000fc800078c08ff */
[----:B------:R-:W-:Y:S01]  /*447f0*/  LEA.HI.X.SX32 R23, R3, R2, 0x1, P6 ;  /* 0x0000000203177211 */ /* 0x000fe200030f0eff */
[----:B----4-:R0:W-:Y:S01]  /*44800*/  @P4 STG.E.U16 [R20.64], R24 ;  /* 0x0000001814004986 */ /* 0x0101e2000c101506 */
[----:B------:R-:W-:Y:S02]  /*44810*/  ISETP.LT.AND P4, PT, R12, c[0x0][0x17c], !P0 ;  /* 0x00005f000c007a0c */ /* 0x000fe40004781270 */
[----:B------:R-:W-:-:S05]  /*44820*/  PRMT R12, R24, 0x7632, R12 ;  /* 0x00007632180c7816 */ /* 0x000fca000000000c */
[----:B------:R1:W-:Y:S01]  /*44830*/  @P3 STG.E.U16 [R22.64], R12 ;  /* 0x0000000c16003986 */ /* 0x0003e2000c101506 */
[----:B0-----:R-:W-:-:S04]  /*44840*/  IADD3 R24, R25, 0x16, RZ ;  /* 0x0000001619187810 */ /* 0x001fc80007ffe0ff */
[----:B------:R-:W-:Y:S02]  /*44850*/  ISETP.LT.AND P3, PT, R24, c[0x0][0x17c], !P0 ;  /* 0x00005f0018007a0c */ /* 0x000fe40004761270 */
[----:B------:R-:W4:Y:S01]  /*44860*/  LDL.LU R24, [R1+0x30] ;  /* 0x0000300001187983 */ /* 0x000f220000300800 */
[----:B------:R-:W-:-:S04]  /*44870*/  IADD3 R8, R3, c[0x0][0x198], RZ ;  /* 0x0000660003087a10 */ /* 0x000fc80007ffe0ff */
[C---:B------:R-:W-:Y:S02]  /*44880*/  LEA R20, P6, R8.reuse, R0, 0x1 ;  /* 0x0000000008147211 */ /* 0x040fe400078c08ff */
[C---:B------:R-:W-:Y:S02]  /*44890*/  IADD3 R3, R8.reuse, c[0x0][0x198], RZ ;  /* 0x0000660008037a10 */ /* 0x040fe40007ffe0ff */
[----:B------:R-:W-:Y:S02]  /*448a0*/  LEA.HI.X.SX32 R21, R8, R2, 0x1, P6 ;  /* 0x0000000208157211 */ /* 0x000fe400030f0eff */
[----:B-1----:R-:W-:Y:S02]  /*448b0*/  IADD3 R12, R25, 0x17, RZ ;  /* 0x00000017190c7810 */ /* 0x002fe40007ffe0ff */
[C---:B------:R-:W-:Y:S02]  /*448c0*/  LEA R22, P6, R3.reuse, R0, 0x1 ;  /* 0x0000000003167211 */ /* 0x040fe400078c08ff */
[----:B------:R-:W-:-:S02]  /*448d0*/  IADD3 R8, R3, c[0x0][0x198], RZ ;  /* 0x0000660003087a10 */ /* 0x000fc40007ffe0ff */
[----:B------:R-:W-:Y:S02]  /*448e0*/  LEA.HI.X.SX32 R23, R3, R2, 0x1, P6 ;  /* 0x0000000203177211 */ /* 0x000fe400030f0eff */
[----:B------:R-:W-:Y:S01]  /*448f0*/  IADD3 R3, R8, c[0x0][0x198], RZ ;  /* 0x0000660008037a10 */ /* 0x000fe20007ffe0ff */
[----:B----4-:R0:W-:Y:S01]  /*44900*/  @P2 STG.E.U16 [R20.64], R24 ;  /* 0x0000001814002986 */ /* 0x0101e2000c101506 */
[----:B------:R-:W-:Y:S02]  /*44910*/  ISETP.LT.AND P2, PT, R12, c[0x0][0x17c], !P0 ;  /* 0x00005f000c007a0c */ /* 0x000fe40004741270 */
[----:B------:R-:W-:-:S05]  /*44920*/  PRMT R12, R24, 0x7632, R12 ;  /* 0x00007632180c7816 */ /* 0x000fca000000000c */
[----:B------:R1:W-:Y:S01]  /*44930*/  @P1 STG.E.U16 [R22.64], R12 ;  /* 0x0000000c16001986 */ /* 0x0003e2000c101506 */
[----:B0-----:R-:W-:-:S04]  /*44940*/  LEA R20, P6, R8, R0, 0x1 ;  /* 0x0000000008147211 */ /* 0x001fc800078c08ff */
[----:B------:R-:W-:Y:S02]  /*44950*/  LEA.HI.X.SX32 R21, R8, R2, 0x1, P6 ;  /* 0x0000000208157211 */ /* 0x000fe400030f0eff */
[C---:B------:R-:W-:Y:S02]  /*44960*/  IADD3 R8, R3.reuse, c[0x0][0x198], RZ ;  /* 0x0000660003087a10 */ /* 0x040fe40007ffe0ff */
[C---:B-1----:R-:W-:Y:S01]  /*44970*/  LEA R22, P6, R3.reuse, R0, 0x1 ;  /* 0x0000000003167211 */ /* 0x042fe200078c08ff */
[----:B------:R0:W-:Y:S03]  /*44980*/  @P5 STG.E.U16 [R20.64], R4 ;  /* 0x0000000414005986 */ /* 0x0001e6000c101506 */
[----:B------:R-:W-:Y:S02]  /*44990*/  LEA.HI.X.SX32 R23, R3, R2, 0x1, P6 ;  /* 0x0000000203177211 */ /* 0x000fe400030f0eff */
[----:B------:R-:W-:-:S02]  /*449a0*/  IADD3 R12, R25, 0x19, RZ ;  /* 0x00000019190c7810 */ /* 0x000fc40007ffe0ff */
[C---:B------:R-:W-:Y:S02]  /*449b0*/  IADD3 R3, R8.reuse, c[0x0][0x198], RZ ;  /* 0x0000660008037a10 */ /* 0x040fe40007ffe0ff */
[----:B0-----:R-:W-:Y:S02]  /*449c0*/  LEA R20, P6, R8, R0, 0x1 ;  /* 0x0000000008147211 */ /* 0x001fe400078c08ff */
[----:B------:R-:W-:Y:S02]  /*449d0*/  PRMT R4, R4, 0x7632, R4 ;  /* 0x0000763204047816 */ /* 0x000fe40000000004 */
[----:B------:R-:W-:Y:S02]  /*449e0*/  LEA.HI.X.SX32 R21, R8, R2, 0x1, P6 ;  /* 0x0000000208157211 */ /* 0x000fe400030f0eff */
[----:B------:R-:W-:Y:S01]  /*449f0*/  ISETP.LT.AND P5, PT, R12, c[0x0][0x17c], !P0 ;  /* 0x00005f000c007a0c */ /* 0x000fe200047a1270 */
[----:B------:R0:W-:Y:S01]  /*44a00*/  @P4 STG.E.U16 [R22.64], R4 ;  /* 0x0000000416004986 */ /* 0x0001e2000c101506 */
[----:B------:R-:W-:-:S02]  /*44a10*/  IADD3 R8, R25, 0x1b, RZ ;  /* 0x0000001b19087810 */ /* 0x000fc40007ffe0ff */
[----:B------:R-:W-:Y:S01]  /*44a20*/  IADD3 R12, R25, 0x1a, RZ ;  /* 0x0000001a190c7810 */ /* 0x000fe20007ffe0ff */
[----:B------:R1:W-:Y:S01]  /*44a30*/  @P3 STG.E.U16 [R20.64], R16 ;  /* 0x0000001014003986 */ /* 0x0003e2000c101506 */
[----:B------:R-:W-:Y:S02]  /*44a40*/  ISETP.LT.AND P3, PT, R8, c[0x0][0x17c], !P0 ;  /* 0x00005f0008007a0c */ /* 0x000fe40004761270 */
[----:B------:R-:W-:Y:S02]  /*44a50*/  ISETP.LT.AND P4, PT, R12, c[0x0][0x17c], !P0 ;  /* 0x00005f000c007a0c */ /* 0x000fe40004781270 */
[C---:B0-----:R-:W-:Y:S02]  /*44a60*/  LEA R22, P6, R3.reuse, R0, 0x1 ;  /* 0x0000000003167211 */ /* 0x041fe400078c08ff */
[----:B------:R-:W-:Y:S02]  /*44a70*/  PRMT R8, R16, 0x7632, R8 ;  /* 0x0000763210087816 */ /* 0x000fe40000000008 */
[----:B------:R-:W-:Y:S01]  /*44a80*/  LEA.HI.X.SX32 R23, R3, R2, 0x1, P6 ;  /* 0x0000000203177211 */ /* 0x000fe200030f0eff */
[----:B-1----:R-:W4:Y:S01]  /*44a90*/  LDL.LU R16, [R1+0x110] ;  /* 0x0001100001107983 */ /* 0x002f220000300800 */
[----:B------:R-:W-:-:S03]  /*44aa0*/  IADD3 R12, R25, 0x1c, RZ ;  /* 0x0000001c190c7810 */ /* 0x000fc60007ffe0ff */
[----:B------:R0:W-:Y:S01]  /*44ab0*/  @P2 STG.E.U16 [R22.64], R8 ;  /* 0x0000000816002986 */ /* 0x0001e2000c101506 */
[----:B------:R-:W-:-:S03]  /*44ac0*/  ISETP.LT.AND P2, PT, R12, c[0x0][0x17c], !P0 ;  /* 0x00005f000c007a0c */ /* 0x000fc60004741270 */
[----:B------:R-:W2:Y:S01]  /*44ad0*/  LDL.LU R12, [R1+0x70] ;  /* 0x00007000010c7983 */ /* 0x000ea20000300800 */
[----:B------:R-:W-:Y:S02]  /*44ae0*/  IADD3 R24, R25, 0x18, RZ ;  /* 0x0000001819187810 */ /* 0x000fe40007ffe0ff */
[----:B------:R-:W-:Y:S02]  /*44af0*/  IADD3 R4, R3, c[0x0][0x198], RZ ;  /* 0x0000660003047a10 */ /* 0x000fe40007ffe0ff */
[----:B------:R-:W-:Y:S02]  /*44b00*/  ISETP.LT.AND P1, PT, R24, c[0x0][0x17c], !P0 ;  /* 0x00005f0018007a0c */ /* 0x000fe40004721270 */
[C---:B------:R-:W-:Y:S02]  /*44b10*/  LEA R20, P6, R4.reuse, R0, 0x1 ;  /* 0x0000000004147211 */ /* 0x040fe400078c08ff */
[C---:B------:R-:W-:Y:S02]  /*44b20*/  IADD3 R3, R4.reuse, c[0x0][0x198], RZ ;  /* 0x0000660004037a10 */ /* 0x040fe40007ffe0ff */
[----:B------:R-:W-:-:S02]  /*44b30*/  LEA.HI.X.SX32 R21, R4, R2, 0x1, P6 ;  /* 0x0000000204157211 */ /* 0x000fc400030f0eff */
[----:B0-----:R-:W-:Y:S02]  /*44b40*/  IADD3 R8, R25, 0x1d, RZ ;  /* 0x0000001d19087810 */ /* 0x001fe40007ffe0ff */
[----:B------:R-:W-:-:S04]  /*44b50*/  LEA R22, P6, R3, R0, 0x1 ;  /* 0x0000000003167211 */ /* 0x000fc800078c08ff */
[----:B------:R-:W-:Y:S01]  /*44b60*/  LEA.HI.X.SX32 R23, R3, R2, 0x1, P6 ;  /* 0x0000000203177211 */ /* 0x000fe200030f0eff */
[----:B--2---:R0:W-:Y:S01]  /*44b70*/  @P1 STG.E.U16 [R20.64], R12 ;  /* 0x0000000c14001986 */ /* 0x0041e2000c101506 */
[----:B------:R-:W-:Y:S02]  /*44b80*/  ISETP.LT.AND P1, PT, R8, c[0x0][0x17c], !P0 ;  /* 0x00005f0008007a0c */ /* 0x000fe40004721270 */
[----:B------:R-:W-:-:S05]  /*44b90*/  PRMT R8, R12, 0x7632, R8 ;  /* 0x000076320c087816 */ /* 0x000fca0000000008 */
[----:B------:R1:W-:Y:S01]  /*44ba0*/  @P5 STG.E.U16 [R22.64], R8 ;  /* 0x0000000816005986 */ /* 0x0003e2000c101506 */
[----:B0-----:R-:W-:-:S04]  /*44bb0*/  IADD3 R12, R25, 0x1e, RZ ;  /* 0x0000001e190c7810 */ /* 0x001fc80007ffe0ff */
[----:B------:R-:W-:Y:S02]  /*44bc0*/  ISETP.LT.AND P5, PT, R12, c[0x0][0x17c], !P0 ;  /* 0x00005f000c007a0c */ /* 0x000fe400047a1270 */
[----:B------:R-:W2:Y:S01]  /*44bd0*/  LDL.LU R12, [R1+0x20] ;  /* 0x00002000010c7983 */ /* 0x000ea20000300800 */
        /* <DEDUP_REMOVED lines=9> */
[----:B--2---:R0:W-:Y:S01]  /*44c70*/  @P4 STG.E.U16 [R20.64], R12 ;  /* 0x0000000c14004986 */ /* 0x0041e2000c101506 */
[----:B------:R-:W-:Y:S02]  /*44c80*/  ISETP.LT.AND P4, PT, R8, c[0x0][0x17c], !P0 ;  /* 0x00005f0008007a0c */ /* 0x000fe40004781270 */
[----:B------:R-:W-:Y:S02]  /*44c90*/  PRMT R8, R12, 0x7632, R8 ;  /* 0x000076320c087816 */ /* 0x000fe40000000008 */
[----:B0-----:R-:W-:-:S03]  /*44ca0*/  LEA R20, P6, R4, R0, 0x1 ;  /* 0x0000000004147211 */ /* 0x001fc600078c08ff */
[----:B------:R0:W-:Y:S01]  /*44cb0*/  @P3 STG.E.U16 [R22.64], R8 ;  /* 0x0000000816003986 */ /* 0x0001e2000c101506 */
[----:B------:R-:W-:Y:S02]  /*44cc0*/  LEA.HI.X.SX32 R21, R4, R2, 0x1, P6 ;  /* 0x0000000204157211 */ /* 0x000fe400030f0eff */
[----:B------:R-:W-:-:S03]  /*44cd0*/  IADD3 R4, R3, c[0x0][0x198], RZ ;  /* 0x0000660003047a10 */ /* 0x000fc60007ffe0ff */
[----:B----4-:R1:W-:Y:S01]  /*44ce0*/  @P2 STG.E.U16 [R20.64], R16 ;  /* 0x0000001014002986 */ /* 0x0103e2000c101506 */
[----:B0-----:R-:W-:Y:S02]  /*44cf0*/  IADD3 R8, R25, 0x21, RZ ;  /* 0x0000002119087810 */ /* 0x001fe40007ffe0ff */
[C---:B------:R-:W-:Y:S02]  /*44d00*/  LEA R22, P6, R3.reuse, R0, 0x1 ;  /* 0x0000000003167211 */ /* 0x040fe400078c08ff */
[----:B------:R-:W-:Y:S02]  /*44d10*/  ISETP.LT.AND P2, PT, R8, c[0x0][0x17c], !P0 ;  /* 0x00005f0008007a0c */ /* 0x000fe40004741270 */
[----:B------:R-:W-:Y:S02]  /*44d20*/  LEA.HI.X.SX32 R23, R3, R2, 0x1, P6 ;  /* 0x0000000203177211 */ /* 0x000fe400030f0eff */
[----:B------:R-:W-:Y:S02]  /*44d30*/  PRMT R8, R16, 0x7632, R8 ;  /* 0x0000763210087816 */ /* 0x000fe40000000008 */
[----:B-1----:R-:W-:-:S02]  /*44d40*/  LEA R20, P6, R4, R0, 0x1 ;  /* 0x0000000004147211 */ /* 0x002fc400078c08ff */
[C---:B------:R-:W-:Y:S02]  /*44d50*/  IADD3 R12, R25.reuse, 0x20, RZ ;  /* 0x00000020190c7810 */ /* 0x040fe40007ffe0ff */
[C---:B------:R-:W-:Y:S01]  /*44d60*/  IADD3 R3, R4.reuse, c[0x0][0x198], RZ ;  /* 0x0000660004037a10 */ /* 0x040fe20007ffe0ff */
[----:B------:R0:W-:Y:S01]  /*44d70*/  @P1 STG.E.U16 [R22.64], R8 ;  /* 0x0000000816001986 */ /* 0x0001e2000c101506 */
[----:B------:R-:W-:Y:S02]  /*44d80*/  LEA.HI.X.SX32 R21, R4, R2, 0x1, P6 ;  /* 0x0000000204157211 */ /* 0x000fe400030f0eff */
[----:B------:R-:W-:Y:S02]  /*44d90*/  ISETP.LT.AND P3, PT, R12, c[0x0][0x17c], !P0 ;  /* 0x00005f000c007a0c */ /* 0x000fe40004761270 */
[C---:B------:R-:W-:Y:S01]  /*44da0*/  IADD3 R12, R25.reuse, 0x22, RZ ;  /* 0x00000022190c7810 */ /* 0x040fe20007ffe0ff */
[----:B------:R1:W-:Y:S01]  /*44db0*/  @P5 STG.E.U16 [R20.64], R7 ;  /* 0x0000000714005986 */ /* 0x0003e2000c101506 */
[----:B0-----:R-:W-:-:S02]  /*44dc0*/  IADD3 R8, R25, 0x23, RZ ;  /* 0x0000002319087810 */ /* 0x001fc40007ffe0ff */
[C---:B------:R-:W-:Y:S02]  /*44dd0*/  LEA R22, P6, R3.reuse, R0, 0x1 ;  /* 0x0000000003167211 */ /* 0x040fe400078c08ff */
[----:B------:R-:W-:Y:S02]  /*44de0*/  ISETP.LT.AND P5, PT, R8, c[0x0][0x17c], !P0 ;  /* 0x00005f0008007a0c */ /* 0x000fe400047a1270 */
[----:B------:R-:W-:Y:S02]  /*44df0*/  ISETP.LT.AND P1, PT, R12, c[0x0][0x17c], !P0 ;  /* 0x00005f000c007a0c */ /* 0x000fe40004721270 */
[----:B------:R-:W-:Y:S02]  /*44e00*/  LEA.HI.X.SX32 R23, R3, R2, 0x1, P6 ;  /* 0x0000000203177211 */ /* 0x000fe400030f0eff */
[----:B------:R-:W-:Y:S02]  /*44e10*/  PRMT R8, R7, 0x7632, R8 ;  /* 0x0000763207087816 */ /* 0x000fe40000000008 */
[----:B------:R-:W-:Y:S01]  /*44e20*/  IADD3 R12, R25, 0x24, RZ ;  /* 0x00000024190c7810 */ /* 0x000fe20007ffe0ff */
[----:B-1----:R-:W2:Y:S04]  /*44e30*/  LDL.LU R7, [R1+0xfac] ;  /* 0x000fac0001077983 */ /* 0x002ea80000300800 */
[----:B------:R0:W-:Y:S01]  /*44e40*/  @P4 STG.E.U16 [R22.64], R8 ;  /* 0x0000000816004986 */ /* 0x0001e2000c101506 */
[----:B------:R-:W-:-:S03]  /*44e50*/  ISETP.LT.AND P4, PT, R12, c[0x0][0x17c], !P0 ;  /* 0x00005f000c007a0c */ /* 0x000fc60004781270 */
[----:B------:R-:W4:Y:S04]  /*44e60*/  LDL.LU R16, [R1+0x14] ;  /* 0x0000140001107983 */ /* 0x000f280000300800 */
[----:B------:R-:W2:Y:S01]  /*44e70*/  LDL.LU R12, [R1+0x44] ;  /* 0x00004400010c7983 */ /* 0x000ea20000300800 */
[----:B------:R-:W-:-:S04]  /*44e80*/  IADD3 R4, R3, c[0x0][0x198], RZ ;  /* 0x0000660003047a10 */ /* 0x000fc80007ffe0ff */
[C---:B------:R-:W-:Y:S02]  /*44e90*/  LEA R20, P6, R4.reuse, R0, 0x1 ;  /* 0x0000000004147211 */ /* 0x040fe400078c08ff */
[C---:B------:R-:W-:Y:S02]  /*44ea0*/  IADD3 R3, R4.reuse, c[0x0][0x198], RZ ;  /* 0x0000660004037a10 */ /* 0x040fe40007ffe0ff */
[----:B------:R-:W-:Y:S02]  /*44eb0*/  LEA.HI.X.SX32 R21, R4, R2, 0x1, P6 ;  /* 0x0000000204157211 */ /* 0x000fe400030f0eff */
        /* <DEDUP_REMOVED lines=28> */
[----:B------:R-:W-:Y:S02]  /*45080*/  LEA R22, P6, R3, R0, 0x1 ;  /* 0x0000000003167211 */ /* 0x000fe400078c08ff */
[----:B------:R-:W-:Y:S02]  /*45090*/  ISETP.LT.AND P4, PT, R8, c[0x0][0x17c], !P0 ;  /* 0x00005f0008007a0c */ /* 0x000fe40004781270 */
[----:B------:R-:W-:Y:S02]  /*450a0*/  IADD3 R12, R25, 0x28, RZ ;  /* 0x00000028190c7810 */ /* 0x000fe40007ffe0ff */
[----:B------:R-:W-:Y:S02]  /*450b0*/  LEA.HI.X.SX32 R23, R3, R2, 0x1, P6 ;  /* 0x0000000203177211 */ /* 0x000fe400030f0eff */
[----:B------:R-:W-:-:S02]  /*450c0*/  PRMT R8, R16, 0x7632, R8 ;  /* 0x0000763210087816 */ /* 0x000fc40000000008 */
[C---:B-1----:R-:W-:Y:S02]  /*450d0*/  LEA R20, P6, R4.reuse, R0, 0x1 ;  /* 0x0000000004147211 */ /* 0x042fe400078c08ff */
[----:B------:R-:W-:Y:S01]  /*450e0*/  IADD3 R3, R4, c[0x0][0x198], RZ ;  /* 0x0000660004037a10 */ /* 0x000fe20007ffe0ff */
[----:B------:R0:W-:Y:S01]  /*450f0*/  @P3 STG.E.U16 [R22.64], R8 ;  /* 0x0000000816003986 */ /* 0x0001e2000c101506 */
[----:B------:R-:W-:Y:S02]  /*45100*/  ISETP.LT.AND P5, PT, R12, c[0x0][0x17c], !P0 ;  /* 0x00005f000c007a0c */ /* 0x000fe400047a1270 */
[----:B------:R-:W-:Y:S02]  /*45110*/  IADD3 R12, R25, 0x2a, RZ ;  /* 0x0000002a190c7810 */ /* 0x000fe40007ffe0ff */
[----:B------:R-:W-:Y:S02]  /*45120*/  LEA.HI.X.SX32 R21, R4, R2, 0x1, P6 ;  /* 0x0000000204157211 */ /* 0x000fe400030f0eff */
[----:B------:R-:W-:-:S02]  /*45130*/  ISETP.LT.AND P3, PT, R12, c[0x0][0x17c], !P0 ;  /* 0x00005f000c007a0c */ /* 0x000fc40004761270 */
[----:B0-----:R-:W-:Y:S02]  /*45140*/  LEA R22, P6, R3, R0, 0x1 ;  /* 0x0000000003167211 */ /* 0x001fe400078c08ff */
[----:B------:R-:W-:Y:S02]  /*45150*/  PRMT R12, R9, 0x7632, R12 ;  /* 0x00007632090c7816 */ /* 0x000fe4000000000c */
[----:B------:R-:W-:Y:S02]  /*45160*/  LEA.HI.X.SX32 R23, R3, R2, 0x1, P6 ;  /* 0x0000000203177211 */ /* 0x000fe400030f0eff */
[----:B------:R-:W-:Y:S01]  /*45170*/  IADD3 R16, R25, 0x2c, RZ ;  /* 0x0000002c19107810 */ /* 0x000fe20007ffe0ff */
[----:B------:R-:W-:Y:S04]  /*45180*/  @P2 STG.E.U16 [R20.64], R9 ;  /* 0x0000000914002986 */ /* 0x000fe8000c101506 */
[----:B------:R0:W-:Y:S01]  /*45190*/  @P1 STG.E.U16 [R22.64], R12 ;  /* 0x0000000c16001986 */ /* 0x0001e2000c101506 */
[----:B------:R-:W-:-:S03]  /*451a0*/  ISETP.LT.AND P1, PT, R16, c[0x0][0x17c], !P0 ;  /* 0x00005f0010007a0c */ /* 0x000fc60004721270 */
[----:B0-----:R-:W2:Y:S04]  /*451b0*/  LDL.LU R22, [R1+0x64] ;  /* 0x0000640001167983 */ /* 0x001ea80000300800 */
[----:B------:R-:W4:Y:S04]  /*451c0*/  LDL.LU R23, [R1+0x4] ;  /* 0x0000040001177983 */ /* 0x000f280000300800 */
[----:B------:R-:W2:Y:S01]  /*451d0*/  LDL.LU R16, [R1+0x84] ;  /* 0x0000840001107983 */ /* 0x000ea20000300800 */
[----:B------:R-:W-:Y:S02]  /*451e0*/  IADD3 R8, R25, 0x2b, RZ ;  /* 0x0000002b19087810 */ /* 0x000fe40007ffe0ff */
[----:B------:R-:W-:-:S02]  /*451f0*/  IADD3 R4, R3, c[0x0][0x198], RZ ;  /* 0x0000660003047a10 */ /* 0x000fc40007ffe0ff */
[----:B------:R-:W-:Y:S02]  /*45200*/  ISETP.LT.AND P2, PT, R8, c[0x0][0x17c], !P0 ;  /* 0x00005f0008007a0c */ /* 0x000fe40004741270 */
[C---:B------:R-:W-:Y:S02]  /*45210*/  LEA R8, P6, R4.reuse, R0, 0x1 ;  /* 0x0000000004087211 */ /* 0x040fe400078c08ff */
[C---:B------:R-:W-:Y:S02]  /*45220*/  IADD3 R3, R4.reuse, c[0x0][0x198], RZ ;  /* 0x0000660004037a10 */ /* 0x040fe40007ffe0ff */
[----:B------:R-:W-:Y:S02]  /*45230*/  LEA.HI.X.SX32 R9, R4, R2, 0x1, P6 ;  /* 0x0000000204097211 */ /* 0x000fe400030f0eff */
[----:B------:R-:W-:Y:S02]  /*45240*/  IADD3 R12, R25, 0x2d, RZ ;  /* 0x0000002d190c7810 */ /* 0x000fe40007ffe0ff */
[----:B------:R-:W-:-:S02]  /*45250*/  LEA R20, P6, R3, R0, 0x1 ;  /* 0x0000000003147211 */ /* 0x000fc400078c08ff */
[C---:B------:R-:W-:Y:S02]  /*45260*/  IADD3 R4, R3.reuse, c[0x0][0x198], RZ ;  /* 0x0000660003047a10 */ /* 0x040fe40007ffe0ff */
        /* <DEDUP_REMOVED lines=9> */
[----:B------:R1:W-:Y:S01]  /*45300*/  @P3 STG.E.U16 [R8.64], R22 ;  /* 0x0000001608003986 */ /* 0x0003e2000c101506 */
[----:B0-----:R-:W-:Y:S02]  /*45310*/  IADD3 R12, R25, 0x2f, RZ ;  /* 0x0000002f190c7810 */ /* 0x001fe40007ffe0ff */
[C---:B------:R-:W-:Y:S02]  /*45320*/  LEA R20, P6, R3.reuse, R0, 0x1 ;  /* 0x0000000003147211 */ /* 0x040fe400078c08ff */
[----:B------:R-:W-:Y:S02]  /*45330*/  ISETP.LT.AND P3, PT, R12, c[0x0][0x17c], !P0 ;  /* 0x00005f000c007a0c */ /* 0x000fe40004761270 */
[----:B------:R-:W-:Y:S02]  /*45340*/  LEA.HI.X.SX32 R21, R3, R2, 0x1, P6 ;  /* 0x0000000203157211 */ /* 0x000fe400030f0eff */
[----:B------:R-:W-:Y:S02]  /*45350*/  PRMT R12, R22, 0x7632, R12 ;  /* 0x00007632160c7816 */ /* 0x000fe4000000000c */
[----:B-1----:R-:W2:Y:S01]  /*45360*/  LDL.LU R22, [R1+0x94] ;  /* 0x0000940001167983 */ /* 0x002ea20000300800 */
[----:B------:R-:W-:-:S03]  /*45370*/  LEA R8, P6, R4, R0, 0x1 ;  /* 0x0000000004087211 */ /* 0x000fc600078c08ff */
[----:B------:R0:W-:Y:S01]  /*45380*/  @P2 STG.E.U16 [R20.64], R12 ;  /* 0x0000000c14002986 */ /* 0x0001e2000c101506 */
[----:B------:R-:W-:-:S05]  /*45390*/  LEA.HI.X.SX32 R9, R4, R2, 0x1, P6 ;  /* 0x0000000204097211 */ /* 0x000fca00030f0eff */
[----:B----4-:R1:W-:Y:S01]  /*453a0*/  @P1 STG.E.U16 [R8.64], R23 ;  /* 0x0000001708001986 */ /* 0x0103e2000c101506 */
[----:B0-----:R-:W-:-:S04]  /*453b0*/  IADD3 R12, R25, 0x31, RZ ;  /* 0x00000031190c7810 */ /* 0x001fc80007ffe0ff */
[----:B------:R-:W-:Y:S02]  /*453c0*/  ISETP.LT.AND P1, PT, R12, c[0x0][0x17c], !P0 ;  /* 0x00005f000c007a0c */ /* 0x000fe40004721270 */
[----:B------:R-:W-:Y:S02]  /*453d0*/  PRMT R12, R23, 0x7632, R12 ;  /* 0x00007632170c7816 */ /* 0x000fe4000000000c */
[----:B-1----:R-:W4:Y:S01]  /*453e0*/  LDL.LU R23, [R1+0x34] ;  /* 0x0000340001177983 */ /* 0x002f220000300800 */
[----:B------:R-:W-:Y:S02]  /*453f0*/  IADD3 R3, R4, c[0x0][0x198], RZ ;  /* 0x0000660004037a10 */ /* 0x000fe40007ffe0ff */
[----:B------:R-:W-:Y:S02]  /*45400*/  IADD3 R16, R25, 0x2e, RZ ;  /* 0x0000002e19107810 */ /* 0x000fe40007ffe0ff */
[----:B------:R-:W-:Y:S02]  /*45410*/  LEA R20, P6, R3, R0, 0x1 ;  /* 0x0000000003147211 */ /* 0x000fe400078c08ff */
[----:B------:R-:W-:-:S02]  /*45420*/  ISETP.LT.AND P4, PT, R16, c[0x0][0x17c], !P0 ;  /* 0x00005f0010007a0c */ /* 0x000fc40004781270 */
[C---:B------:R-:W-:Y:S02]  /*45430*/  IADD3 R4, R3.reuse, c[0x0][0x198], RZ ;  /* 0x0000660003047a10 */ /* 0x040fe40007ffe0ff */
[----:B------:R-:W-:Y:S02]  /*45440*/  LEA.HI.X.SX32 R21, R3, R2, 0x1, P6 ;  /* 0x0000000203157211 */ /* 0x000fe400030f0eff */
[C---:B------:R-:W-:Y:S02]  /*45450*/  LEA R8, P6, R4.reuse, R0, 0x1 ;  /* 0x0000000004087211 */ /* 0x040fe400078c08ff */
[C---:B------:R-:W-:Y:S02]  /*45460*/  IADD3 R3, R4.reuse, c[0x0][0x198], RZ ;  /* 0x0000660004037a10 */ /* 0x040fe40007ffe0ff */
[----:B------:R-:W-:Y:S01]  /*45470*/  IADD3 R16, R25, 0x30, RZ ;  /* 0x0000003019107810 */ /* 0x000fe20007ffe0ff */
[----:B------:R0:W-:Y:S01]  /*45480*/  @P5 STG.E.U16 [R20.64], R12 ;  /* 0x0000000c14005986 */ /* 0x0001e2000c101506 */
[----:B------:R-:W-:-:S02]  /*45490*/  LEA.HI.X.SX32 R9, R4, R2, 0x1, P6 ;  /* 0x0000000204097211 */ /* 0x000fc400030f0eff */
[----:B------:R-:W-:Y:S02]  /*454a0*/  ISETP.LT.AND P2, PT, R16, c[0x0][0x17c], !P0 ;  /* 0x00005f0010007a0c */ /* 0x000fe40004741270 */
[C---:B------:R-:W-:Y:S01]  /*454b0*/  IADD3 R4, R3.reuse, c[0x0][0x198], RZ ;  /* 0x0000660003047a10 */ /* 0x040fe20007ffe0ff */
[----:B------:R1:W-:Y:S01]  /*454c0*/  @P4 STG.E.U16 [R8.64], R13 ;  /* 0x0000000d08004986 */ /* 0x0003e2000c101506 */
[----:B0-----:R-:W-:Y:S02]  /*454d0*/  LEA R20, P6, R3, R0, 0x1 ;  /* 0x0000000003147211 */ /* 0x001fe400078c08ff */
[----:B------:R-:W-:Y:S02]  /*454e0*/  IADD3 R12, R25, 0x33, RZ ;  /* 0x00000033190c7810 */ /* 0x000fe40007ffe0ff */
[----:B------:R-:W-:Y:S02]  /*454f0*/  LEA.HI.X.SX32 R21, R3, R2, 0x1, P6 ;  /* 0x0000000203157211 */ /* 0x000fe400030f0eff */
[----:B-1----:R-:W-:-:S02]  /*45500*/  PRMT R13, R13, 0x7632, R13 ;  /* 0x000076320d0d7816 */ /* 0x002fc4000000000d */
[----:B------:R-:W-:Y:S02]  /*45510*/  LEA R8, P6, R4, R0, 0x1 ;  /* 0x0000000004087211 */ /* 0x000fe400078c08ff */
[----:B------:R-:W-:Y:S02]  /*45520*/  ISETP.LT.AND P4, PT, R12, c[0x0][0x17c], !P0 ;  /* 0x00005f000c007a0c */ /* 0x000fe40004781270 */
[C---:B------:R-:W-:Y:S02]  /*45530*/  IADD3 R12, R25.reuse, 0x34, RZ ;  /* 0x00000034190c7810 */ /* 0x040fe40007ffe0ff */
[C---:B------:R-:W-:Y:S01]  /*45540*/  IADD3 R3, R4.reuse, c[0x0][0x198], RZ ;  /* 0x0000660004037a10 */ /* 0x040fe20007ffe0ff */
[----:B------:R0:W-:Y:S01]  /*45550*/  @P3 STG.E.U16 [R20.64], R13 ;  /* 0x0000000d14003986 */ /* 0x0001e2000c101506 */
[----:B------:R-:W-:Y:S02]  /*45560*/  IADD3 R16, R25, 0x32, RZ ;  /* 0x0000003219107810 */ /* 0x000fe40007ffe0ff */
[----:B------:R-:W-:-:S02]  /*45570*/  LEA.HI.X.SX32 R9, R4, R2, 0x1, P6 ;  /* 0x0000000204097211 */ /* 0x000fc400030f0eff */
[----:B------:R-:W-:Y:S02]  /*45580*/  ISETP.LT.AND P3, PT, R12, c[0x0][0x17c], !P0 ;  /* 0x00005f000c007a0c */ /* 0x000fe40004761270 */
[----:B------:R-:W-:Y:S02]  /*45590*/  LEA R12, P6, R3, R0, 0x1 ;  /* 0x00000000030c7211 */ /* 0x000fe400078c08ff */
[----:B------:R-:W-:Y:S02]  /*455a0*/  ISETP.LT.AND P5, PT, R16, c[0x0][0x17c], !P0 ;  /* 0x00005f0010007a0c */ /* 0x000fe400047a1270 */
[----:B0-----:R-:W-:Y:S02]  /*455b0*/  IADD3 R13, R25, 0x35, RZ ;  /* 0x00000035190d7810 */ /* 0x001fe40007ffe0ff */
[----:B------:R-:W-:Y:S02]  /*455c0*/  IADD3 R4, R3, c[0x0][0x198], RZ ;  /* 0x0000660003047a10 */ /* 0x000fe40007ffe0ff */
[----:B------:R-:W-:Y:S01]  /*455d0*/  IADD3 R20, R25, 0x36, RZ ;  /* 0x0000003619147810 */ /* 0x000fe20007ffe0ff */
[----:B--2---:R0:W-:Y:S01]  /*455e0*/  @P2 STG.E.U16 [R8.64], R22 ;  /* 0x0000001608002986 */ /* 0x0041e2000c101506 */
[----:B------:R-:W-:-:S02]  /*455f0*/  ISETP.LT.AND P2, PT, R13, c[0x0][0x17c], !P0 ;  /* 0x00005f000d007a0c */ /* 0x000fc40004741270 */
[----:B------:R-:W-:Y:S02]  /*45600*/  LEA.HI.X.SX32 R13, R3, R2, 0x1, P6 ;  /* 0x00000002030d7211 */ /* 0x000fe400030f0eff */
[----:B------:R-:W-:Y:S02]  /*45610*/  PRMT R16, R22, 0x7632, R16 ;  /* 0x0000763216107816 */ /* 0x000fe40000000010 */
[C---:B------:R-:W-:Y:S02]  /*45620*/  IADD3 R3, R4.reuse, c[0x0][0x198], RZ ;  /* 0x0000660004037a10 */ /* 0x040fe40007ffe0ff */
[C---:B0-----:R-:W-:Y:S01]  /*45630*/  LEA R8, P6, R4.reuse, R0, 0x1 ;  /* 0x0000000004087211 */ /* 0x041fe200078c08ff */
[----:B------:R0:W-:Y:S03]  /*45640*/  @P1 STG.E.U16 [R12.64], R16 ;  /* 0x000000100c001986 */ /* 0x0001e6000c101506 */
[----:B------:R-:W-:Y:S01]  /*45650*/  LEA.HI.X.SX32 R9, R4, R2, 0x1, P6 ;  /* 0x0000000204097211 */ /* 0x000fe200030f0eff */
[----:B------:R-:W2:Y:S01]  /*45660*/  LDL.LU R22, [R1+0x24] ;  /* 0x0000240001167983 */ /* 0x000ea20000300800 */
[----:B------:R-:W-:-:S02]  /*45670*/  ISETP.LT.AND P1, PT, R20, c[0x0][0x17c], !P0 ;  /* 0x00005f0014007a0c */ /* 0x000fc40004721270 */
[----:B0-----:R-:W-:Y:S02]  /*45680*/  IADD3 R13, R25, 0x37, RZ ;  /* 0x00000037190d7810 */ /* 0x001fe40007ffe0ff */
[----:B------:R-:W-:Y:S01]  /*45690*/  LEA R12, P6, R3, R0, 0x1 ;  /* 0x00000000030c7211 */ /* 0x000fe200078c08ff */
[----:B----4-:R0:W-:Y:S01]  /*456a0*/  @P5 STG.E.U16 [R8.64], R23 ;  /* 0x0000001708005986 */ /* 0x0101e2000c101506 */
[----:B------:R-:W-:Y:S02]  /*456b0*/  ISETP.LT.AND P5, PT, R13, c[0x0][0x17c], !P0 ;  /* 0x00005f000d007a0c */ /* 0x000fe400047a1270 */
[----:B------:R-:W-:Y:S02]  /*456c0*/  LEA.HI.X.SX32 R13, R3, R2, 0x1, P6 ;  /* 0x00000002030d7211 */ /* 0x000fe400030f0eff */
[----:B------:R-:W-:Y:S02]  /*456d0*/  PRMT R16, R23, 0x7632, R16 ;  /* 0x0000763217107816 */ /* 0x000fe40000000010 */
[----:B------:R-:W-:-:S03]  /*456e0*/  IADD3 R20, R25, 0x38, RZ ;  /* 0x0000003819147810 */ /* 0x000fc60007ffe0ff */
[----:B------:R1:W-:Y:S01]  /*456f0*/  @P4 STG.E.U16 [R12.64], R16 ;  /* 0x000000100c004986 */ /* 0x0003e2000c101506 */
[----:B------:R-:W-:-:S03]  /*45700*/  ISETP.LT.AND P4, PT, R20, c[0x0][0x17c], !P0 ;  /* 0x00005f0014007a0c */ /* 0x000fc60004781270 */
[----:B0-----:R-:W4:Y:S04]  /*45710*/  LDL.LU R23, [R1+0x114] ;  /* 0x0001140001177983 */ /* 0x001f280000300800 */
[----:B------:R-:W2:Y:S01]  /*45720*/  LDL.LU R20, [R1+0x74] ;  /* 0x0000740001147983 */ /* 0x000ea20000300800 */
[----:B------:R-:W-:-:S04]  /*45730*/  IADD3 R4, R3, c[0x0][0x198], RZ ;  /* 0x0000660003047a10 */ /* 0x000fc80007ffe0ff */
[C---:B------:R-:W-:Y:S02]  /*45740*/  LEA R8, P6, R4.reuse, R0, 0x1 ;  /* 0x0000000004087211 */ /* 0x040fe400078c08ff */
[C---:B------:R-:W-:Y:S02]  /*45750*/  IADD3 R3, R4.reuse, c[0x0][0x198], RZ ;  /* 0x0000660004037a10 */ /* 0x040fe40007ffe0ff */
[----:B------:R-:W-:Y:S02]  /*45760*/  LEA.HI.X.SX32 R9, R4, R2, 0x1, P6 ;  /* 0x0000000204097211 */ /* 0x000fe400030f0eff */
[----:B------:R-:W-:Y:S02]  /*45770*/  IADD3 R4, R25, 0x39, RZ ;  /* 0x0000003919047810 */ /* 0x000fe40007ffe0ff */
[----:B-1----:R-:W-:Y:S01]  /*45780*/  LEA R12, P6, R3, R0, 0x1 ;  /* 0x00000000030c7211 */ /* 0x002fe200078c08ff */
[----:B------:R0:W-:Y:S01]  /*45790*/  @P3 STG.E.U16 [R8.64], R5 ;  /* 0x0000000508003986 */ /* 0x0001e2000c101506 */
[----:B------:R-:W-:-:S02]  /*457a0*/  ISETP.LT.AND P3, PT, R4, c[0x0][0x17c], !P0 ;  /* 0x00005f0004007a0c */ /* 0x000fc40004761270 */
[C---:B------:R-:W-:Y:S02]  /*457b0*/  LEA.HI.X.SX32 R13, R3.reuse, R2, 0x1, P6 ;  /* 0x00000002030d7211 */ /* 0x040fe400030f0eff */
[----:B0-----:R-:W-:Y:S02]  /*457c0*/  IADD3 R8, R3, c[0x0][0x198], RZ ;  /* 0x0000660003087a10 */ /* 0x001fe40007ffe0ff */
[----:B------:R-:W-:Y:S02]  /*457d0*/  PRMT R9, R5, 0x7632, R9 ;  /* 0x0000763205097816 */ /* 0x000fe40000000009 */
[C---:B------:R-:W-:Y:S02]  /*457e0*/  LEA R4, P6, R8.reuse, R0, 0x1 ;  /* 0x0000000008047211 */ /* 0x040fe400078c08ff */
[C---:B------:R-:W-:Y:S02]  /*457f0*/  IADD3 R3, R8.reuse, c[0x0][0x198], RZ ;  /* 0x0000660008037a10 */ /* 0x040fe40007ffe0ff */
[----:B------:R-:W-:Y:S01]  /*45800*/  LEA.HI.X.SX32 R5, R8, R2, 0x1, P6 ;  /* 0x0000000208057211 */ /* 0x000fe200030f0eff */
[----:B------:R0:W-:Y:S01]  /*45810*/  @P2 STG.E.U16 [R12.64], R9 ;  /* 0x000000090c002986 */ /* 0x0001e2000c101506 */
[----:B------:R-:W-:-:S03]  /*45820*/  LEA R8, P6, R3, R0, 0x1 ;  /* 0x0000000003087211 */ /* 0x000fc600078c08ff */
[----:B------:R1:W-:Y:S01]  /*45830*/  @P1 STG.E.U16 [R4.64], R17 ;  /* 0x0000001104001986 */ /* 0x0003e2000c101506 */
[----:B0-----:R-:W-:Y:S02]  /*45840*/  IADD3 R9, R25, 0x3b, RZ ;  /* 0x0000003b19097810 */ /* 0x001fe40007ffe0ff */
[----:B-1----:R-:W-:Y:S02]  /*45850*/  IADD3 R5, R3, c[0x0][0x198], RZ ;  /* 0x0000660003057a10 */ /* 0x002fe40007ffe0ff */
[----:B------:R-:W-:Y:S02]  /*45860*/  ISETP.LT.AND P1, PT, R9, c[0x0][0x17c], !P0 ;  /* 0x00005f0009007a0c */ /* 0x000fe40004721270 */
[----:B------:R-:W-:Y:S02]  /*45870*/  LEA.HI.X.SX32 R9, R3, R2, 0x1, P6 ;  /* 0x0000000203097211 */ /* 0x000fe400030f0eff */
[----:B------:R-:W-:Y:S02]  /*45880*/  LEA R4, P6, R5, R0, 0x1 ;  /* 0x0000000005047211 */ /* 0x000fe400078c08ff */
[----:B------:R-:W-:-:S02]  /*45890*/  PRMT R17, R17, 0x7632, R17 ;  /* 0x0000763211117816 */ /* 0x000fc40000000011 */
[C---:B------:R-:W-:Y:S02]  /*458a0*/  IADD3 R3, R5.reuse, c[0x0][0x198], RZ ;  /* 0x0000660005037a10 */ /* 0x040fe40007ffe0ff */
[----:B------:R-:W-:Y:S01]  /*458b0*/  LEA.HI.X.SX32 R5, R5, R2, 0x1, P6 ;  /* 0x0000000205057211 */ /* 0x000fe200030f0eff */
[----:B------:R0:W-:Y:S01]  /*458c0*/  @P5 STG.E.U16 [R8.64], R17 ;  /* 0x0000001108005986 */ /* 0x0001e2000c101506 */
[C---:B------:R-:W-:Y:S02]  /*458d0*/  IADD3 R16, R25.reuse, 0x3a, RZ ;  /* 0x0000003a19107810 */ /* 0x040fe40007ffe0ff */
[C---:B------:R-:W-:Y:S02]  /*458e0*/  IADD3 R12, R25.reuse, 0x3c, RZ ;  /* 0x0000003c190c7810 */ /* 0x040fe40007ffe0ff */
[----:B------:R-:W-:Y:S02]  /*458f0*/  ISETP.LT.AND P2, PT, R16, c[0x0][0x17c], !P0 ;  /* 0x00005f0010007a0c */ /* 0x000fe40004741270 */
[----:B0-----:R-:W-:-:S02]  /*45900*/  IADD3 R9, R25, 0x3d, RZ ;  /* 0x0000003d19097810 */ /* 0x001fc40007ffe0ff */
[----:B------:R-:W-:Y:S02]  /*45910*/  LEA R8, P6, R3, R0, 0x1 ;  /* 0x0000000003087211 */ /* 0x000fe400078c08ff */
[----:B------:R-:W-:Y:S01]  /*45920*/  ISETP.LT.AND P5, PT, R12, c[0x0][0x17c], !P0 ;  /* 0x00005f000c007a0c */ /* 0x000fe200047a1270 */
[----:B------:R-:W-:Y:S01]  /*45930*/  STL [R1+0xf94], R21 ;  /* 0x000f941501007387 */ /* 0x000fe20000100800 */
[----:B------:R-:W-:-:S03]  /*45940*/  IADD3 R13, R25, 0x3e, RZ ;  /* 0x0000003e190d7810 */ /* 0x000fc60007ffe0ff */
[----:B--2---:R0:W-:Y:S01]  /*45950*/  @P4 STG.E.U16 [R4.64], R20 ;  /* 0x0000001404004986 */ /* 0x0041e2000c101506 */
[----:B------:R-:W-:Y:S02]  /*45960*/  ISETP.LT.AND P4, PT, R9, c[0x0][0x17c], !P0 ;  /* 0x00005f0009007a0c */ /* 0x000fe40004781270 */
[C---:B------:R-:W-:Y:S02]  /*45970*/  LEA.HI.X.SX32 R9, R3.reuse, R2, 0x1, P6 ;  /* 0x0000000203097211 */ /* 0x040fe400030f0eff */
[----:B------:R-:W-:Y:S02]  /*45980*/  PRMT R12, R20, 0x7632, R12 ;  /* 0x00007632140c7816 */ /* 0x000fe4000000000c */
[----:B0-----:R-:W-:Y:S01]  /*45990*/  IADD3 R5, R3, c[0x0][0x198], RZ ;  /* 0x0000660003057a10 */ /* 0x001fe20007ffe0ff */
[----:B------:R-:W2:Y:S03]  /*459a0*/  LDL.LU R20, [R1+0x48] ;  /* 0x0000480001147983 */ /* 0x000ea60000300800 */
[----:B------:R-:W-:-:S02]  /*459b0*/  LEA R4, P6, R5, R0, 0x1 ;  /* 0x0000000005047211 */ /* 0x000fc400078c08ff */
[C---:B------:R-:W-:Y:S02]  /*459c0*/  IADD3 R3, R5.reuse, c[0x0][0x198], RZ ;  /* 0x0000660005037a10 */ /* 0x040fe40007ffe0ff */
[----:B------:R-:W-:Y:S01]  /*459d0*/  LEA.HI.X.SX32 R5, R5, R2, 0x1, P6 ;  /* 0x0000000205057211 */ /* 0x000fe200030f0eff */
[----:B------:R0:W-:Y:S04]  /*459e0*/  @P3 STG.E.U16 [R8.64], R12 ;  /* 0x0000000c08003986 */ /* 0x0001e8000c101506 */
[----:B------:R1:W-:Y:S01]  /*459f0*/  @P2 STG.E.U16 [R4.64], R22 ;  /* 0x0000001604002986 */ /* 0x0003e2000c101506 */
[----:B0-----:R-:W-:Y:S02]  /*45a00*/  IADD3 R9, R25, 0x3f, RZ ;  /* 0x0000003f19097810 */ /* 0x001fe40007ffe0ff */
[----:B------:R-:W-:-:S02]  /*45a10*/  LEA R8, P6, R3, R0, 0x1 ;  /* 0x0000000003087211 */ /* 0x000fc400078c08ff */
[----:B-1----:R-:W-:Y:S02]  /*45a20*/  IADD3 R5, R3, c[0x0][0x198], RZ ;  /* 0x0000660003057a10 */ /* 0x002fe40007ffe0ff */
[----:B------:R-:W-:Y:S02]  /*45a30*/  ISETP.LT.AND P2, PT, R9, c[0x0][0x17c], !P0 ;  /* 0x00005f0009007a0c */ /* 0x000fe40004741270 */
[----:B------:R-:W-:Y:S02]  /*45a40*/  LEA.HI.X.SX32 R9, R3, R2, 0x1, P6 ;  /* 0x0000000203097211 */ /* 0x000fe400030f0eff */
[C---:B------:R-:W-:Y:S02]  /*45a50*/  LEA R4, P6, R5.reuse, R0, 0x1 ;  /* 0x0000000005047211 */ /* 0x040fe400078c08ff */
[----:B------:R-:W-:Y:S02]  /*45a60*/  PRMT R12, R22, 0x7632, R12 ;  /* 0x00007632160c7816 */ /* 0x000fe4000000000c */
[C---:B------:R-:W-:Y:S01]  /*45a70*/  IADD3 R3, R5.reuse, c[0x0][0x198], RZ ;  /* 0x0000660005037a10 */ /* 0x040fe20007ffe0ff */
[----:B------:R-:W3:Y:S01]  /*45a80*/  LDL.LU R22, [R1+0x58] ;  /* 0x0000580001167983 */ /* 0x000ee20000300800 */
[----:B------:R-:W-:-:S03]  /*45a90*/  LEA.HI.X.SX32 R5, R5, R2, 0x1, P6 ;  /* 0x0000000205057211 */ /* 0x000fc600030f0eff */
[----:B------:R0:W-:Y:S01]  /*45aa0*/  @P1 STG.E.U16 [R8.64], R12 ;  /* 0x0000000c08001986 */ /* 0x0001e2000c101506 */
[----:B------:R-:W-:-:S03]  /*45ab0*/  ISETP.LT.AND P3, PT, R13, c[0x0][0x17c], !P0 ;  /* 0x00005f000d007a0c */ /* 0x000fc60004761270 */
[----:B----4-:R1:W-:Y:S01]  /*45ac0*/  @P5 STG.E.U16 [R4.64], R23 ;  /* 0x0000001704005986 */ /* 0x0103e2000c101506 */
[----:B0-----:R-:W-:Y:S02]  /*45ad0*/  IADD3 R9, R25, 0x41, RZ ;  /* 0x0000004119097810 */ /* 0x001fe40007ffe0ff */
[C---:B------:R-:W-:Y:S02]  /*45ae0*/  LEA R8, P6, R3.reuse, R0, 0x1 ;  /* 0x0000000003087211 */ /* 0x040fe400078c08ff */
[----:B-1----:R-:W-:Y:S02]  /*45af0*/  IADD3 R5, R3, c[0x0][0x198], RZ ;  /* 0x0000660003057a10 */ /* 0x002fe40007ffe0ff */
[----:B------:R-:W-:Y:S02]  /*45b00*/  ISETP.LT.AND P5, PT, R9, c[0x0][0x17c], !P0 ;  /* 0x00005f0009007a0c */ /* 0x000fe400047a1270 */
[----:B------:R-:W-:Y:S02]  /*45b10*/  LEA.HI.X.SX32 R9, R3, R2, 0x1, P6 ;  /* 0x0000000203097211 */ /* 0x000fe400030f0eff */
[----:B------:R-:W-:-:S02]  /*45b20*/  LEA R4, P6, R5, R0, 0x1 ;  /* 0x0000000005047211 */ /* 0x000fc400078c08ff */
[----:B------:R-:W-:Y:S02]  /*45b30*/  PRMT R12, R23, 0x7632, R12 ;  /* 0x00007632170c7816 */ /* 0x000fe4000000000c */
[C---:B------:R-:W-:Y:S02]  /*45b40*/  IADD3 R3, R5.reuse, c[0x0][0x198], RZ ;  /* 0x0000660005037a10 */ /* 0x040fe40007ffe0ff */
[----:B------:R-:W-:Y:S01]  /*45b50*/  LEA.HI.X.SX32 R5, R5, R2, 0x1, P6 ;  /* 0x0000000205057211 */ /* 0x000fe200030f0eff */
[----:B------:R0:W-:Y:S04]  /*45b60*/  @P4 STG.E.U16 [R8.64], R12 ;  /* 0x0000000c08004986 */ /* 0x0001e8000c101506 */
[----:B------:R1:W-:Y:S01]  /*45b70*/  @P3 STG.E.U16 [R4.64], R28 ;  /* 0x0000001c04003986 */ /* 0x0003e2000c101506 */
[----:B0-----:R-:W-:-:S03]  /*45b80*/  PRMT R12, R28, 0x7632, R12 ;  /* 0x000076321c0c7816 */ /* 0x001fc6000000000c */
[----:B-1----:R-:W4:Y:S04]  /*45b90*/  LDL.LU R28, [R1+0xfa8] ;  /* 0x000fa800011c7983 */ /* 0x002f280000300800 */
[----:B------:R-:W4:Y:S01]  /*45ba0*/  LDL.LU R23, [R1+0x18] ;  /* 0x0000180001177983 */ /* 0x000f220000300800 */
[C---:B------:R-:W-:Y:S02]  /*45bb0*/  IADD3 R13, R25.reuse, 0x40, RZ ;  /* 0x00000040190d7810 */ /* 0x040fe40007ffe0ff */
[----:B------:R-:W-:Y:S02]  /*45bc0*/  IADD3 R9, R25, 0x43, RZ ;  /* 0x0000004319097810 */ /* 0x000fe40007ffe0ff */
[----:B------:R-:W-:Y:S02]  /*45bd0*/  LEA R8, P6, R3, R0, 0x1 ;  /* 0x0000000003087211 */ /* 0x000fe400078c08ff */
[----:B------:R-:W-:-:S02]  /*45be0*/  ISETP.LT.AND P1, PT, R13, c[0x0][0x17c], !P0 ;  /* 0x00005f000d007a0c */ /* 0x000fc40004721270 */
[----:B------:R-:W-:Y:S02]  /*45bf0*/  IADD3 R5, R3, c[0x0][0x198], RZ ;  /* 0x0000660003057a10 */ /* 0x000fe40007ffe0ff */
[----:B------:R-:W-:Y:S02]  /*45c00*/  ISETP.LT.AND P3, PT, R9, c[0x0][0x17c], !P0 ;  /* 0x00005f0009007a0c */ /* 0x000fe40004761270 */
[----:B------:R-:W-:Y:S02]  /*45c10*/  LEA.HI.X.SX32 R9, R3, R2, 0x1, P6 ;  /* 0x0000000203097211 */ /* 0x000fe400030f0eff */
[C---:B------:R-:W-:Y:S02]  /*45c20*/  LEA R4, P6, R5.reuse, R0, 0x1 ;  /* 0x0000000005047211 */ /* 0x040fe400078c08ff */
[C---:B------:R-:W-:Y:S02]  /*45c30*/  IADD3 R3, R5.reuse, c[0x0][0x198], RZ ;  /* 0x0000660005037a10 */ /* 0x040fe40007ffe0ff */
[----:B------:R-:W-:Y:S01]  /*45c40*/  LEA.HI.X.SX32 R5, R5, R2, 0x1, P6 ;  /* 0x0000000205057211 */ /* 0x000fe200030f0eff */
[----:B------:R0:W-:Y:S01]  /*45c50*/  @P2 STG.E.U16 [R8.64], R12 ;  /* 0x0000000c08002986 */ /* 0x0001e2000c101506 */
[----:B------:R-:W-:-:S04]  /*45c60*/  IADD3 R13, R25, 0x42, RZ ;  /* 0x00000042190d7810 */ /* 0x000fc80007ffe0ff */
[----:B------:R-:W-:Y:S02]  /*45c70*/  ISETP.LT.AND P4, PT, R13, c[0x0][0x17c], !P0 ;  /* 0x00005f000d007a0c */ /* 0x000fe40004781270 */
[----:B0-----:R-:W-:Y:S02]  /*45c80*/  IADD3 R9, R25, 0x45, RZ ;  /* 0x0000004519097810 */ /* 0x001fe40007ffe0ff */
[----:B------:R-:W-:Y:S02]  /*45c90*/  LEA R8, P6, R3, R0, 0x1 ;  /* 0x0000000003087211 */ /* 0x000fe400078c08ff */
[----:B------:R-:W-:-:S04]  /*45ca0*/  IADD3 R13, R25, 0x44, RZ ;  /* 0x00000044190d7810 */ /* 0x000fc80007ffe0ff */
[----:B------:R-:W-:Y:S01]  /*45cb0*/  ISETP.LT.AND P2, PT, R13, c[0x0][0x17c], !P0 ;  /* 0x00005f000d007a0c */ /* 0x000fe20004741270 */
[----:B--2---:R0:W-:Y:S01]  /*45cc0*/  @P1 STG.E.U16 [R4.64], R20 ;  /* 0x0000001404001986 */ /* 0x0041e2000c101506 */
[----:B------:R-:W-:Y:S02]  /*45cd0*/  PRMT R12, R20, 0x7632, R12 ;  /* 0x00007632140c7816 */ /* 0x000fe4000000000c */
[----:B------:R-:W-:Y:S02]  /*45ce0*/  ISETP.LT.AND P1, PT, R9, c[0x0][0x17c], !P0 ;  /* 0x00005f0009007a0c */ /* 0x000fe40004721270 */
[C---:B------:R-:W-:Y:S02]  /*45cf0*/  LEA.HI.X.SX32 R9, R3.reuse, R2, 0x1, P6 ;  /* 0x0000000203097211 */ /* 0x040fe400030f0eff */
[----:B0-----:R-:W-:Y:S01]  /*45d00*/  IADD3 R5, R3, c[0x0][0x198], RZ ;  /* 0x0000660003057a10 */ /* 0x001fe20007ffe0ff */
[----:B------:R-:W2:Y:S03]  /*45d10*/  LDL.LU R20, [R1+0x88] ;  /* 0x0000880001147983 */ /* 0x000ea60000300800 */
[----:B------:R-:W-:-:S02]  /*45d20*/  LEA R4, P6, R5, R0, 0x1 ;  /* 0x0000000005047211 */ /* 0x000fc400078c08ff */
[C---:B------:R-:W-:Y:S02]  /*45d30*/  IADD3 R3, R5.reuse, c[0x0][0x198], RZ ;  /* 0x0000660005037a10 */ /* 0x040fe40007ffe0ff */
[----:B------:R-:W-:Y:S01]  /*45d40*/  LEA.HI.X.SX32 R5, R5, R2, 0x1, P6 ;  /* 0x0000000205057211 */ /* 0x000fe200030f0eff */
[----:B------:R0:W-:Y:S02]  /*45d50*/  @P5 STG.E.U16 [R8.64], R12 ;  /* 0x0000000c08005986 */ /* 0x0001e4000c101506 */
[----:B0-----:R-:W-:Y:S02]  /*45d60*/  IADD3 R9, R25, 0x47, RZ ;  /* 0x0000004719097810 */ /* 0x001fe40007ffe0ff */
[----:B------:R-:W-:Y:S01]  /*45d70*/  LEA R8, P6, R3, R0, 0x1 ;  /* 0x0000000003087211 */ /* 0x000fe200078c08ff */
[----:B---3--:R0:W-:Y:S01]  /*45d80*/  @P4 STG.E.U16 [R4.64], R22 ;  /* 0x0000001604004986 */ /* 0x0081e2000c101506 */
[----:B------:R-:W-:Y:S02]  /*45d90*/  PRMT R12, R22, 0x7632, R12 ;  /* 0x00007632160c7816 */ /* 0x000fe4000000000c */
[----:B------:R-:W-:-:S02]  /*45da0*/  ISETP.LT.AND P4, PT, R9, c[0x0][0x17c], !P0 ;  /* 0x00005f0009007a0c */ /* 0x000fc40004781270 */
[C---:B------:R-:W-:Y:S02]  /*45db0*/  LEA.HI.X.SX32 R9, R3.reuse, R2, 0x1, P6 ;  /* 0x0000000203097211 */ /* 0x040fe400030f0eff */
[----:B0-----:R-:W-:Y:S01]  /*45dc0*/  IADD3 R5, R3, c[0x0][0x198], RZ ;  /* 0x0000660003057a10 */ /* 0x001fe20007ffe0ff */
[----:B------:R-:W3:Y:S03]  /*45dd0*/  LDL.LU R22, [R1+0x68] ;  /* 0x0000680001167983 */ /* 0x000ee60000300800 */
[C---:B------:R-:W-:Y:S02]  /*45de0*/  LEA R4, P6, R5.reuse, R0, 0x1 ;  /* 0x0000000005047211 */ /* 0x040fe400078c08ff */
[C---:B------:R-:W-:Y:S02]  /*45df0*/  IADD3 R3, R5.reuse, c[0x0][0x198], RZ ;  /* 0x0000660005037a10 */ /* 0x040fe40007ffe0ff */
[----:B------:R-:W-:Y:S01]  /*45e00*/  LEA.HI.X.SX32 R5, R5, R2, 0x1, P6 ;  /* 0x0000000205057211 */ /* 0x000fe200030f0eff */
[----:B------:R0:W-:Y:S04]  /*45e10*/  @P3 STG.E.U16 [R8.64], R12 ;  /* 0x0000000c08003986 */ /* 0x0001e8000c101506 */
[----:B----4-:R1:W-:Y:S01]  /*45e20*/  @P2 STG.E.U16 [R4.64], R23 ;  /* 0x0000001704002986 */ /* 0x0103e2000c101506 */
[----:B0-----:R-:W-:-:S03]  /*45e30*/  PRMT R12, R23, 0x7632, R12 ;  /* 0x00007632170c7816 */ /* 0x001fc6000000000c */
[----:B-1----:R-:W4:Y:S01]  /*45e40*/  LDL.LU R23, [R1+0x8] ;  /* 0x0000080001177983 */ /* 0x002f220000300800 */
[C---:B------:R-:W-:Y:S02]  /*45e50*/  IADD3 R13, R25.reuse, 0x46, RZ ;  /* 0x00000046190d7810 */ /* 0x040fe40007ffe0ff */
[----:B------:R-:W-:Y:S02]  /*45e60*/  IADD3 R9, R25, 0x49, RZ ;  /* 0x0000004919097810 */ /* 0x000fe40007ffe0ff */
[----:B------:R-:W-:Y:S02]  /*45e70*/  LEA R8, P6, R3, R0, 0x1 ;  /* 0x0000000003087211 */ /* 0x000fe400078c08ff */
[----:B------:R-:W-:Y:S02]  /*45e80*/  ISETP.LT.AND P5, PT, R13, c[0x0][0x17c], !P0 ;  /* 0x00005f000d007a0c */ /* 0x000fe400047a1270 */
[----:B------:R-:W-:Y:S02]  /*45e90*/  IADD3 R5, R3, c[0x0][0x198], RZ ;  /* 0x0000660003057a10 */ /* 0x000fe40007ffe0ff */
[----:B------:R-:W-:-:S02]  /*45ea0*/  ISETP.LT.AND P2, PT, R9, c[0x0][0x17c], !P0 ;  /* 0x00005f0009007a0c */ /* 0x000fc40004741270 */
[----:B------:R-:W-:Y:S02]  /*45eb0*/  LEA.HI.X.SX32 R9, R3, R2, 0x1, P6 ;  /* 0x0000000203097211 */ /* 0x000fe400030f0eff */
[C---:B------:R-:W-:Y:S02]  /*45ec0*/  LEA R4, P6, R5.reuse, R0, 0x1 ;  /* 0x0000000005047211 */ /* 0x040fe400078c08ff */
[C---:B------:R-:W-:Y:S02]  /*45ed0*/  IADD3 R3, R5.reuse, c[0x0][0x198], RZ ;  /* 0x0000660005037a10 */ /* 0x040fe40007ffe0ff */
[----:B------:R-:W-:Y:S01]  /*45ee0*/  LEA.HI.X.SX32 R5, R5, R2, 0x1, P6 ;  /* 0x0000000205057211 */ /* 0x000fe200030f0eff */
[----:B------:R0:W-:Y:S01]  /*45ef0*/  @P1 STG.E.U16 [R8.64], R12 ;  /* 0x0000000c08001986 */ /* 0x0001e2000c101506 */
[----:B------:R-:W-:-:S03]  /*45f00*/  IADD3 R13, R25, 0x48, RZ ;  /* 0x00000048190d7810 */ /* 0x000fc60007ffe0ff */
[----:B------:R1:W-:Y:S01]  /*45f10*/  @P5 STG.E.U16 [R4.64], R10 ;  /* 0x0000000a04005986 */ /* 0x0003e2000c101506 */
[----:B------:R-:W-:Y:S02]  /*45f20*/  ISETP.LT.AND P3, PT, R13, c[0x0][0x17c], !P0 ;  /* 0x00005f000d007a0c */ /* 0x000fe40004761270 */
[----:B0-----:R-:W-:Y:S02]  /*45f30*/  IADD3 R9, R25, 0x4b, RZ ;  /* 0x0000004b19097810 */ /* 0x001fe40007ffe0ff */
[C---:B------:R-:W-:Y:S02]  /*45f40*/  LEA R8, P6, R3.reuse, R0, 0x1 ;  /* 0x0000000003087211 */ /* 0x040fe400078c08ff */
[----:B-1----:R-:W-:Y:S02]  /*45f50*/  IADD3 R5, R3, c[0x0][0x198], RZ ;  /* 0x0000660003057a10 */ /* 0x002fe40007ffe0ff */
[----:B------:R-:W-:Y:S02]  /*45f60*/  ISETP.LT.AND P5, PT, R9, c[0x0][0x17c], !P0 ;  /* 0x00005f0009007a0c */ /* 0x000fe400047a1270 */
[----:B------:R-:W-:-:S02]  /*45f70*/  LEA.HI.X.SX32 R9, R3, R2, 0x1, P6 ;  /* 0x0000000203097211 */ /* 0x000fc400030f0eff */
[C---:B------:R-:W-:Y:S02]  /*45f80*/  LEA R4, P6, R5.reuse, R0, 0x1 ;  /* 0x0000000005047211 */ /* 0x040fe400078c08ff */
[----:B------:R-:W-:Y:S02]  /*45f90*/  PRMT R10, R10, 0x7632, R10 ;  /* 0x000076320a0a7816 */ /* 0x000fe4000000000a */
        /* <DEDUP_REMOVED lines=10> */
[----:B------:R-:W-:Y:S02]  /*46040*/  ISETP.LT.AND P3, PT, R9, c[0x0][0x17c], !P0 ;  /* 0x00005f0009007a0c */ /* 0x000fe40004761270 */
[C---:B------:R-:W-:Y:S02]  /*46050*/  LEA.HI.X.SX32 R9, R3.reuse, R2, 0x1, P6 ;  /* 0x0000000203097211 */ /* 0x040fe400030f0eff */
[----:B------:R-:W-:Y:S02]  /*46060*/  PRMT R10, R20, 0x7632, R10 ;  /* 0x00007632140a7816 */ /* 0x000fe4000000000a */
[----:B0-----:R-:W-:-:S04]  /*46070*/  IADD3 R5, R3, c[0x0][0x198], RZ ;  /* 0x0000660003057a10 */ /* 0x001fc80007ffe0ff */
[C---:B------:R-:W-:Y:S02]  /*46080*/  LEA R4, P6, R5.reuse, R0, 0x1 ;  /* 0x0000000005047211 */ /* 0x040fe400078c08ff */
[C---:B------:R-:W-:Y:S02]  /*46090*/  IADD3 R3, R5.reuse, c[0x0][0x198], RZ ;  /* 0x0000660005037a10 */ /* 0x040fe40007ffe0ff */
[----:B------:R-:W-:Y:S01]  /*460a0*/  LEA.HI.X.SX32 R5, R5, R2, 0x1, P6 ;  /* 0x0000000205057211 */ /* 0x000fe200030f0eff */
[----:B------:R0:W-:Y:S02]  /*460b0*/  @P2 STG.E.U16 [R8.64], R10 ;  /* 0x0000000a08002986 */ /* 0x0001e4000c101506 */
[----:B0-----:R-:W-:Y:S02]  /*460c0*/  IADD3 R9, R25, 0x4f, RZ ;  /* 0x0000004f19097810 */ /* 0x001fe40007ffe0ff */
[----:B------:R-:W-:Y:S01]  /*460d0*/  LEA R8, P6, R3, R0, 0x1 ;  /* 0x0000000003087211 */ /* 0x000fe200078c08ff */
[----:B---3--:R0:W-:Y:S01]  /*460e0*/  @P1 STG.E.U16 [R4.64], R22 ;  /* 0x0000001604001986 */ /* 0x0081e2000c101506 */
[----:B------:R-:W-:-:S02]  /*460f0*/  PRMT R10, R22, 0x7632, R10 ;  /* 0x00007632160a7816 */ /* 0x000fc4000000000a */
[----:B------:R-:W-:Y:S02]  /*46100*/  ISETP.LT.AND P1, PT, R9, c[0x0][0x17c], !P0 ;  /* 0x00005f0009007a0c */ /* 0x000fe40004721270 */
[C---:B------:R-:W-:Y:S02]  /*46110*/  LEA.HI.X.SX32 R9, R3.reuse, R2, 0x1, P6 ;  /* 0x0000000203097211 */ /* 0x040fe400030f0eff */
[----:B0-----:R-:W-:Y:S01]  /*46120*/  IADD3 R5, R3, c[0x0][0x198], RZ ;  /* 0x0000660003057a10 */ /* 0x001fe20007ffe0ff */
[----:B------:R-:W2:Y:S03]  /*46130*/  LDL.LU R22, [R1+0x98] ;  /* 0x0000980001167983 */ /* 0x000ea60000300800 */
[C---:B------:R-:W-:Y:S02]  /*46140*/  LEA R4, P6, R5.reuse, R0, 0x1 ;  /* 0x0000000005047211 */ /* 0x040fe400078c08ff */
[----:B------:R-:W-:-:S02]  /*46150*/  IADD3 R3, R5, c[0x0][0x198], RZ ;  /* 0x0000660005037a10 */ /* 0x000fc40007ffe0ff */
[----:B------:R-:W-:Y:S01]  /*46160*/  LEA.HI.X.SX32 R5, R5, R2, 0x1, P6 ;  /* 0x0000000205057211 */ /* 0x000fe200030f0eff */
[----:B------:R0:W-:Y:S04]  /*46170*/  @P5 STG.E.U16 [R8.64], R10 ;  /* 0x0000000a08005986 */ /* 0x0001e8000c101506 */
[----:B----4-:R1:W-:Y:S01]  /*46180*/  @P4 STG.E.U16 [R4.64], R23 ;  /* 0x0000001704004986 */ /* 0x0103e2000c101506 */
[----:B0-----:R-:W-:-:S03]  /*46190*/  PRMT R10, R23, 0x7632, R10 ;  /* 0x00007632170a7816 */ /* 0x001fc6000000000a */
[----:B-1----:R-:W3:Y:S01]  /*461a0*/  LDL.LU R23, [R1+0x38] ;  /* 0x0000380001177983 */ /* 0x002ee20000300800 */
[C---:B------:R-:W-:Y:S02]  /*461b0*/  IADD3 R12, R25.reuse, 0x4e, RZ ;  /* 0x0000004e190c7810 */ /* 0x040fe40007ffe0ff */
[----:B------:R-:W-:Y:S01]  /*461c0*/  IADD3 R9, R25, 0x51, RZ ;  /* 0x0000005119097810 */ /* 0x000fe20007ffe0ff */
[----:B------:R-:W4:Y:S01]  /*461d0*/  LDL.LU R20, [R1+0x78] ;  /* 0x0000780001147983 */ /* 0x000f220000300800 */
[C---:B------:R-:W-:Y:S02]  /*461e0*/  LEA R8, P6, R3.reuse, R0, 0x1 ;  /* 0x0000000003087211 */ /* 0x040fe400078c08ff */
        /* <DEDUP_REMOVED lines=18> */
[----:B------:R-:W-:Y:S02]  /*46310*/  IADD3 R3, R5, c[0x0][0x198], RZ ;  /* 0x0000660005037a10 */ /* 0x000fe40007ffe0ff */
[----:B------:R-:W-:Y:S02]  /*46320*/  IADD3 R10, R25, 0x54, RZ ;  /* 0x00000054190a7810 */ /* 0x000fe40007ffe0ff */
[----:B------:R-:W-:Y:S01]  /*46330*/  LEA.HI.X.SX32 R5, R5, R2, 0x1, P6 ;  /* 0x0000000205057211 */ /* 0x000fe200030f0eff */
[----:B------:R0:W-:Y:S01]  /*46340*/  @P1 STG.E.U16 [R8.64], R14 ;  /* 0x0000000e08001986 */ /* 0x0001e2000c101506 */
[----:B------:R-:W-:-:S02]  /*46350*/  IADD3 R12, R25, 0x52, RZ ;  /* 0x00000052190c7810 */ /* 0x000fc40007ffe0ff */
[----:B------:R-:W-:Y:S02]  /*46360*/  ISETP.LT.AND P1, PT, R10, c[0x0][0x17c], !P0 ;  /* 0x00005f000a007a0c */ /* 0x000fe40004721270 */
[----:B------:R-:W-:Y:S02]  /*46370*/  ISETP.LT.AND P3, PT, R12, c[0x0][0x17c], !P0 ;  /* 0x00005f000c007a0c */ /* 0x000fe40004761270 */
[----:B0-----:R-:W-:Y:S02]  /*46380*/  IADD3 R9, R25, 0x55, RZ ;  /* 0x0000005519097810 */ /* 0x001fe40007ffe0ff */
[----:B------:R-:W-:Y:S01]  /*46390*/  LEA R8, P6, R3, R0, 0x1 ;  /* 0x0000000003087211 */ /* 0x000fe200078c08ff */
[----:B--2---:R0:W-:Y:S01]  /*463a0*/  @P5 STG.E.U16 [R4.64], R22 ;  /* 0x0000001604005986 */ /* 0x0041e2000c101506 */
[----:B------:R-:W-:Y:S02]  /*463b0*/  PRMT R10, R22, 0x7632, R10 ;  /* 0x00007632160a7816 */ /* 0x000fe4000000000a */
[----:B------:R-:W-:-:S02]  /*463c0*/  ISETP.LT.AND P5, PT, R9, c[0x0][0x17c], !P0 ;  /* 0x00005f0009007a0c */ /* 0x000fc400047a1270 */
[C---:B------:R-:W-:Y:S02]  /*463d0*/  LEA.HI.X.SX32 R9, R3.reuse, R2, 0x1, P6 ;  /* 0x0000000203097211 */ /* 0x040fe400030f0eff */
[----:B0-----:R-:W-:Y:S01]  /*463e0*/  IADD3 R5, R3, c[0x0][0x198], RZ ;  /* 0x0000660003057a10 */ /* 0x001fe20007ffe0ff */
[----:B------:R-:W2:Y:S03]  /*463f0*/  LDL.LU R22, [R1+0x28] ;  /* 0x0000280001167983 */ /* 0x000ea60000300800 */
[C---:B------:R-:W-:Y:S02]  /*46400*/  LEA R4, P6, R5.reuse, R0, 0x1 ;  /* 0x0000000005047211 */ /* 0x040fe400078c08ff */
[C---:B------:R-:W-:Y:S02]  /*46410*/  IADD3 R3, R5.reuse, c[0x0][0x198], RZ ;  /* 0x0000660005037a10 */ /* 0x040fe40007ffe0ff */
[----:B------:R-:W-:Y:S01]  /*46420*/  LEA.HI.X.SX32 R5, R5, R2, 0x1, P6 ;  /* 0x0000000205057211 */ /* 0x000fe200030f0eff */
[----:B------:R0:W-:Y:S04]  /*46430*/  @P4 STG.E.U16 [R8.64], R10 ;  /* 0x0000000a08004986 */ /* 0x0001e8000c101506 */
[----:B---3--:R1:W-:Y:S01]  /*46440*/  @P3 STG.E.U16 [R4.64], R23 ;  /* 0x0000001704003986 */ /* 0x0083e2000c101506 */
[----:B0-----:R-:W-:-:S03]  /*46450*/  PRMT R10, R23, 0x7632, R10 ;  /* 0x00007632170a7816 */ /* 0x001fc6000000000a */
[----:B-1----:R-:W3:Y:S01]  /*46460*/  LDL.LU R23, [R1+0x118] ;  /* 0x0001180001177983 */ /* 0x002ee20000300800 */
[----:B------:R-:W-:Y:S02]  /*46470*/  IADD3 R9, R25, 0x57, RZ ;  /* 0x0000005719097810 */ /* 0x000fe40007ffe0ff */
[C---:B------:R-:W-:Y:S02]  /*46480*/  LEA R8, P6, R3.reuse, R0, 0x1 ;  /* 0x0000000003087211 */ /* 0x040fe400078c08ff */
[----:B------:R-:W-:Y:S02]  /*46490*/  IADD3 R5, R3, c[0x0][0x198], RZ ;  /* 0x0000660003057a10 */ /* 0x000fe40007ffe0ff */
[----:B------:R-:W-:Y:S02]  /*464a0*/  ISETP.LT.AND P3, PT, R9, c[0x0][0x17c], !P0 ;  /* 0x00005f0009007a0c */ /* 0x000fe40004761270 */
[----:B------:R-:W-:Y:S02]  /*464b0*/  LEA.HI.X.SX32 R9, R3, R2, 0x1, P6 ;  /* 0x0000000203097211 */ /* 0x000fe400030f0eff */
[----:B------:R-:W-:-:S02]  /*464c0*/  LEA R4, P6, R5, R0, 0x1 ;  /* 0x0000000005047211 */ /* 0x000fc400078c08ff */
        /* <DEDUP_REMOVED lines=14> */
[----:B------:R-:W-:Y:S02]  /*465b0*/  LEA.HI.X.SX32 R5, R5, R2, 0x1, P6 ;  /* 0x0000000205057211 */ /* 0x000fe400030f0eff */
[----:B------:R-:W-:Y:S01]  /*465c0*/  IADD3 R12, R25, 0x58, RZ ;  /* 0x00000058190c7810 */ /* 0x000fe20007ffe0ff */
[----:B------:R0:W-:Y:S03]  /*465d0*/  @P5 STG.E.U16 [R8.64], R6 ;  /* 0x0000000608005986 */ /* 0x0001e6000c101506 */
[----:B------:R-:W-:Y:S01]  /*465e0*/  ISETP.LT.AND P2, PT, R12, c[0x0][0x17c], !P0 ;  /* 0x00005f000c007a0c */ /* 0x000fe20004741270 */
[----:B------:R1:W-:Y:S01]  /*465f0*/  @P4 STG.E.U16 [R4.64], R18 ;  /* 0x0000001204004986 */ /* 0x0003e2000c101506 */
[----:B0-----:R-:W-:-:S02]  /*46600*/  LEA R8, P6, R3, R0, 0x1 ;  /* 0x0000000003087211 */ /* 0x001fc400078c08ff */
[C---:B-1----:R-:W-:Y:S02]  /*46610*/  IADD3 R5, R3.reuse, c[0x0][0x198], RZ ;  /* 0x0000660003057a10 */ /* 0x042fe40007ffe0ff */
[----:B------:R-:W-:Y:S02]  /*46620*/  LEA.HI.X.SX32 R9, R3, R2, 0x1, P6 ;  /* 0x0000000203097211 */ /* 0x000fe400030f0eff */
[----:B------:R-:W-:Y:S02]  /*46630*/  LEA R4, P6, R5, R0, 0x1 ;  /* 0x0000000005047211 */ /* 0x000fe400078c08ff */
[----:B------:R-:W-:Y:S02]  /*46640*/  IADD3 R6, R25, 0x5b, RZ ;  /* 0x0000005b19067810 */ /* 0x000fe40007ffe0ff */
[----:B------:R-:W-:Y:S02]  /*46650*/  PRMT R18, R18, 0x7632, R18 ;  /* 0x0000763212127816 */ /* 0x000fe40000000012 */
[----:B------:R-:W-:-:S02]  /*46660*/  IADD3 R3, R5, c[0x0][0x198], RZ ;  /* 0x0000660005037a10 */ /* 0x000fc40007ffe0ff */
[----:B------:R-:W-:Y:S02]  /*46670*/  LEA.HI.X.SX32 R5, R5, R2, 0x1, P6 ;  /* 0x0000000205057211 */ /* 0x000fe400030f0eff */
[C---:B------:R-:W-:Y:S02]  /*46680*/  IADD3 R10, R25.reuse, 0x5a, RZ ;  /* 0x0000005a190a7810 */ /* 0x040fe40007ffe0ff */
[----:B------:R-:W-:Y:S01]  /*46690*/  ISETP.LT.AND P4, PT, R6, c[0x0][0x17c], !P0 ;  /* 0x00005f0006007a0c */ /* 0x000fe20004781270 */
[----:B------:R0:W-:Y:S01]  /*466a0*/  @P3 STG.E.U16 [R8.64], R18 ;  /* 0x0000001208003986 */ /* 0x0001e2000c101506 */
[----:B------:R-:W-:Y:S02]  /*466b0*/  IADD3 R6, R25, 0x5c, RZ ;  /* 0x0000005c19067810 */ /* 0x000fe40007ffe0ff */
[----:B------:R-:W-:Y:S01]  /*466c0*/  ISETP.LT.AND P5, PT, R10, c[0x0][0x17c], !P0 ;  /* 0x00005f000a007a0c */ /* 0x000fe200047a1270 */
[----:B----4-:R1:W-:Y:S01]  /*466d0*/  @P2 STG.E.U16 [R4.64], R20 ;  /* 0x0000001404002986 */ /* 0x0103e2000c101506 */
[----:B------:R-:W-:-:S02]  /*466e0*/  ISETP.LT.AND P3, PT, R6, c[0x0][0x17c], !P0 ;  /* 0x00005f0006007a0c */ /* 0x000fc40004761270 */
[----:B------:R-:W-:Y:S02]  /*466f0*/  IADD3 R6, R25, 0x5d, RZ ;  /* 0x0000005d19067810 */ /* 0x000fe40007ffe0ff */
[C---:B0-----:R-:W-:Y:S02]  /*46700*/  LEA R8, P6, R3.reuse, R0, 0x1 ;  /* 0x0000000003087211 */ /* 0x041fe400078c08ff */
[C---:B-1----:R-:W-:Y:S02]  /*46710*/  IADD3 R5, R3.reuse, c[0x0][0x198], RZ ;  /* 0x0000660003057a10 */ /* 0x042fe40007ffe0ff */
[----:B------:R-:W-:Y:S02]  /*46720*/  LEA.HI.X.SX32 R9, R3, R2, 0x1, P6 ;  /* 0x0000000203097211 */ /* 0x000fe400030f0eff */
[----:B------:R-:W-:Y:S02]  /*46730*/  LEA R4, P6, R5, R0, 0x1 ;  /* 0x0000000005047211 */ /* 0x000fe400078c08ff */
[----:B------:R-:W-:-:S02]  /*46740*/  ISETP.LT.AND P2, PT, R6, c[0x0][0x17c], !P0 ;  /* 0x00005f0006007a0c */ /* 0x000fc40004741270 */
[----:B------:R-:W-:Y:S02]  /*46750*/  PRMT R6, R20, 0x7632, R6 ;  /* 0x0000763214067816 */ /* 0x000fe40000000006 */
[C---:B------:R-:W-:Y:S01]  /*46760*/  IADD3 R3, R5.reuse, c[0x0][0x198], RZ ;  /* 0x0000660005037a10 */ /* 0x040fe20007ffe0ff */
[----:B------:R-:W4:Y:S01]  /*46770*/  LDL.LU R20, [R1+0x4c] ;  /* 0x00004c0001147983 */ /* 0x000f220000300800 */
[----:B------:R-:W-:-:S03]  /*46780*/  LEA.HI.X.SX32 R5, R5, R2, 0x1, P6 ;  /* 0x0000000205057211 */ /* 0x000fc600030f0eff */
[----:B------:R0:W-:Y:S01]  /*46790*/  @P1 STG.E.U16 [R8.64], R6 ;  /* 0x0000000608001986 */ /* 0x0001e2000c101506 */
[----:B------:R-:W-:Y:S02]  /*467a0*/  IADD3 R10, R25, 0x5e, RZ ;  /* 0x0000005e190a7810 */ /* 0x000fe40007ffe0ff */
[----:B0-----:R-:W-:Y:S02]  /*467b0*/  LEA R8, P6, R3, R0, 0x1 ;  /* 0x0000000003087211 */ /* 0x001fe400078c08ff */
[----:B------:R-:W-:Y:S02]  /*467c0*/  IADD3 R6, R25, 0x5f, RZ ;  /* 0x0000005f19067810 */ /* 0x000fe40007ffe0ff */
[----:B------:R-:W-:Y:S02]  /*467d0*/  LEA.HI.X.SX32 R9, R3, R2, 0x1, P6 ;  /* 0x0000000203097211 */ /* 0x000fe400030f0eff */
[----:B------:R-:W-:Y:S01]  /*467e0*/  ISETP.LT.AND P1, PT, R10, c[0x0][0x17c], !P0 ;  /* 0x00005f000a007a0c */ /* 0x000fe20004721270 */
[----:B--2---:R0:W-:Y:S01]  /*467f0*/  @P5 STG.E.U16 [R4.64], R22 ;  /* 0x0000001604005986 */ /* 0x0041e2000c101506 */
[----:B------:R-:W-:-:S02]  /*46800*/  ISETP.LT.AND P5, PT, R6, c[0x0][0x17c], !P0 ;  /* 0x00005f0006007a0c */ /* 0x000fc400047a1270 */
[----:B------:R-:W-:Y:S02]  /*46810*/  PRMT R6, R22, 0x7632, R6 ;  /* 0x0000763216067816 */ /* 0x000fe40000000006 */
[----:B0-----:R-:W-:Y:S01]  /*46820*/  IADD3 R5, R3, c[0x0][0x198], RZ ;  /* 0x0000660003057a10 */ /* 0x001fe20007ffe0ff */
[----:B------:R-:W2:Y:S03]  /*46830*/  LDL.LU R22, [R1+0x5c] ;  /* 0x00005c0001167983 */ /* 0x000ea60000300800 */
[C---:B------:R-:W-:Y:S02]  /*46840*/  LEA R4, P6, R5.reuse, R0, 0x1 ;  /* 0x0000000005047211 */ /* 0x040fe400078c08ff */
[C---:B------:R-:W-:Y:S02]  /*46850*/  IADD3 R3, R5.reuse, c[0x0][0x198], RZ ;  /* 0x0000660005037a10 */ /* 0x040fe40007ffe0ff */
[----:B------:R-:W-:Y:S01]  /*46860*/  LEA.HI.X.SX32 R5, R5, R2, 0x1, P6 ;  /* 0x0000000205057211 */ /* 0x000fe200030f0eff */
[----:B------:R0:W-:Y:S02]  /*46870*/  @P4 STG.E.U16 [R8.64], R6 ;  /* 0x0000000608004986 */ /* 0x0001e4000c101506 */
[----:B0-----:R-:W-:-:S02]  /*46880*/  IADD3 R6, R25, 0x61, RZ ;  /* 0x0000006119067810 */ /* 0x001fc40007ffe0ff */
[----:B------:R-:W-:-:S04]  /*46890*/  LEA R8, P6, R3, R0, 0x1 ;  /* 0x0000000003087211 */ /* 0x000fc800078c08ff */
[----:B------:R-:W-:Y:S01]  /*468a0*/  LEA.HI.X.SX32 R9, R3, R2, 0x1, P6 ;  /* 0x0000000203097211 */ /* 0x000fe200030f0eff */
[----:B---3--:R0:W-:Y:S01]  /*468b0*/  @P3 STG.E.U16 [R4.64], R23 ;  /* 0x0000001704003986 */ /* 0x0081e2000c101506 */
[----:B------:R-:W-:Y:S02]  /*468c0*/  ISETP.LT.AND P3, PT, R6, c[0x0][0x17c], !P0 ;  /* 0x00005f0006007a0c */ /* 0x000fe40004761270 */
[----:B------:R-:W-:Y:S02]  /*468d0*/  PRMT R6, R23, 0x7632, R6 ;  /* 0x0000763217067816 */ /* 0x000fe40000000006 */
[----:B0-----:R-:W-:-:S04]  /*468e0*/  IADD3 R5, R3, c[0x0][0x198], RZ ;  /* 0x0000660003057a10 */ /* 0x001fc80007ffe0ff */
[C---:B------:R-:W-:Y:S02]  /*468f0*/  LEA R4, P6, R5.reuse, R0, 0x1 ;  /* 0x0000000005047211 */ /* 0x040fe400078c08ff */
[C---:B------:R-:W-:Y:S01]  /*46900*/  IADD3 R3, R5.reuse, c[0x0][0x198], RZ ;  /* 0x0000660005037a10 */ /* 0x040fe20007ffe0ff */
[----:B------:R0:W-:Y:S01]  /*46910*/  @P2 STG.E.U16 [R8.64], R6 ;  /* 0x0000000608002986 */ /* 0x0001e2000c101506 */
[----:B------:R-:W-:-:S05]  /*46920*/  LEA.HI.X.SX32 R5, R5, R2, 0x1, P6 ;  /* 0x0000000205057211 */ /* 0x000fca00030f0eff */
[----:B------:R1:W-:Y:S01]  /*46930*/  @P1 STG.E.U16 [R4.64], R26 ;  /* 0x0000001a04001986 */ /* 0x0003e2000c101506 */
[----:B0-----:R-:W-:-:S04]  /*46940*/  IADD3 R6, R25, 0x63, RZ ;  /* 0x0000006319067810 */ /* 0x001fc80007ffe0ff */
[----:B------:R-:W-:Y:S02]  /*46950*/  ISETP.LT.AND P1, PT, R6, c[0x0][0x17c], !P0 ;  /* 0x00005f0006007a0c */ /* 0x000fe40004721270 */
[----:B------:R-:W-:Y:S02]  /*46960*/  PRMT R6, R26, 0x7632, R6 ;  /* 0x000076321a067816 */ /* 0x000fe40000000006 */
[----:B-1----:R-:W3:Y:S04]  /*46970*/  LDL.LU R26, [R1+0xfa4] ;  /* 0x000fa400011a7983 */ /* 0x002ee80000300800 */
[----:B------:R-:W3:Y:S01]  /*46980*/  LDL.LU R23, [R1+0x1c] ;  /* 0x00001c0001177983 */ /* 0x000ee20000300800 */
[----:B------:R-:W-:Y:S02]  /*46990*/  IADD3 R10, R25, 0x60, RZ ;  /* 0x00000060190a7810 */ /* 0x000fe40007ffe0ff */
[----:B------:R-:W-:-:S02]  /*469a0*/  LEA R8, P6, R3, R0, 0x1 ;  /* 0x0000000003087211 */ /* 0x000fc400078c08ff */
[----:B------:R-:W-:Y:S02]  /*469b0*/  ISETP.LT.AND P4, PT, R10, c[0x0][0x17c], !P0 ;  /* 0x00005f000a007a0c */ /* 0x000fe40004781270 */
[C---:B------:R-:W-:Y:S02]  /*469c0*/  IADD3 R5, R3.reuse, c[0x0][0x198], RZ ;  /* 0x0000660003057a10 */ /* 0x040fe40007ffe0ff */
[----:B------:R-:W-:Y:S02]  /*469d0*/  LEA.HI.X.SX32 R9, R3, R2, 0x1, P6 ;  /* 0x0000000203097211 */ /* 0x000fe400030f0eff */
[C---:B------:R-:W-:Y:S02]  /*469e0*/  LEA R4, P6, R5.reuse, R0, 0x1 ;  /* 0x0000000005047211 */ /* 0x040fe400078c08ff */
[C---:B------:R-:W-:Y:S02]  /*469f0*/  IADD3 R3, R5.reuse, c[0x0][0x198], RZ ;  /* 0x0000660005037a10 */ /* 0x040fe40007ffe0ff */
[----:B------:R-:W-:Y:S01]  /*46a00*/  LEA.HI.X.SX32 R5, R5, R2, 0x1, P6 ;  /* 0x0000000205057211 */ /* 0x000fe200030f0eff */
[----:B------:R0:W-:Y:S01]  /*46a10*/  @P5 STG.E.U16 [R8.64], R6 ;  /* 0x0000000608005986 */ /* 0x0001e2000c101506 */
[----:B------:R-:W-:-:S04]  /*46a20*/  IADD3 R10, R25, 0x62, RZ ;  /* 0x00000062190a7810 */ /* 0x000fc80007ffe0ff */
[----:B------:R-:W-:Y:S02]  /*46a30*/  ISETP.LT.AND P2, PT, R10, c[0x0][0x17c], !P0 ;  /* 0x00005f000a007a0c */ /* 0x000fe40004741270 */
[C---:B------:R-:W-:Y:S02]  /*46a40*/  IADD3 R10, R25.reuse, 0x64, RZ ;  /* 0x00000064190a7810 */ /* 0x040fe40007ffe0ff */
[----:B0-----:R-:W-:Y:S02]  /*46a50*/  IADD3 R6, R25, 0x65, RZ ;  /* 0x0000006519067810 */ /* 0x001fe40007ffe0ff */
[----:B------:R-:W-:-:S04]  /*46a60*/  LEA R8, P6, R3, R0, 0x1 ;  /* 0x0000000003087211 */ /* 0x000fc800078c08ff */
[----:B------:R-:W-:Y:S02]  /*46a70*/  LEA.HI.X.SX32 R9, R3, R2, 0x1, P6 ;  /* 0x0000000203097211 */ /* 0x000fe400030f0eff */
[----:B------:R-:W-:Y:S02]  /*46a80*/  ISETP.LT.AND P5, PT, R10, c[0x0][0x17c], !P0 ;  /* 0x00005f000a007a0c */ /* 0x000fe400047a1270 */
[----:B------:R-:W-:Y:S01]  /*46a90*/  IADD3 R10, R25, 0x66, RZ ;  /* 0x00000066190a7810 */ /* 0x000fe20007ffe0ff */
[----:B----4-:R0:W-:Y:S01]  /*46aa0*/  @P4 STG.E.U16 [R4.64], R20 ;  /* 0x0000001404004986 */ /* 0x0101e2000c101506 */
[----:B------:R-:W-:Y:S02]  /*46ab0*/  ISETP.LT.AND P4, PT, R6, c[0x0][0x17c], !P0 ;  /* 0x00005f0006007a0c */ /* 0x000fe40004781270 */
[----:B------:R-:W-:Y:S02]  /*46ac0*/  PRMT R6, R20, 0x7632, R6 ;  /* 0x0000763214067816 */ /* 0x000fe40000000006 */
[----:B0-----:R-:W-:-:S04]  /*46ad0*/  IADD3 R5, R3, c[0x0][0x198], RZ ;  /* 0x0000660003057a10 */ /* 0x001fc80007ffe0ff */
[C---:B------:R-:W-:Y:S02]  /*46ae0*/  LEA R4, P6, R5.reuse, R0, 0x1 ;  /* 0x0000000005047211 */ /* 0x040fe400078c08ff */
[C---:B------:R-:W-:Y:S01]  /*46af0*/  IADD3 R3, R5.reuse, c[0x0][0x198], RZ ;  /* 0x0000660005037a10 */ /* 0x040fe20007ffe0ff */
[----:B------:R0:W-:Y:S01]  /*46b00*/  @P3 STG.E.U16 [R8.64], R6 ;  /* 0x0000000608003986 */ /* 0x0001e2000c101506 */
[----:B------:R-:W-:Y:S02]  /*46b10*/  LEA.HI.X.SX32 R5, R5, R2, 0x1, P6 ;  /* 0x0000000205057211 */ /* 0x000fe400030f0eff */
[----:B------:R-:W-:Y:S02]  /*46b20*/  IADD3 R13, R3, c[0x0][0x198], RZ ;  /* 0x00006600030d7a10 */ /* 0x000fe40007ffe0ff */
[----:B------:R-:W-:Y:S02]  /*46b30*/  ISETP.LT.AND P3, PT, R10, c[0x0][0x17c], !P0 ;  /* 0x00005f000a007a0c */ /* 0x000fe40004761270 */
[----:B------:R-:W-:-:S02]  /*46b40*/  IADD3 R10, R25, 0x67, RZ ;  /* 0x00000067190a7810 */ /* 0x000fc40007ffe0ff */
[----:B0-----:R-:W-:-:S04]  /*46b50*/  LEA R8, P6, R3, R0, 0x1 ;  /* 0x0000000003087211 */ /* 0x001fc800078c08ff */
[----:B------:R-:W-:Y:S01]  /*46b60*/  LEA.HI.X.SX32 R9, R3, R2, 0x1, P6 ;  /* 0x0000000203097211 */ /* 0x000fe200030f0eff */
[----:B--2---:R0:W-:Y:S01]  /*46b70*/  @P2 STG.E.U16 [R4.64], R22 ;  /* 0x0000001604002986 */ /* 0x0041e2000c101506 */
[----:B------:R-:W-:Y:S02]  /*46b80*/  PRMT R12, R22, 0x7632, R12 ;  /* 0x00007632160c7816 */ /* 0x000fe4000000000c */
[----:B------:R-:W-:Y:S02]  /*46b90*/  ISETP.LT.AND P2, PT, R10, c[0x0][0x17c], !P0 ;  /* 0x00005f000a007a0c */ /* 0x000fe40004741270 */
[----:B------:R-:W-:Y:S01]  /*46ba0*/  IADD3 R10, R25, 0x68, RZ ;  /* 0x00000068190a7810 */ /* 0x000fe20007ffe0ff */
[----:B0-----:R-:W2:Y:S01]  /*46bb0*/  LDL.LU R22, [R1+0x8c] ;  /* 0x00008c0001167983 */ /* 0x001ea20000300800 */
[----:B------:R-:W-:-:S04]  /*46bc0*/  LEA R4, P6, R13, R0, 0x1 ;  /* 0x000000000d047211 */ /* 0x000fc800078c08ff */
[----:B------:R-:W-:Y:S01]  /*46bd0*/  LEA.HI.X.SX32 R5, R13, R2, 0x1, P6 ;  /* 0x000000020d057211 */ /* 0x000fe200030f0eff */
[----:B------:R-:W-:Y:S01]  /*46be0*/  @P1 STG.E.U16 [R8.64], R12 ;  /* 0x0000000c08001986 */ /* 0x000fe2000c101506 */
[----:B------:R-:W-:-:S03]  /*46bf0*/  ISETP.LT.AND P1, PT, R10, c[0x0][0x17c], !P0 ;  /* 0x00005f000a007a0c */ /* 0x000fc60004721270 */
[----:B---3--:R0:W-:Y:S01]  /*46c00*/  @P5 STG.E.U16 [R4.64], R23 ;  /* 0x0000001704005986 */ /* 0x0081e2000c101506 */
[----:B------:R-:W-:-:S03]  /*46c10*/  PRMT R10, R23, 0x7632, R10 ;  /* 0x00007632170a7816 */ /* 0x000fc6000000000a */
[----:B0-----:R-:W3:Y:S01]  /*46c20*/  LDL.LU R23, [R1+0x6c] ;  /* 0x00006c0001177983 */ /* 0x001ee20000300800 */
[----:B------:R-:W-:Y:S02]  /*46c30*/  IADD3 R3, R13, c[0x0][0x198], RZ ;  /* 0x000066000d037a10 */ /* 0x000fe40007ffe0ff */
[----:B------:R-:W-:Y:S02]  /*46c40*/  IADD3 R6, R25, 0x69, RZ ;  /* 0x0000006919067810 */ /* 0x000fe40007ffe0ff */
[C---:B------:R-:W-:Y:S02]  /*46c50*/  LEA R8, P6, R3.reuse, R0, 0x1 ;  /* 0x0000000003087211 */ /* 0x040fe400078c08ff */
[C---:B------:R-:W-:Y:S02]  /*46c60*/  IADD3 R13, R3.reuse, c[0x0][0x198], RZ ;  /* 0x00006600030d7a10 */ /* 0x040fe40007ffe0ff */
[----:B------:R-:W-:Y:S02]  /*46c70*/  LEA.HI.X.SX32 R9, R3, R2, 0x1, P6 ;  /* 0x0000000203097211 */ /* 0x000fe400030f0eff */
[----:B------:R-:W-:-:S02]  /*46c80*/  ISETP.LT.AND P5, PT, R6, c[0x0][0x17c], !P0 ;  /* 0x00005f0006007a0c */ /* 0x000fc400047a1270 */
[----:B------:R-:W-:Y:S02]  /*46c90*/  LEA R4, P6, R13, R0, 0x1 ;  /* 0x000000000d047211 */ /* 0x000fe400078c08ff */
[----:B------:R-:W-:Y:S02]  /*46ca0*/  IADD3 R6, R25, 0x6a, RZ ;  /* 0x0000006a19067810 */ /* 0x000fe40007ffe0ff */
[C---:B------:R-:W-:Y:S01]  /*46cb0*/  IADD3 R3, R13.reuse, c[0x0][0x198], RZ ;  /* 0x000066000d037a10 */ /* 0x040fe20007ffe0ff */
[----:B------:R0:W-:Y:S01]  /*46cc0*/  @P4 STG.E.U16 [R8.64], R10 ;  /* 0x0000000a08004986 */ /* 0x0001e2000c101506 */
[----:B------:R-:W-:Y:S02]  /*46cd0*/  LEA.HI.X.SX32 R5, R13, R2, 0x1, P6 ;  /* 0x000000020d057211 */ /* 0x000fe400030f0eff */
[----:B------:R-:W-:Y:S02]  /*46ce0*/  ISETP.LT.AND P4, PT, R6, c[0x0][0x17c], !P0 ;  /* 0x00005f0006007a0c */ /* 0x000fe40004781270 */
[----:B------:R-:W-:-:S02]  /*46cf0*/  IADD3 R6, R25, 0x6b, RZ ;  /* 0x0000006b19067810 */ /* 0x000fc40007ffe0ff */
[C---:B------:R-:W-:Y:S01]  /*46d00*/  IADD3 R13, R3.reuse, c[0x0][0x198], RZ ;  /* 0x00006600030d7a10 */ /* 0x040fe20007ffe0ff */
[----:B------:R1:W-:Y:S01]  /*46d10*/  @P3 STG.E.U16 [R4.64], R11 ;  /* 0x0000000b04003986 */ /* 0x0003e2000c101506 */
[----:B0-----:R-:W-:Y:S02]  /*46d20*/  LEA R8, P6, R3, R0, 0x1 ;  /* 0x0000000003087211 */ /* 0x001fe400078c08ff */
[----:B------:R-:W-:Y:S02]  /*46d30*/  PRMT R12, R11, 0x7632, R12 ;  /* 0x000076320b0c7816 */ /* 0x000fe4000000000c */
[----:B------:R-:W-:Y:S02]  /*46d40*/  LEA.HI.X.SX32 R9, R3, R2, 0x1, P6 ;  /* 0x0000000203097211 */ /* 0x000fe400030f0eff */
[----:B------:R-:W-:Y:S02]  /*46d50*/  ISETP.LT.AND P3, PT, R6, c[0x0][0x17c], !P0 ;  /* 0x00005f0006007a0c */ /* 0x000fe40004761270 */
[----:B-1----:R-:W-:-:S02]  /*46d60*/  LEA R4, P6, R13, R0, 0x1 ;  /* 0x000000000d047211 */ /* 0x002fc400078c08ff */
[----:B------:R-:W-:Y:S02]  /*46d70*/  IADD3 R6, R25, 0x6c, RZ ;  /* 0x0000006c19067810 */ /* 0x000fe40007ffe0ff */
[C---:B------:R-:W-:Y:S01]  /*46d80*/  IADD3 R3, R13.reuse, c[0x0][0x198], RZ ;  /* 0x000066000d037a10 */ /* 0x040fe20007ffe0ff */
[----:B------:R0:W-:Y:S01]  /*46d90*/  @P2 STG.E.U16 [R8.64], R12 ;  /* 0x0000000c08002986 */ /* 0x0001e2000c101506 */
[----:B------:R-:W-:Y:S02]  /*46da0*/  LEA.HI.X.SX32 R5, R13, R2, 0x1, P6 ;  /* 0x000000020d057211 */ /* 0x000fe400030f0eff */
[----:B------:R-:W-:Y:S02]  /*46db0*/  ISETP.LT.AND P2, PT, R6, c[0x0][0x17c], !P0 ;  /* 0x00005f0006007a0c */ /* 0x000fe40004741270 */
[----:B------:R-:W-:Y:S02]  /*46dc0*/  IADD3 R6, R25, 0x6d, RZ ;  /* 0x0000006d19067810 */ /* 0x000fe40007ffe0ff */
[----:B------:R-:W-:-:S02]  /*46dd0*/  IADD3 R11, R3, c[0x0][0x198], RZ ;  /* 0x00006600030b7a10 */ /* 0x000fc40007ffe0ff */
[----:B0-----:R-:W-:-:S04]  /*46de0*/  LEA R8, P6, R3, R0, 0x1 ;  /* 0x0000000003087211 */ /* 0x001fc800078c08ff */
[----:B------:R-:W-:Y:S02]  /*46df0*/  LEA.HI.X.SX32 R9, R3, R2, 0x1, P6 ;  /* 0x0000000203097211 */ /* 0x000fe400030f0eff */
[----:B------:R-:W-:Y:S01]  /*46e00*/  IADD3 R3, R11, c[0x0][0x198], RZ ;  /* 0x000066000b037a10 */ /* 0x000fe20007ffe0ff */
[----:B--2---:R0:W-:Y:S01]  /*46e10*/  @P1 STG.E.U16 [R4.64], R22 ;  /* 0x0000001604001986 */ /* 0x0041e2000c101506 */
[----:B------:R-:W-:Y:S02]  /*46e20*/  PRMT R10, R22, 0x7632, R10 ;  /* 0x00007632160a7816 */ /* 0x000fe4000000000a */
[----:B------:R-:W-:Y:S02]  /*46e30*/  ISETP.LT.AND P1, PT, R6, c[0x0][0x17c], !P0 ;  /* 0x00005f0006007a0c */ /* 0x000fe40004721270 */
[----:B------:R-:W-:Y:S01]  /*46e40*/  IADD3 R6, R25, 0x6e, RZ ;  /* 0x0000006e19067810 */ /* 0x000fe20007ffe0ff */
[----:B------:R1:W-:Y:S01]  /*46e50*/  @P5 STG.E.U16 [R8.64], R10 ;  /* 0x0000000a08005986 */ /* 0x0003e2000c101506 */
[----:B0-----:R-:W-:-:S02]  /*46e60*/  LEA R4, P6, R11, R0, 0x1 ;  /* 0x000000000b047211 */ /* 0x001fc400078c08ff */
[----:B------:R-:W-:Y:S02]  /*46e70*/  ISETP.LT.AND P5, PT, R6, c[0x0][0x17c], !P0 ;  /* 0x00005f0006007a0c */ /* 0x000fe400047a1270 */
[----:B------:R-:W-:Y:S02]  /*46e80*/  LEA.HI.X.SX32 R5, R11, R2, 0x1, P6 ;  /* 0x000000020b057211 */ /* 0x000fe400030f0eff */
[----:B------:R-:W-:Y:S02]  /*46e90*/  IADD3 R6, R25, 0x6f, RZ ;  /* 0x0000006f19067810 */ /* 0x000fe40007ffe0ff */
[C---:B-1----:R-:W-:Y:S02]  /*46ea0*/  LEA R8, P6, R3.reuse, R0, 0x1 ;  /* 0x0000000003087211 */ /* 0x042fe400078c08ff */
[C---:B------:R-:W-:Y:S02]  /*46eb0*/  IADD3 R11, R3.reuse, c[0x0][0x198], RZ ;  /* 0x00006600030b7a10 */ /* 0x040fe40007ffe0ff */
[----:B------:R-:W-:-:S02]  /*46ec0*/  LEA.HI.X.SX32 R9, R3, R2, 0x1, P6 ;  /* 0x0000000203097211 */ /* 0x000fc400030f0eff */
[----:B------:R-:W-:Y:S01]  /*46ed0*/  PRMT R10, R28, 0x7632, R10 ;  /* 0x000076321c0a7816 */ /* 0x000fe2000000000a */
[----:B---3--:R0:W-:Y:S01]  /*46ee0*/  @P4 STG.E.U16 [R4.64], R23 ;  /* 0x0000001704004986 */ /* 0x0081e2000c101506 */
[----:B------:R-:W-:Y:S02]  /*46ef0*/  ISETP.LT.AND P4, PT, R6, c[0x0][0x17c], !P0 ;  /* 0x00005f0006007a0c */ /* 0x000fe40004781270 */
[----:B------:R-:W-:Y:S02]  /*46f00*/  PRMT R6, R23, 0x7632, R6 ;  /* 0x0000763217067816 */ /* 0x000fe40000000006 */
[----:B0-----:R-:W2:Y:S01]  /*46f10*/  LDL.LU R23, [R1+0x9c] ;  /* 0x00009c0001177983 */ /* 0x001ea20000300800 */
[----:B------:R-:W-:-:S04]  /*46f20*/  LEA R4, P6, R11, R0, 0x1 ;  /* 0x000000000b047211 */ /* 0x000fc800078c08ff */
[C---:B------:R-:W-:Y:S01]  /*46f30*/  LEA.HI.X.SX32 R5, R11.reuse, R2, 0x1, P6 ;  /* 0x000000020b057211 */ /* 0x040fe200030f0eff */
[----:B------:R-:W-:Y:S04]  /*46f40*/  @P3 STG.E.U16 [R8.64], R6 ;  /* 0x0000000608003986 */ /* 0x000fe8000c101506 */
[----:B------:R0:W-:Y:S04]  /*46f50*/  @P2 STG.E.U16 [R4.64], R28 ;  /* 0x0000001c04002986 */ /* 0x0001e8000c101506 */
[----:B0-----:R-:W3:Y:S01]  /*46f60*/  LDL.LU R28, [R1+0xfa0] ;  /* 0x000fa000011c7983 */ /* 0x001ee20000300800 */
[----:B------:R-:W-:-:S04]  /*46f70*/  IADD3 R13, R11, c[0x0][0x198], RZ ;  /* 0x000066000b0d7a10 */ /* 0x000fc80007ffe0ff */
[C---:B------:R-:W-:Y:S02]  /*46f80*/  LEA R8, P6, R13.reuse, R0, 0x1 ;  /* 0x000000000d087211 */ /* 0x040fe400078c08ff */
[C---:B------:R-:W-:Y:S02]  /*46f90*/  IADD3 R11, R13.reuse, c[0x0][0x198], RZ ;  /* 0x000066000d0b7a10 */ /* 0x040fe40007ffe0ff */
[----:B------:R-:W-:Y:S02]  /*46fa0*/  LEA.HI.X.SX32 R9, R13, R2, 0x1, P6 ;  /* 0x000000020d097211 */ /* 0x000fe400030f0eff */
[C---:B------:R-:W-:Y:S02]  /*46fb0*/  LEA R4, P6, R11.reuse, R0, 0x1 ;  /* 0x000000000b047211 */ /* 0x040fe400078c08ff */
[----:B------:R-:W-:Y:S02]  /*46fc0*/  IADD3 R13, R11, c[0x0][0x198], RZ ;  /* 0x000066000b0d7a10 */ /* 0x000fe40007ffe0ff */
[----:B------:R-:W-:Y:S01]  /*46fd0*/  IADD3 R3, R25, 0x70, RZ ;  /* 0x0000007019037810 */ /* 0x000fe20007ffe0ff */
[----:B------:R0:W-:Y:S01]  /*46fe0*/  @P1 STG.E.U16 [R8.64], R10 ;  /* 0x0000000a08001986 */ /* 0x0001e2000c101506 */
[----:B------:R-:W-:-:S02]  /*46ff0*/  LEA.HI.X.SX32 R5, R11, R2, 0x1, P6 ;  /* 0x000000020b057211 */ /* 0x000fc400030f0eff */
[----:B------:R-:W-:Y:S02]  /*47000*/  ISETP.LT.AND P3, PT, R3, c[0x0][0x17c], !P0 ;  /* 0x00005f0003007a0c */ /* 0x000fe40004761270 */
[----:B------:R-:W-:Y:S02]  /*47010*/  IADD3 R11, R13, c[0x0][0x198], RZ ;  /* 0x000066000d0b7a10 */ /* 0x000fe40007ffe0ff */
[----:B------:R-:W-:Y:S01]  /*47020*/  IADD3 R3, R25, 0x71, RZ ;  /* 0x0000007119037810 */ /* 0x000fe20007ffe0ff */
[----:B------:R1:W-:Y:S01]  /*47030*/  @P5 STG.E.U16 [R4.64], R15 ;  /* 0x0000000f04005986 */ /* 0x0003e2000c101506 */
[----:B0-----:R-:W-:Y:S02]  /*47040*/  LEA R8, P6, R13, R0, 0x1 ;  /* 0x000000000d087211 */ /* 0x001fe400078c08ff */
[----:B------:R-:W-:Y:S02]  /*47050*/  PRMT R6, R15, 0x7632, R6 ;  /* 0x000076320f067816 */ /* 0x000fe40000000006 */
[----:B------:R-:W-:-:S02]  /*47060*/  LEA.HI.X.SX32 R9, R13, R2, 0x1, P6 ;  /* 0x000000020d097211 */ /* 0x000fc400030f0eff */
[----:B------:R-:W-:Y:S02]  /*47070*/  ISETP.LT.AND P2, PT, R3, c[0x0][0x17c], !P0 ;  /* 0x00005f0003007a0c */ /* 0x000fe40004741270 */
[C---:B-1----:R-:W-:Y:S02]  /*47080*/  LEA R4, P6, R11.reuse, R0, 0x1 ;  /* 0x000000000b047211 */ /* 0x042fe400078c08ff */
[----:B------:R-:W-:Y:S02]  /*47090*/  IADD3 R13, R11, c[0x0][0x198], RZ ;  /* 0x000066000b0d7a10 */ /* 0x000fe40007ffe0ff */
[----:B------:R-:W-:Y:S01]  /*470a0*/  IADD3 R3, R25, 0x72, RZ ;  /* 0x0000007219037810 */ /* 0x000fe20007ffe0ff */
[----:B------:R0:W-:Y:S01]  /*470b0*/  @P4 STG.E.U16 [R8.64], R6 ;  /* 0x0000000608004986 */ /* 0x0001e2000c101506 */
[----:B------:R-:W-:Y:S02]  /*470c0*/  LEA.HI.X.SX32 R5, R11, R2, 0x1, P6 ;  /* 0x000000020b057211 */ /* 0x000fe400030f0eff */
[----:B------:R-:W-:-:S02]  /*470d0*/  ISETP.LT.AND P1, PT, R3, c[0x0][0x17c], !P0 ;  /* 0x00005f0003007a0c */ /* 0x000fc40004721270 */
[C---:B------:R-:W-:Y:S02]  /*470e0*/  IADD3 R11, R13.reuse, c[0x0][0x198], RZ ;  /* 0x000066000d0b7a10 */ /* 0x040fe40007ffe0ff */
[----:B0-----:R-:W-:-:S04]  /*470f0*/  LEA R8, P6, R13, R0, 0x1 ;  /* 0x000000000d087211 */ /* 0x001fc800078c08ff */
[----:B------:R-:W-:Y:S01]  /*47100*/  LEA.HI.X.SX32 R9, R13, R2, 0x1, P6 ;  /* 0x000000020d097211 */ /* 0x000fe200030f0eff */
[----:B--2---:R0:W-:Y:S01]  /*47110*/  @P3 STG.E.U16 [R4.64], R23 ;  /* 0x0000001704003986 */ /* 0x0041e2000c101506 */
[----:B------:R-:W-:Y:S02]  /*47120*/  PRMT R10, R23, 0x7632, R10 ;  /* 0x00007632170a7816 */ /* 0x000fe4000000000a */
[----:B0-----:R-:W-:-:S04]  /*47130*/  LEA R4, P6, R11, R0, 0x1 ;  /* 0x000000000b047211 */ /* 0x001fc800078c08ff */
[----:B------:R-:W-:Y:S01]  /*47140*/  LEA.HI.X.SX32 R5, R11, R2, 0x1, P6 ;  /* 0x000000020b057211 */ /* 0x000fe200030f0eff */
[----:B------:R-:W-:Y:S04]  /*47150*/  @P2 STG.E.U16 [R8.64], R10 ;  /* 0x0000000a08002986 */ /* 0x000fe8000c101506 */
[----:B---3--:R0:W-:Y:S01]  /*47160*/  @P1 STG.E.U16 [R4.64], R28 ;  /* 0x0000001c04001986 */ /* 0x0081e2000c101506 */
[----:B------:R-:W-:-:S03]  /*47170*/  PRMT R6, R28, 0x7632, R6 ;  /* 0x000076321c067816 */ /* 0x000fc60000000006 */
[----:B0-----:R-:W2:Y:S04]  /*47180*/  LDL.LU R28, [R1+0xf9c] ;  /* 0x000f9c00011c7983 */ /* 0x001ea80000300800 */
[----:B------:R-:W3:Y:S01]  /*47190*/  LDL.LU R23, [R1+0x7c] ;  /* 0x00007c0001177983 */ /* 0x000ee20000300800 */
[----:B------:R-:W-:Y:S02]  /*471a0*/  IADD3 R3, R25, 0x73, RZ ;  /* 0x0000007319037810 */ /* 0x000fe40007ffe0ff */
[----:B------:R-:W-:Y:S01]  /*471b0*/  IADD3 R13, R11, c[0x0][0x198], RZ ;  /* 0x000066000b0d7a10 */ /* 0x000fe20007ffe0ff */
[----:B------:R-:W4:Y:S01]  /*471c0*/  LDL.LU R20, [R1+0x2c] ;  /* 0x00002c0001147983 */ /* 0x000f220000300800 */
[----:B------:R-:W-:Y:S02]  /*471d0*/  ISETP.LT.AND P5, PT, R3, c[0x0][0x17c], !P0 ;  /* 0x00005f0003007a0c */ /* 0x000fe400047a1270 */
[----:B------:R-:W-:Y:S01]  /*471e0*/  IADD3 R3, R25, 0x74, RZ ;  /* 0x0000007419037810 */ /* 0x000fe20007ffe0ff */
[----:B------:R-:W4:Y:S01]  /*471f0*/  LDL.LU R22, [R1+0x11c] ;  /* 0x00011c0001167983 */ /* 0x000f220000300800 */
[----:B------:R-:W-:-:S02]  /*47200*/  LEA R8, P6, R13, R0, 0x1 ;  /* 0x000000000d087211 */ /* 0x000fc400078c08ff */
[----:B------:R-:W-:Y:S02]  /*47210*/  ISETP.LT.AND P4, PT, R3, c[0x0][0x17c], !P0 ;  /* 0x00005f0003007a0c */ /* 0x000fe40004781270 */
[----:B------:R-:W-:Y:S02]  /*47220*/  IADD3 R11, R13, c[0x0][0x198], RZ ;  /* 0x000066000d0b7a10 */ /* 0x000fe40007ffe0ff */
[----:B------:R-:W-:Y:S02]  /*47230*/  IADD3 R3, R25, 0x75, RZ ;  /* 0x0000007519037810 */ /* 0x000fe40007ffe0ff */
[----:B------:R-:W-:Y:S02]  /*47240*/  LEA.HI.X.SX32 R9, R13, R2, 0x1, P6 ;  /* 0x000000020d097211 */ /* 0x000fe400030f0eff */
[----:B------:R-:W-:Y:S02]  /*47250*/  LEA R4, P6, R11, R0, 0x1 ;  /* 0x000000000b047211 */ /* 0x000fe400078c08ff */
[----:B------:R-:W-:-:S02]  /*47260*/  ISETP.LT.AND P3, PT, R3, c[0x0][0x17c], !P0 ;  /* 0x00005f0003007a0c */ /* 0x000fc40004761270 */
[----:B------:R-:W-:Y:S02]  /*47270*/  IADD3 R13, R11, c[0x0][0x198], RZ ;  /* 0x000066000b0d7a10 */ /* 0x000fe40007ffe0ff */
[----:B------:R-:W-:Y:S01]  /*47280*/  IADD3 R3, R25, 0x76, RZ ;  /* 0x0000007619037810 */ /* 0x000fe20007ffe0ff */
[----:B------:R0:W-:Y:S01]  /*47290*/  @P5 STG.E.U16 [R8.64], R6 ;  /* 0x0000000608005986 */ /* 0x0001e2000c101506 */
[----:B------:R-:W-:Y:S02]  /*472a0*/  LEA.HI.X.SX32 R5, R11, R2, 0x1, P6 ;  /* 0x000000020b057211 */ /* 0x000fe400030f0eff */
[----:B------:R-:W-:Y:S02]  /*472b0*/  ISETP.LT.AND P2, PT, R3, c[0x0][0x17c], !P0 ;  /* 0x00005f0003007a0c */ /* 0x000fe40004741270 */
[----:B------:R-:W-:Y:S02]  /*472c0*/  IADD3 R11, R13, c[0x0][0x198], RZ ;  /* 0x000066000d0b7a10 */ /* 0x000fe40007ffe0ff */
[----:B------:R-:W-:-:S02]  /*472d0*/  IADD3 R3, R25, 0x77, RZ ;  /* 0x0000007719037810 */ /* 0x000fc40007ffe0ff */
[----:B0-----:R-:W-:Y:S01]  /*472e0*/  LEA R8, P6, R13, R0, 0x1 ;  /* 0x000000000d087211 */ /* 0x001fe200078c08ff */
[----:B------:R0:W-:Y:S01]  /*472f0*/  @P4 STG.E.U16 [R4.64], R7 ;  /* 0x0000000704004986 */ /* 0x0001e2000c101506 */
[----:B------:R-:W-:Y:S02]  /*47300*/  ISETP.LT.AND P1, PT, R3, c[0x0][0x17c], !P0 ;  /* 0x00005f0003007a0c */ /* 0x000fe40004721270 */
[----:B------:R-:W-:Y:S02]  /*47310*/  LEA.HI.X.SX32 R9, R13, R2, 0x1, P6 ;  /* 0x000000020d097211 */ /* 0x000fe400030f0eff */
[C---:B------:R-:W-:Y:S02]  /*47320*/  LEA R10, P6, R11.reuse, R0, 0x1 ;  /* 0x000000000b0a7211 */ /* 0x040fe400078c08ff */
[----:B------:R-:W-:Y:S02]  /*47330*/  IADD3 R13, R11, c[0x0][0x198], RZ ;  /* 0x000066000b0d7a10 */ /* 0x000fe40007ffe0ff */
[----:B------:R-:W-:-:S02]  /*47340*/  IADD3 R3, R25, 0x78, RZ ;  /* 0x0000007819037810 */ /* 0x000fc40007ffe0ff */
[----:B------:R-:W-:Y:S02]  /*47350*/  LEA.HI.X.SX32 R11, R11, R2, 0x1, P6 ;  /* 0x000000020b0b7211 */ /* 0x000fe400030f0eff */
[----:B0-----:R-:W-:Y:S02]  /*47360*/  PRMT R5, R7, 0x7632, R5 ;  /* 0x0000763207057816 */ /* 0x001fe40000000005 */
[----:B------:R-:W-:Y:S02]  /*47370*/  LEA R4, P6, R13, R0, 0x1 ;  /* 0x000000000d047211 */ /* 0x000fe400078c08ff */
[----:B------:R-:W-:Y:S02]  /*47380*/  ISETP.LT.AND P5, PT, R3, c[0x0][0x17c], !P0 ;  /* 0x00005f0003007a0c */ /* 0x000fe400047a1270 */
[C---:B------:R-:W-:Y:S01]  /*47390*/  IADD3 R7, R13.reuse, c[0x0][0x198], RZ ;  /* 0x000066000d077a10 */ /* 0x040fe20007ffe0ff */
[----:B------:R0:W-:Y:S04]  /*473a0*/  @P3 STG.E.U16 [R8.64], R5 ;  /* 0x0000000508003986 */ /* 0x0001e8000c101506 */
[----:B------:R-:W-:Y:S01]  /*473b0*/  @P2 STG.E.U16 [R10.64], R19 ;  /* 0x000000130a002986 */ /* 0x000fe2000c101506 */
[----:B0-----:R-:W-:-:S02]  /*473c0*/  LEA.HI.X.SX32 R5, R13, R2, 0x1, P6 ;  /* 0x000000020d057211 */ /* 0x001fc400030f0eff */
[----:B------:R-:W-:Y:S02]  /*473d0*/  LEA R6, P6, R7, R0, 0x1 ;  /* 0x0000000007067211 */ /* 0x000fe400078c08ff */
[----:B------:R-:W-:Y:S02]  /*473e0*/  PRMT R13, R19, 0x7632, R13 ;  /* 0x00007632130d7816 */ /* 0x000fe4000000000d */
[C---:B------:R-:W-:Y:S02]  /*473f0*/  IADD3 R9, R7.reuse, c[0x0][0x198], RZ ;  /* 0x0000660007097a10 */ /* 0x040fe40007ffe0ff */
[----:B------:R-:W-:Y:S01]  /*47400*/  LEA.HI.X.SX32 R7, R7, R2, 0x1, P6 ;  /* 0x0000000207077211 */ /* 0x000fe200030f0eff */
[----:B------:R-:W-:Y:S04]  /*47410*/  @P1 STG.E.U16 [R4.64], R13 ;  /* 0x0000000d04001986 */ /* 0x000fe8000c101506 */
[----:B------:R-:W-:Y:S01]  /*47420*/  STL [R1+0xf98], R16 ;  /* 0x000f981001007387 */ /* 0x000fe20000100800 */
[----:B------:R-:W-:-:S03]  /*47430*/  IADD3 R3, R25, 0x79, RZ ;  /* 0x0000007919037810 */ /* 0x000fc60007ffe0ff */
[----:B---3--:R0:W-:Y:S04]  /*47440*/  @P5 STG.E.U16 [R6.64], R23 ;  /* 0x0000001706005986 */ /* 0x0081e8000c101506 */
[----:B--2---:R-:W1:Y:S01]  /*47450*/  LDS.128 R16, [R28] ;  /* 0x000000001c107984 */ /* 0x004e620000000c00 */
[----:B0-----:R-:W-:-:S03]  /*47460*/  PRMT R7, R23, 0x7632, R7 ;  /* 0x0000763217077816 */ /* 0x001fc60000000007 */
[----:B------:R-:W2:Y:S01]  /*47470*/  LDL.LU R23, [R1+0x13c] ;  /* 0x00013c0001177983 */ /* 0x000ea20000300800 */
[----:B------:R-:W-:Y:S02]  /*47480*/  ISETP.LT.AND P4, PT, R3, c[0x0][0x17c], !P0 ;  /* 0x00005f0003007a0c */ /* 0x000fe40004781270 */
[----:B------:R-:W-:Y:S02]  /*47490*/  LEA R12, P6, R9, R0, 0x1 ;  /* 0x00000000090c7211 */ /* 0x000fe400078c08ff */
[----:B------:R-:W-:Y:S02]  /*474a0*/  IADD3 R3, R25, 0x7a, RZ ;  /* 0x0000007a19037810 */ /* 0x000fe40007ffe0ff */
[C---:B------:R-:W-:Y:S02]  /*474b0*/  IADD3 R11, R9.reuse, c[0x0][0x198], RZ ;  /* 0x00006600090b7a10 */ /* 0x040fe40007ffe0ff */
[----:B------:R-:W-:Y:S02]  /*474c0*/  LEA.HI.X.SX32 R13, R9, R2, 0x1, P6 ;  /* 0x00000002090d7211 */ /* 0x000fe400030f0eff */
[----:B------:R-:W-:-:S02]  /*474d0*/  ISETP.LT.AND P3, PT, R3, c[0x0][0x17c], !P0 ;  /* 0x00005f0003007a0c */ /* 0x000fc40004761270 */
[----:B------:R-:W-:Y:S02]  /*474e0*/  LEA R10, P6, R11, R0, 0x1 ;  /* 0x000000000b0a7211 */ /* 0x000fe400078c08ff */
[----:B------:R-:W-:Y:S02]  /*474f0*/  IADD3 R3, R25, 0x7b, RZ ;  /* 0x0000007b19037810 */ /* 0x000fe40007ffe0ff */
[C---:B------:R-:W-:Y:S02]  /*47500*/  IADD3 R5, R11.reuse, c[0x0][0x198], RZ ;  /* 0x000066000b057a10 */ /* 0x040fe40007ffe0ff */
[----:B------:R-:W-:Y:S02]  /*47510*/  LEA.HI.X.SX32 R11, R11, R2, 0x1, P6 ;  /* 0x000000020b0b7211 */ /* 0x000fe400030f0eff */
[----:B------:R-:W-:Y:S02]  /*47520*/  ISETP.LT.AND P2, PT, R3, c[0x0][0x17c], !P0 ;  /* 0x00005f0003007a0c */ /* 0x000fe40004741270 */
[----:B------:R-:W-:-:S02]  /*47530*/  LEA R6, P6, R5, R0, 0x1 ;  /* 0x0000000005067211 */ /* 0x000fc400078c08ff */
[----:B------:R-:W-:Y:S02]  /*47540*/  IADD3 R3, R25, 0x7c, RZ ;  /* 0x0000007c19037810 */ /* 0x000fe40007ffe0ff */
[----:B------:R-:W-:Y:S01]  /*47550*/  IADD3 R15, R5, c[0x0][0x198], RZ ;  /* 0x00006600050f7a10 */ /* 0x000fe20007ffe0ff */
[----:B------:R0:W-:Y:S01]  /*47560*/  @P4 STG.E.U16 [R12.64], R7 ;  /* 0x000000070c004986 */ /* 0x0001e2000c101506 */
[----:B------:R-:W-:Y:S02]  /*47570*/  ISETP.LT.AND P1, PT, R3, c[0x0][0x17c], !P0 ;  /* 0x00005f0003007a0c */ /* 0x000fe40004721270 */
[----:B------:R-:W-:Y:S02]  /*47580*/  IADD3 R3, R25, 0x7d, RZ ;  /* 0x0000007d19037810 */ /* 0x000fe40007ffe0ff */
[----:B0-----:R-:W-:Y:S02]  /*47590*/  LEA.HI.X.SX32 R7, R5, R2, 0x1, P6 ;  /* 0x0000000205077211 */ /* 0x001fe400030f0eff */
[----:B------:R-:W-:-:S02]  /*475a0*/  LEA R8, P6, R15, R0, 0x1 ;  /* 0x000000000f087211 */ /* 0x000fc400078c08ff */
[----:B------:R-:W-:Y:S02]  /*475b0*/  ISETP.LT.AND P5, PT, R3, c[0x0][0x17c], !P0 ;  /* 0x00005f0003007a0c */ /* 0x000fe400047a1270 */
[C---:B------:R-:W-:Y:S02]  /*475c0*/  LEA.HI.X.SX32 R9, R15.reuse, R2, 0x1, P6 ;  /* 0x000000020f097211 */ /* 0x040fe400030f0eff */
[----:B------:R-:W-:Y:S02]  /*475d0*/  IADD3 R15, R15, c[0x0][0x198], RZ ;  /* 0x000066000f0f7a10 */ /* 0x000fe40007ffe0ff */
[----:B------:R-:W-:Y:S02]  /*475e0*/  IADD3 R3, R25, 0x7e, RZ ;  /* 0x0000007e19037810 */ /* 0x000fe40007ffe0ff */
[----:B----4-:R-:W-:Y:S01]  /*475f0*/  PRMT R5, R20, 0x7632, R5 ;  /* 0x0000763214057816 */ /* 0x010fe20000000005 */
[----:B------:R0:W-:Y:S01]  /*47600*/  @P3 STG.E.U16 [R10.64], R20 ;  /* 0x000000140a003986 */ /* 0x0001e2000c101506 */
[----:B------:R-:W-:-:S02]  /*47610*/  LEA R4, P6, R15, R0, 0x1 ;  /* 0x000000000f047211 */ /* 0x000fc400078c08ff */
[----:B------:R-:W-:Y:S01]  /*47620*/  ISETP.LT.AND P4, PT, R3, c[0x0][0x17c], !P0 ;  /* 0x00005f0003007a0c */ /* 0x000fe20004781270 */
[----:B------:R3:W-:Y:S01]  /*47630*/  @P2 STG.E.U16 [R6.64], R5 ;  /* 0x0000000506002986 */ /* 0x0007e2000c101506 */
[C---:B0-----:R-:W-:Y:S02]  /*47640*/  IADD3 R11, R15.reuse, c[0x0][0x198], RZ ;  /* 0x000066000f0b7a10 */ /* 0x041fe40007ffe0ff */
[----:B---3--:R-:W-:Y:S02]  /*47650*/  LEA.HI.X.SX32 R5, R15, R2, 0x1, P6 ;  /* 0x000000020f057211 */ /* 0x008fe400030f0eff */
[C---:B------:R-:W-:Y:S02]  /*47660*/  LEA R6, P6, R11.reuse, R0, 0x1 ;  /* 0x000000000b067211 */ /* 0x040fe400078c08ff */
[----:B------:R-:W-:Y:S01]  /*47670*/  PRMT R10, R22, 0x7632, R10 ;  /* 0x00007632160a7816 */ /* 0x000fe2000000000a */
[----:B-1----:R-:W-:Y:S01]  /*47680*/  STL [R1+0x44], R17 ;  /* 0x0000441101007387 */ /* 0x002fe20000100800 */
[----:B------:R-:W-:Y:S01]  /*47690*/  LEA.HI.X.SX32 R7, R11, R2, 0x1, P6 ;  /* 0x000000020b077211 */ /* 0x000fe200030f0eff */
[----:B------:R-:W-:-:S02]  /*476a0*/  IMAD.MOV.U32 R14, RZ, RZ, R16 ;  /* 0x000000ffff0e7224 */ /* 0x000fc400078e0010 */
[----:B------:R-:W-:Y:S04]  /*476b0*/  STL.64 [R1+0x48], R18 ;  /* 0x0000481201007387 */ /* 0x000fe80000100a00 */
[----:B------:R0:W-:Y:S04]  /*476c0*/  @P1 STG.E.U16 [R8.64], R22 ;  /* 0x0000001608001986 */ /* 0x0001e8000c101506 */
[----:B------:R-:W1:Y:S04]  /*476d0*/  LDS.128 R16, [R26] ;  /* 0x000000001a107984 */ /* 0x000e680000000c00 */
[----:B------:R3:W-:Y:S01]  /*476e0*/  @P5 STG.E.U16 [R4.64], R10 ;  /* 0x0000000a04005986 */ /* 0x0007e2000c101506 */
[----:B------:R-:W-:-:S04]  /*476f0*/  IADD3 R13, R11, c[0x0][0x198], RZ ;  /* 0x000066000b0d7a10 */ /* 0x000fc80007ffe0ff */
[C---:B0-----:R-:W-:Y:S02]  /*47700*/  IADD3 R9, R13.reuse, c[0x0][0x198], RZ ;  /* 0x000066000d097a10 */ /* 0x041fe40007ffe0ff */
[----:B---3--:R-:W-:-:S04]  /*47710*/  LEA R4, P6, R13, R0, 0x1 ;  /* 0x000000000d047211 */ /* 0x008fc800078c08ff */
[----:B------:R-:W-:Y:S01]  /*47720*/  LEA.HI.X.SX32 R5, R13, R2, 0x1, P6 ;  /* 0x000000020d057211 */ /* 0x000fe200030f0eff */
[----:B-1----:R-:W-:Y:S01]  /*47730*/  STL [R1+0x54], R17 ;  /* 0x0000541101007387 */ /* 0x002fe20000100800 */
[----:B------:R-:W-:-:S03]  /*47740*/  IMAD.MOV.U32 R15, RZ, RZ, R16 ;  /* 0x000000ffff0f7224 */ /* 0x000fc600078e0010 */
[----:B------:R-:W-:Y:S04]  /*47750*/  STL.64 [R1+0x58], R18 ;  /* 0x0000581201007387 */ /* 0x000fe80000100a00 */
[----:B------:R-:W3:Y:S01]  /*47760*/  LDL.LU R16, [R1+0xf98] ;  /* 0x000f980001107983 */ /* 0x000ee20000300800 */
[----:B------:R-:W-:-:S04]  /*47770*/  IADD3 R3, R25, 0x7f, RZ ;  /* 0x0000007f19037810 */ /* 0x000fc80007ffe0ff */
[----:B------:R-:W-:Y:S02]  /*47780*/  ISETP.LT.AND P3, PT, R3, c[0x0][0x17c], !P0 ;  /* 0x00005f0003007a0c */ /* 0x000fe40004761270 */
[----:B------:R-:W-:-:S04]  /*47790*/  IADD3 R3, R25, 0x80, RZ ;  /* 0x0000008019037810 */ /* 0x000fc80007ffe0ff */
[----:B------:R-:W-:Y:S02]  /*477a0*/  ISETP.LT.AND P2, PT, R3, c[0x0][0x17c], !P0 ;  /* 0x00005f0003007a0c */ /* 0x000fe40004741270 */
[----:B------:R-:W-:Y:S02]  /*477b0*/  IADD3 R11, R9, c[0x0][0x198], RZ ;  /* 0x00006600090b7a10 */ /* 0x000fe40007ffe0ff */
[----:B------:R-:W-:-:S04]  /*477c0*/  IADD3 R3, R25, 0x81, RZ ;  /* 0x0000008119037810 */ /* 0x000fc80007ffe0ff */
[----:B------:R-:W-:Y:S02]  /*477d0*/  ISETP.LT.AND P1, PT, R3, c[0x0][0x17c], !P0 ;  /* 0x00005f0003007a0c */ /* 0x000fe40004721270 */
[----:B------:R-:W-:-:S04]  /*477e0*/  IADD3 R3, R25, 0x82, RZ ;  /* 0x0000008219037810 */ /* 0x000fc80007ffe0ff */
[----:B------:R-:W-:Y:S02]  /*477f0*/  ISETP.LT.AND P5, PT, R3, c[0x0][0x17c], !P0 ;  /* 0x00005f0003007a0c */ /* 0x000fe400047a1270 */
[----:B------:R-:W-:Y:S01]  /*47800*/  IADD3 R3, R25, 0x83, RZ ;  /* 0x0000008319037810 */ /* 0x000fe20007ffe0ff */
[----:B--2---:R-:W-:Y:S01]  /*47810*/  @P4 STG.E.U16 [R6.64], R23 ;  /* 0x0000001706004986 */ /* 0x004fe2000c101506 */
[----:B------:R-:W-:-:S03]  /*47820*/  PRMT R8, R23, 0x7632, R8 ;  /* 0x0000763217087816 */ /* 0x000fc60000000008 */
[----:B------:R-:W0:Y:S04]  /*47830*/  LDS.128 R20, [R27] ;  /* 0x000000001b147984 */ /* 0x000e280000000c00 */
[----:B0-----:R-:W-:Y:S01]  /*47840*/  STL [R1+0x24], R21 ;  /* 0x0000241501007387 */ /* 0x001fe20000100800 */
[----:B------:R-:W-:-:S03]  /*47850*/  IMAD.MOV.U32 R13, RZ, RZ, R20 ;  /* 0x000000ffff0d7224 */ /* 0x000fc600078e0014 */
[----:B------:R-:W-:Y:S04]  /*47860*/  STL.64 [R1+0x28], R22 ;  /* 0x0000281601007387 */ /* 0x000fe80000100a00 */
[----:B------:R-:W0:Y:S01]  /*47870*/  LDS.128 R20, [R29] ;  /* 0x000000001d147984 */ /* 0x000e220000000c00 */
[----:B------:R-:W-:-:S04]  /*47880*/  LEA R6, P6, R9, R0, 0x1 ;  /* 0x0000000009067211 */ /* 0x000fc800078c08ff */
[----:B------:R-:W-:Y:S01]  /*47890*/  LEA.HI.X.SX32 R7, R9, R2, 0x1, P6 ;  /* 0x0000000209077211 */ /* 0x000fe200030f0eff */
[----:B------:R-:W-:Y:S01]  /*478a0*/  @P3 STG.E.U16 [R4.64], R8 ;  /* 0x0000000804003986 */ /* 0x000fe2000c101506 */
[----:B------:R-:W-:-:S03]  /*478b0*/  PRMT R9, R14, 0x7632, R9 ;  /* 0x000076320e097816 */ /* 0x000fc60000000009 */
[----:B------:R1:W-:Y:S04]  /*478c0*/  @P2 STG.E.U16 [R6.64], R14 ;  /* 0x0000000e06002986 */ /* 0x0003e8000c101506 */
[----:B0-----:R-:W-:Y:S01]  /*478d0*/  STL [R1+0x74], R21 ;  /* 0x0000741501007387 */ /* 0x001fe20000100800 */
[----:B-1----:R-:W-:-:S03]  /*478e0*/  IMAD.MOV.U32 R14, RZ, RZ, R20 ;  /* 0x000000ffff0e7224 */ /* 0x002fc600078e0014 */
[----:B------:R-:W-:Y:S04]  /*478f0*/  STL.64 [R1+0x78], R22 ;  /* 0x0000781601007387 */ /* 0x000fe80000100a00 */
[----:B------:R-:W0:Y:S01]  /*47900*/  LDS.128 R20, [R28+0x1000] ;  /* 0x001000001c147984 */ /* 0x000e220000000c00 */
[----:B------:R-:W-:Y:S02]  /*47910*/  ISETP.LT.AND P4, PT, R3, c[0x0][0x17c], !P0 ;  /* 0x00005f0003007a0c */ /* 0x000fe40004781270 */
[----:B------:R-:W-:Y:S02]  /*47920*/  IADD3 R3, R25, 0x84, RZ ;  /* 0x0000008419037810 */ /* 0x000fe40007ffe0ff */
[----:B------:R-:W-:Y:S02]  /*47930*/  LEA R6, P6, R11, R0, 0x1 ;  /* 0x000000000b067211 */ /* 0x000fe400078c08ff */
[----:B------:R-:W-:-:S02]  /*47940*/  ISETP.LT.AND P3, PT, R3, c[0x0][0x17c], !P0 ;  /* 0x00005f0003007a0c */ /* 0x000fc40004761270 */
[----:B------:R-:W-:Y:S02]  /*47950*/  IADD3 R3, R25, 0x85, RZ ;  /* 0x0000008519037810 */ /* 0x000fe40007ffe0ff */
[----:B------:R-:W-:Y:S02]  /*47960*/  LEA.HI.X.SX32 R7, R11, R2, 0x1, P6 ;  /* 0x000000020b077211 */ /* 0x000fe400030f0eff */
[----:B------:R-:W-:Y:S02]  /*47970*/  ISETP.LT.AND P2, PT, R3, c[0x0][0x17c], !P0 ;  /* 0x00005f0003007a0c */ /* 0x000fe40004741270 */
[----:B------:R-:W-:Y:S01]  /*47980*/  IADD3 R3, R11, c[0x0][0x198], RZ ;  /* 0x000066000b037a10 */ /* 0x000fe20007ffe0ff */
[----:B0-----:R-:W-:Y:S01]  /*47990*/  STL [R1+0xa4], R21 ;  /* 0x0000a41501007387 */ /* 0x001fe20000100800 */
[----:B------:R-:W-:-:S03]  /*479a0*/  IMAD.MOV.U32 R11, RZ, RZ, R20 ;  /* 0x000000ffff0b7224 */ /* 0x000fc600078e0014 */
[----:B------:R-:W-:Y:S04]  /*479b0*/  STL.64 [R1+0xa8], R22 ;  /* 0x0000a81601007387 */ /* 0x000fe80000100a00 */
[----:B------:R-:W0:Y:S01]  /*479c0*/  LDS.128 R20, [R26+0x1000] ;  /* 0x001000001a147984 */ /* 0x000e220000000c00 */
[C---:B------:R-:W-:Y:S02]  /*479d0*/  LEA R4, P6, R3.reuse, R0, 0x1 ;  /* 0x0000000003047211 */ /* 0x040fe400078c08ff */
[C---:B------:R-:W-:Y:S01]  /*479e0*/  IADD3 R8, R3.reuse, c[0x0][0x198], RZ ;  /* 0x0000660003087a10 */ /* 0x040fe20007ffe0ff */
[----:B------:R1:W-:Y:S01]  /*479f0*/  @P1 STG.E.U16 [R6.64], R9 ;  /* 0x0000000906001986 */ /* 0x0003e2000c101506 */
[----:B------:R-:W-:Y:S02]  /*47a00*/  LEA.HI.X.SX32 R5, R3, R2, 0x1, P6 ;  /* 0x0000000203057211 */ /* 0x000fe400030f0eff */
[----:B------:R-:W-:-:S03]  /*47a10*/  IADD3 R3, R8, c[0x0][0x198], RZ ;  /* 0x0000660008037a10 */ /* 0x000fc60007ffe0ff */
[----:B------:R2:W-:Y:S01]  /*47a20*/  @P5 STG.E.U16 [R4.64], R15 ;  /* 0x0000000f04005986 */ /* 0x0005e2000c101506 */
[----:B-1----:R-:W-:-:S04]  /*47a30*/  LEA R6, P6, R8, R0, 0x1 ;  /* 0x0000000008067211 */ /* 0x002fc800078c08ff */
[----:B------:R-:W-:Y:S02]  /*47a40*/  LEA.HI.X.SX32 R7, R8, R2, 0x1, P6 ;  /* 0x0000000208077211 */ /* 0x000fe400030f0eff */
[----:B--2---:R-:W-:Y:S02]  /*47a50*/  LEA R4, P6, R3, R0, 0x1 ;  /* 0x0000000003047211 */ /* 0x004fe400078c08ff */
[----:B------:R-:W-:Y:S02]  /*47a60*/  PRMT R8, R15, 0x7632, R8 ;  /* 0x000076320f087816 */ /* 0x000fe40000000008 */
[----:B------:R-:W-:Y:S02]  /*47a70*/  IADD3 R9, R25, 0x88, RZ ;  /* 0x0000008819097810 */ /* 0x000fe40007ffe0ff */
[----:B------:R-:W-:Y:S01]  /*47a80*/  LEA.HI.X.SX32 R5, R3, R2, 0x1, P6 ;  /* 0x0000000203057211 */ /* 0x000fe200030f0eff */
[----:B------:R-:W-:Y:S01]  /*47a90*/  @P4 STG.E.U16 [R6.64], R8 ;  /* 0x0000000806004986 */ /* 0x000fe2000c101506 */
[----:B------:R-:W-:-:S02]  /*47aa0*/  ISETP.LT.AND P4, PT, R9, c[0x0][0x17c], !P0 ;  /* 0x00005f0009007a0c */ /* 0x000fc40004781270 */
[----:B------:R-:W-:Y:S01]  /*47ab0*/  PRMT R9, R13, 0x7632, R9 ;  /* 0x000076320d097816 */ /* 0x000fe20000000009 */
[----:B------:R1:W-:Y:S04]  /*47ac0*/  @P3 STG.E.U16 [R4.64], R13 ;  /* 0x0000000d04003986 */ /* 0x0003e8000c101506 */
[----:B0-----:R-:W-:Y:S04]  /*47ad0*/  STL [R1+0x94], R21 ;  /* 0x0000941501007387 */ /* 0x001fe80000100800 */
[----:B------:R-:W-:Y:S01]  /*47ae0*/  STL.64 [R1+0x98], R22 ;  /* 0x0000981601007387 */ /* 0x000fe20000100a00 */
[----:B-1----:R-:W-:-:S03]  /*47af0*/  IMAD.MOV.U32 R13, RZ, RZ, R20 ;  /* 0x000000ffff0d7224 */ /* 0x002fc600078e0014 */
[----:B------:R-:W0:Y:S01]  /*47b00*/  LDS.128 R20, [R27+0x1000] ;  /* 0x001000001b147984 */ /* 0x000e220000000c00 */
[----:B------:R-:W-:Y:S02]  /*47b10*/  IADD3 R7, R3, c[0x0][0x198], RZ ;  /* 0x0000660003077a10 */ /* 0x000fe40007ffe0ff */
[C---:B------:R-:W-:Y:S02]  /*47b20*/  IADD3 R3, R25.reuse, 0x89, RZ ;  /* 0x0000008919037810 */ /* 0x040fe40007ffe0ff */
[----:B------:R-:W-:Y:S02]  /*47b30*/  IADD3 R10, R25, 0x86, RZ ;  /* 0x00000086190a7810 */ /* 0x000fe40007ffe0ff */
[----:B------:R-:W-:Y:S02]  /*47b40*/  LEA R6, P6, R7, R0, 0x1 ;  /* 0x0000000007067211 */ /* 0x000fe400078c08ff */
[----:B------:R-:W-:Y:S02]  /*47b50*/  ISETP.LT.AND P3, PT, R3, c[0x0][0x17c], !P0 ;  /* 0x00005f0003007a0c */ /* 0x000fe40004761270 */
[----:B------:R-:W-:-:S02]  /*47b60*/  ISETP.LT.AND P1, PT, R10, c[0x0][0x17c], !P0 ;  /* 0x00005f000a007a0c */ /* 0x000fc40004721270 */
[C---:B------:R-:W-:Y:S02]  /*47b70*/  IADD3 R3, R7.reuse, c[0x0][0x198], RZ ;  /* 0x0000660007037a10 */ /* 0x040fe40007ffe0ff */
[----:B------:R-:W-:Y:S02]  /*47b80*/  LEA.HI.X.SX32 R7, R7, R2, 0x1, P6 ;  /* 0x0000000207077211 */ /* 0x000fe400030f0eff */
[C---:B------:R-:W-:Y:S02]  /*47b90*/  LEA R4, P6, R3.reuse, R0, 0x1 ;  /* 0x0000000003047211 */ /* 0x040fe400078c08ff */
[C---:B------:R-:W-:Y:S01]  /*47ba0*/  IADD3 R8, R3.reuse, c[0x0][0x198], RZ ;  /* 0x0000660003087a10 */ /* 0x040fe20007ffe0ff */
[----:B------:R1:W-:Y:S01]  /*47bb0*/  @P2 STG.E.U16 [R6.64], R9 ;  /* 0x0000000906002986 */ /* 0x0003e2000c101506 */
[----:B------:R-:W-:Y:S02]  /*47bc0*/  LEA.HI.X.SX32 R5, R3, R2, 0x1, P6 ;  /* 0x0000000203057211 */ /* 0x000fe400030f0eff */
[----:B------:R-:W-:-:S03]  /*47bd0*/  IADD3 R3, R8, c[0x0][0x198], RZ ;  /* 0x0000660008037a10 */ /* 0x000fc60007ffe0ff */
[----:B------:R2:W-:Y:S01]  /*47be0*/  @P1 STG.E.U16 [R4.64], R14 ;  /* 0x0000000e04001986 */ /* 0x0005e2000c101506 */
[----:B-1----:R-:W-:Y:S02]  /*47bf0*/  IADD3 R7, R25, 0x8b, RZ ;  /* 0x0000008b19077810 */ /* 0x002fe40007ffe0ff */
[C---:B------:R-:W-:Y:S02]  /*47c00*/  LEA R6, P6, R8.reuse, R0, 0x1 ;  /* 0x0000000008067211 */ /* 0x040fe400078c08ff */
[----:B------:R-:W-:Y:S02]  /*47c10*/  ISETP.LT.AND P1, PT, R7, c[0x0][0x17c], !P0 ;  /* 0x00005f0007007a0c */ /* 0x000fe40004721270 */
[----:B------:R-:W-:Y:S02]  /*47c20*/  LEA.HI.X.SX32 R7, R8, R2, 0x1, P6 ;  /* 0x0000000208077211 */ /* 0x000fe400030f0eff */
[----:B------:R-:W-:Y:S01]  /*47c30*/  PRMT R8, R14, 0x7632, R8 ;  /* 0x000076320e087816 */ /* 0x000fe20000000008 */
[----:B0-----:R-:W-:Y:S01]  /*47c40*/  STL [R1+0x84], R21 ;  /* 0x0000841501007387 */ /* 0x001fe20000100800 */
[----:B--2---:R-:W-:-:S03]  /*47c50*/  IMAD.MOV.U32 R14, RZ, RZ, R20 ;  /* 0x000000ffff0e7224 */ /* 0x004fc600078e0014 */
[----:B------:R-:W-:Y:S04]  /*47c60*/  STL.64 [R1+0x88], R22 ;  /* 0x0000881601007387 */ /* 0x000fe80000100a00 */
[----:B------:R-:W0:Y:S01]  /*47c70*/  LDS.128 R20, [R29+0x1000] ;  /* 0x001000001d147984 */ /* 0x000e220000000c00 */
[----:B------:R-:W-:-:S04]  /*47c80*/  IADD3 R10, R25, 0x87, RZ ;  /* 0x00000087190a7810 */ /* 0x000fc80007ffe0ff */
[----:B------:R-:W-:Y:S02]  /*47c90*/  ISETP.LT.AND P5, PT, R10, c[0x0][0x17c], !P0 ;  /* 0x00005f000a007a0c */ /* 0x000fe400047a1270 */
[----:B------:R-:W-:Y:S02]  /*47ca0*/  LEA R4, P6, R3, R0, 0x1 ;  /* 0x0000000003047211 */ /* 0x000fe400078c08ff */
[----:B------:R-:W-:Y:S02]  /*47cb0*/  IADD3 R9, R25, 0x8c, RZ ;  /* 0x0000008c19097810 */ /* 0x000fe40007ffe0ff */
[----:B------:R-:W-:-:S07]  /*47cc0*/  LEA.HI.X.SX32 R5, R3, R2, 0x1, P6 ;  /* 0x0000000203057211 */ /* 0x000fce00030f0eff */
[----:B------:R-:W-:Y:S01]  /*47cd0*/  @P5 STG.E.U16 [R6.64], R8 ;  /* 0x0000000806005986 */ /* 0x000fe2000c101506 */
[----:B------:R-:W-:Y:S02]  /*47ce0*/  ISETP.LT.AND P5, PT, R9, c[0x0][0x17c], !P0 ;  /* 0x00005f0009007a0c */ /* 0x000fe400047a1270 */
[----:B------:R-:W-:Y:S01]  /*47cf0*/  PRMT R9, R11, 0x7632, R9 ;  /* 0x000076320b097816 */ /* 0x000fe20000000009 */
[----:B------:R1:W-:Y:S04]  /*47d00*/  @P4 STG.E.U16 [R4.64], R11 ;  /* 0x0000000b04004986 */ /* 0x0003e8000c101506 */
[----:B0-----:R-:W-:Y:S01]  /*47d10*/  STL [R1+0x4], R21 ;  /* 0x0000041501007387 */ /* 0x001fe20000100800 */
[----:B-1----:R-:W-:-:S03]  /*47d20*/  IMAD.MOV.U32 R11, RZ, RZ, R20 ;  /* 0x000000ffff0b7224 */ /* 0x002fc600078e0014 */
[----:B------:R-:W-:Y:S04]  /*47d30*/  STL.64 [R1+0x8], R22 ;  /* 0x0000081601007387 */ /* 0x000fe80000100a00 */
[----:B------:R-:W0:Y:S01]  /*47d40*/  LDS.128 R20, [R28+0x2000] ;  /* 0x002000001c147984 */ /* 0x000e220000000c00 */
[----:B------:R-:W-:Y:S02]  /*47d50*/  IADD3 R7, R3, c[0x0][0x198], RZ ;  /* 0x0000660003077a10 */ /* 0x000fe40007ffe0ff */
[C---:B------:R-:W-:Y:S02]  /*47d60*/  IADD3 R3, R25.reuse, 0x8d, RZ ;  /* 0x0000008d19037810 */ /* 0x040fe40007ffe0ff */
[----:B------:R-:W-:Y:S02]  /*47d70*/  IADD3 R10, R25, 0x8a, RZ ;  /* 0x0000008a190a7810 */ /* 0x000fe40007ffe0ff */
[----:B------:R-:W-:-:S02]  /*47d80*/  LEA R6, P6, R7, R0, 0x1 ;  /* 0x0000000007067211 */ /* 0x000fc400078c08ff */
[----:B------:R-:W-:Y:S02]  /*47d90*/  ISETP.LT.AND P4, PT, R3, c[0x0][0x17c], !P0 ;  /* 0x00005f0003007a0c */ /* 0x000fe40004781270 */
[----:B------:R-:W-:Y:S02]  /*47da0*/  ISETP.LT.AND P2, PT, R10, c[0x0][0x17c], !P0 ;  /* 0x00005f000a007a0c */ /* 0x000fe40004741270 */
[C---:B------:R-:W-:Y:S02]  /*47db0*/  IADD3 R3, R7.reuse, c[0x0][0x198], RZ ;  /* 0x0000660007037a10 */ /* 0x040fe40007ffe0ff */
[----:B------:R-:W-:Y:S02]  /*47dc0*/  LEA.HI.X.SX32 R7, R7, R2, 0x1, P6 ;  /* 0x0000000207077211 */ /* 0x000fe400030f0eff */
[C---:B------:R-:W-:Y:S02]  /*47dd0*/  LEA R4, P6, R3.reuse, R0, 0x1 ;  /* 0x0000000003047211 */ /* 0x040fe400078c08ff */
[C---:B------:R-:W-:Y:S01]  /*47de0*/  IADD3 R8, R3.reuse, c[0x0][0x198], RZ ;  /* 0x0000660003087a10 */ /* 0x040fe20007ffe0ff */
[----:B------:R1:W-:Y:S01]  /*47df0*/  @P3 STG.E.U16 [R6.64], R9 ;  /* 0x0000000906003986 */ /* 0x0003e2000c101506 */
[----:B------:R-:W-:-:S02]  /*47e00*/  LEA.HI.X.SX32 R5, R3, R2, 0x1, P6 ;  /* 0x0000000203057211 */ /* 0x000fc400030f0eff */
        /* <DEDUP_REMOVED lines=10> */
[----:B------:R-:W0:Y:S04]  /*47eb0*/  LDS.128 R20, [R26+0x2000] ;  /* 0x002000001a147984 */ /* 0x000e280000000c00 */
[----:B0-----:R-:W-:Y:S01]  /*47ec0*/  STL [R1+0x34], R21 ;  /* 0x0000341501007387 */ /* 0x001fe20000100800 */
[----:B------:R-:W-:-:S03]  /*47ed0*/  IMAD.MOV.U32 R15, RZ, RZ, R20 ;  /* 0x000000ffff0f7224 */ /* 0x000fc600078e0014 */
[----:B------:R-:W-:Y:S04]  /*47ee0*/  STL.64 [R1+0x38], R22 ;  /* 0x0000381601007387 */ /* 0x000fe80000100a00 */
[----:B------:R-:W0:Y:S04]  /*47ef0*/  LDS.128 R20, [R27+0x2000] ;  /* 0x002000001b147984 */ /* 0x000e280000000c00 */
[----:B0-----:R0:W-:Y:S04]  /*47f00*/  STL [R1+0x14], R21 ;  /* 0x0000141501007387 */ /* 0x0011e80000100800 */
[----:B------:R-:W-:Y:S04]  /*47f10*/  STL.64 [R1+0x18], R22 ;  /* 0x0000181601007387 */ /* 0x000fe80000100a00 */
[----:B0-----:R-:W2:Y:S01]  /*47f20*/  LDL.LU R21, [R1+0xf94] ;  /* 0x000f940001157983 */ /* 0x001ea20000300800 */
[----:B------:R-:W-:-:S03]  /*47f30*/  LEA R4, P6, R3, R0, 0x1 ;  /* 0x0000000003047211 */ /* 0x000fc600078c08ff */
[----:B------:R0:W-:Y:S01]  /*47f40*/  @P1 STG.E.U16 [R6.64], R8 ;  /* 0x0000000806001986 */ /* 0x0001e2000c101506 */
[----:B------:R-:W-:Y:S02]  /*47f50*/  LEA.HI.X.SX32 R5, R3, R2, 0x1, P6 ;  /* 0x0000000203057211 */ /* 0x000fe400030f0eff */
[C---:B------:R-:W-:Y:S02]  /*47f60*/  IADD3 R10, R25.reuse, 0x8e, RZ ;  /* 0x0000008e190a7810 */ /* 0x040fe40007ffe0ff */
[----:B------:R-:W-:Y:S01]  /*47f70*/  IADD3 R9, R25, 0x90, RZ ;  /* 0x0000009019097810 */ /* 0x000fe20007ffe0ff */
[----:B------:R1:W-:Y:S01]  /*47f80*/  @P5 STG.E.U16 [R4.64], R14 ;  /* 0x0000000e04005986 */ /* 0x0003e2000c101506 */
[----:B0-----:R-:W-:Y:S02]  /*47f90*/  IADD3 R6, R3, c[0x0][0x198], RZ ;  /* 0x0000660003067a10 */ /* 0x001fe40007ffe0ff */
[----:B------:R-:W-:Y:S02]  /*47fa0*/  IADD3 R3, R25, 0x91, RZ ;  /* 0x0000009119037810 */ /* 0x000fe40007ffe0ff */
[----:B------:R-:W-:-:S02]  /*47fb0*/  ISETP.LT.AND P3, PT, R10, c[0x0][0x17c], !P0 ;  /* 0x00005f000a007a0c */ /* 0x000fc40004761270 */
[C---:B-1----:R-:W-:Y:S02]  /*47fc0*/  LEA R4, P6, R6.reuse, R0, 0x1 ;  /* 0x0000000006047211 */ /* 0x042fe400078c08ff */
[----:B------:R-:W-:Y:S02]  /*47fd0*/  ISETP.LT.AND P5, PT, R3, c[0x0][0x17c], !P0 ;  /* 0x00005f0003007a0c */ /* 0x000fe400047a1270 */
[C---:B------:R-:W-:Y:S02]  /*47fe0*/  IADD3 R3, R6.reuse, c[0x0][0x198], RZ ;  /* 0x0000660006037a10 */ /* 0x040fe40007ffe0ff */
[----:B------:R-:W-:Y:S02]  /*47ff0*/  ISETP.LT.AND P1, PT, R9, c[0x0][0x17c], !P0 ;  /* 0x00005f0009007a0c */ /* 0x000fe40004721270 */
[----:B------:R-:W-:Y:S02]  /*48000*/  LEA.HI.X.SX32 R5, R6, R2, 0x1, P6 ;  /* 0x0000000206057211 */ /* 0x000fe400030f0eff */
[----:B------:R-:W-:-:S02]  /*48010*/  PRMT R9, R14, 0x7632, R9 ;  /* 0x000076320e097816 */ /* 0x000fc40000000009 */
[C---:B------:R-:W-:Y:S02]  /*48020*/  LEA R6, P6, R3.reuse, R0, 0x1 ;  /* 0x0000000003067211 */ /* 0x040fe400078c08ff */
[C---:B------:R-:W-:Y:S01]  /*48030*/  IADD3 R8, R3.reuse, c[0x0][0x198], RZ ;  /* 0x0000660003087a10 */ /* 0x040fe20007ffe0ff */
        /* <DEDUP_REMOVED lines=9> */
[----:B-1----:R-:W-:-:S02]  /*480d0*/  LEA R6, P6, R3, R0, 0x1 ;  /* 0x0000000003067211 */ /* 0x002fc400078c08ff */
[----:B------:R-:W-:Y:S01]  /*480e0*/  IADD3 R10, R25, 0x92, RZ ;  /* 0x00000092190a7810 */ /* 0x000fe20007ffe0ff */
[----:B------:R0:W-:Y:S01]  /*480f0*/  @P2 STG.E.U16 [R4.64], R8 ;  /* 0x0000000804002986 */ /* 0x0001e2000c101506 */
[----:B------:R-:W-:Y:S02]  /*48100*/  LEA.HI.X.SX32 R7, R3, R2, 0x1, P6 ;  /* 0x0000000203077211 */ /* 0x000fe400030f0eff */
[----:B------:R-:W-:-:S03]  /*48110*/  ISETP.LT.AND P4, PT, R10, c[0x0][0x17c], !P0 ;  /* 0x00005f000a007a0c */ /* 0x000fc60004781270 */
[----:B------:R1:W-:Y:S01]  /*48120*/  @P1 STG.E.U16 [R6.64], R13 ;  /* 0x0000000d06001986 */ /* 0x0003e2000c101506 */
[----:B0-----:R-:W-:Y:S02]  /*48130*/  IADD3 R4, R3, c[0x0][0x198], RZ ;  /* 0x0000660003047a10 */ /* 0x001fe40007ffe0ff */
[----:B------:R-:W-:Y:S02]  /*48140*/  IADD3 R3, R25, 0x95, RZ ;  /* 0x0000009519037810 */ /* 0x000fe40007ffe0ff */
[C---:B------:R-:W-:Y:S02]  /*48150*/  LEA R10, P6, R4.reuse, R0, 0x1 ;  /* 0x00000000040a7211 */ /* 0x040fe400078c08ff */
[----:B------:R-:W-:Y:S02]  /*48160*/  ISETP.LT.AND P1, PT, R3, c[0x0][0x17c], !P0 ;  /* 0x00005f0003007a0c */ /* 0x000fe40004721270 */
[----:B------:R-:W-:Y:S02]  /*48170*/  IADD3 R3, R4, c[0x0][0x198], RZ ;  /* 0x0000660004037a10 */ /* 0x000fe40007ffe0ff */
[----:B------:R-:W-:-:S02]  /*48180*/  IADD3 R9, R25, 0x94, RZ ;  /* 0x0000009419097810 */ /* 0x000fc40007ffe0ff */
[----:B------:R-:W-:Y:S02]  /*48190*/  PRMT R12, R13, 0x7632, R12 ;  /* 0x000076320d0c7816 */ /* 0x000fe4000000000c */
[----:B------:R-:W-:Y:S02]  /*481a0*/  LEA.HI.X.SX32 R11, R4, R2, 0x1, P6 ;  /* 0x00000002040b7211 */ /* 0x000fe400030f0eff */
[----:B------:R-:W-:Y:S01]  /*481b0*/  LEA R8, P6, R3, R0, 0x1 ;  /* 0x0000000003087211 */ /* 0x000fe200078c08ff */
[----:B------:R-:W0:Y:S01]  /*481c0*/  LDS.128 R4, [R29+0x2000] ;  /* 0x002000001d047984 */ /* 0x000e220000000c00 */
[----:B------:R-:W-:Y:S02]  /*481d0*/  ISETP.LT.AND P2, PT, R9, c[0x0][0x17c], !P0 ;  /* 0x00005f0009007a0c */ /* 0x000fe40004741270 */
[C---:B------:R-:W-:Y:S01]  /*481e0*/  LEA.HI.X.SX32 R9, R3.reuse, R2, 0x1, P6 ;  /* 0x0000000203097211 */ /* 0x040fe200030f0eff */
[----:B------:R4:W-:Y:S01]  /*481f0*/  @P5 STG.E.U16 [R10.64], R12 ;  /* 0x0000000c0a005986 */ /* 0x0009e2000c101506 */
[----:B-1----:R-:W-:-:S03]  /*48200*/  IADD3 R13, R3, c[0x0][0x198], RZ ;  /* 0x00006600030d7a10 */ /* 0x002fc60007ffe0ff */
[----:B------:R1:W-:Y:S01]  /*48210*/  @P4 STG.E.U16 [R8.64], R15 ;  /* 0x0000000f08004986 */ /* 0x0003e2000c101506 */
[C---:B------:R-:W-:Y:S02]  /*48220*/  IADD3 R14, R25.reuse, 0x96, RZ ;  /* 0x00000096190e7810 */ /* 0x040fe40007ffe0ff */
[----:B----4-:R-:W-:Y:S02]  /*48230*/  IADD3 R10, R25, 0x97, RZ ;  /* 0x00000097190a7810 */ /* 0x010fe40007ffe0ff */
[C---:B------:R-:W-:Y:S02]  /*48240*/  LEA R12, P6, R13.reuse, R0, 0x1 ;  /* 0x000000000d0c7211 */ /* 0x040fe400078c08ff */
[----:B------:R-:W-:Y:S02]  /*48250*/  ISETP.LT.AND P4, PT, R10, c[0x0][0x17c], !P0 ;  /* 0x00005f000a007a0c */ /* 0x000fe40004781270 */
[----:B------:R-:W4:Y:S01]  /*48260*/  LDS.128 R8, [R28+0x3000] ;  /* 0x003000001c087984 */ /* 0x000f220000000c00 */
[----:B------:R-:W-:-:S02]  /*48270*/  IADD3 R3, R13, c[0x0][0x198], RZ ;  /* 0x000066000d037a10 */ /* 0x000fc40007ffe0ff */
[----:B------:R-:W-:Y:S02]  /*48280*/  ISETP.LT.AND P5, PT, R14, c[0x0][0x17c], !P0 ;  /* 0x00005f000e007a0c */ /* 0x000fe400047a1270 */
[----:B------:R-:W-:Y:S02]  /*48290*/  LEA.HI.X.SX32 R13, R13, R2, 0x1, P6 ;  /* 0x000000020d0d7211 */ /* 0x000fe400030f0eff */
[----:B---3--:R-:W-:Y:S02]  /*482a0*/  PRMT R16, R15, 0x7632, R16 ;  /* 0x000076320f107816 */ /* 0x008fe40000000010 */
[----:B------:R-:W-:-:S03]  /*482b0*/  LEA R14, P6, R3, R0, 0x1 ;  /* 0x00000000030e7211 */ /* 0x000fc600078c08ff */
[----:B------:R3:W-:Y:S01]  /*482c0*/  @P3 STG.E.U16 [R12.64], R16 ;  /* 0x000000100c003986 */ /* 0x0007e2000c101506 */
[----:B-1----:R-:W-:-:S05]  /*482d0*/  LEA.HI.X.SX32 R15, R3, R2, 0x1, P6 ;  /* 0x00000002030f7211 */ /* 0x002fca00030f0eff */
[----:B------:R1:W-:Y:S01]  /*482e0*/  @P2 STG.E.U16 [R14.64], R20 ;  /* 0x000000140e002986 */ /* 0x0003e2000c101506 */
[----:B---3--:R-:W-:Y:S02]  /*482f0*/  IADD3 R12, R3, c[0x0][0x198], RZ ;  /* 0x00006600030c7a10 */ /* 0x008fe40007ffe0ff */
[----:B------:R-:W-:Y:S02]  /*48300*/  IADD3 R3, R25, 0x99, RZ ;  /* 0x0000009919037810 */ /* 0x000fe40007ffe0ff */
[C---:B------:R-:W-:Y:S02]  /*48310*/  LEA R18, P6, R12.reuse, R0, 0x1 ;  /* 0x000000000c127211 */ /* 0x040fe400078c08ff */
[----:B------:R-:W-:Y:S02]  /*48320*/  ISETP.LT.AND P2, PT, R3, c[0x0][0x17c], !P0 ;  /* 0x00005f0003007a0c */ /* 0x000fe40004741270 */
[C---:B------:R-:W-:Y:S02]  /*48330*/  IADD3 R3, R12.reuse, c[0x0][0x198], RZ ;  /* 0x000066000c037a10 */ /* 0x040fe40007ffe0ff */
[----:B------:R-:W-:-:S02]  /*48340*/  LEA.HI.X.SX32 R19, R12, R2, 0x1, P6 ;  /* 0x000000020c137211 */ /* 0x000fc400030f0eff */
[C---:B------:R-:W-:Y:S01]  /*48350*/  IADD3 R17, R25.reuse, 0x98, RZ ;  /* 0x0000009819117810 */ /* 0x040fe20007ffe0ff */
[----:B------:R-:W3:Y:S01]  /*48360*/  LDS.128 R12, [R26+0x3000] ;  /* 0x003000001a0c7984 */ /* 0x000ee20000000c00 */
[----:B------:R-:W-:Y:S02]  /*48370*/  IADD3 R22, R25, 0x9a, RZ ;  /* 0x0000009a19167810 */ /* 0x000fe40007ffe0ff */
[----:B------:R-:W-:Y:S02]  /*48380*/  LEA R16, P6, R3, R0, 0x1 ;  /* 0x0000000003107211 */ /* 0x000fe400078c08ff */
[----:B------:R-:W-:Y:S02]  /*48390*/  ISETP.LT.AND P3, PT, R17, c[0x0][0x17c], !P0 ;  /* 0x00005f0011007a0c */ /* 0x000fe40004761270 */
[----:B------:R-:W-:Y:S02]  /*483a0*/  LEA.HI.X.SX32 R17, R3, R2, 0x1, P6 ;  /* 0x0000000203117211 */ /* 0x000fe400030f0eff */
[----:B0-----:R-:W-:-:S02]  /*483b0*/  PRMT R24, R4, 0x7632, R24 ;  /* 0x0000763204187816 */ /* 0x001fc40000000018 */
[----:B----4-:R-:W-:Y:S02]  /*483c0*/  PRMT R28, R8, 0x7632, R28 ;  /* 0x00007632081c7816 */ /* 0x010fe4000000001c */
[----:B--2---:R-:W-:Y:S02]  /*483d0*/  PRMT R21, R20, 0x7632, R21 ;  /* 0x0000763214157816 */ /* 0x004fe40000000015 */
[----:B-1----:R-:W-:-:S03]  /*483e0*/  IADD3 R20, R3, c[0x0][0x198], RZ ;  /* 0x0000660003147a10 */ /* 0x002fc60007ffe0ff */
[----:B------:R0:W-:Y:S01]  /*483f0*/  @P1 STG.E.U16 [R18.64], R21 ;  /* 0x0000001512001986 */ /* 0x0001e2000c101506 */
[----:B------:R-:W-:Y:S02]  /*48400*/  ISETP.LT.AND P1, PT, R22, c[0x0][0x17c], !P0 ;  /* 0x00005f0016007a0c */ /* 0x000fe40004721270 */
[C---:B------:R-:W-:Y:S02]  /*48410*/  LEA R22, P6, R20.reuse, R0, 0x1 ;  /* 0x0000000014167211 */ /* 0x040fe400078c08ff */
[C---:B------:R-:W-:Y:S01]  /*48420*/  IADD3 R3, R20.reuse, c[0x0][0x198], RZ ;  /* 0x0000660014037a10 */ /* 0x040fe20007ffe0ff */
[----:B------:R1:W-:Y:S01]  /*48430*/  @P5 STG.E.U16 [R16.64], R4 ;  /* 0x0000000410005986 */ /* 0x0003e2000c101506 */
[----:B------:R-:W-:Y:S02]  /*48440*/  LEA.HI.X.SX32 R23, R20, R2, 0x1, P6 ;  /* 0x0000000214177211 */ /* 0x000fe400030f0eff */
[----:B0-----:R-:W-:Y:S02]  /*48450*/  IADD3 R18, R25, 0x9b, RZ ;  /* 0x0000009b19127810 */ /* 0x001fe40007ffe0ff */
[----:B------:R-:W-:-:S02]  /*48460*/  LEA R20, P6, R3, R0, 0x1 ;  /* 0x0000000003147211 */ /* 0x000fc400078c08ff */
[----:B------:R-:W-:Y:S02]  /*48470*/  ISETP.LT.AND P5, PT, R18, c[0x0][0x17c], !P0 ;  /* 0x00005f0012007a0c */ /* 0x000fe400047a1270 */
[----:B------:R-:W0:Y:S01]  /*48480*/  LDS.128 R16, [R27+0x3000] ;  /* 0x003000001b107984 */ /* 0x000e220000000c00 */
[----:B------:R-:W-:-:S03]  /*48490*/  LEA.HI.X.SX32 R21, R3, R2, 0x1, P6 ;  /* 0x0000000203157211 */ /* 0x000fc600030f0eff */
[----:B------:R2:W-:Y:S01]  /*484a0*/  @P4 STG.E.U16 [R22.64], R24 ;  /* 0x0000001816004986 */ /* 0x0005e2000c101506 */
[----:B-1----:R-:W-:-:S03]  /*484b0*/  IADD3 R4, R25, 0x9c, RZ ;  /* 0x0000009c19047810 */ /* 0x002fc60007ffe0ff */
[----:B------:R-:W-:Y:S01]  /*484c0*/  @P3 STG.E.U16 [R20.64], R8 ;  /* 0x0000000814003986 */ /* 0x000fe2000c101506 */
[----:B--2---:R-:W-:-:S04]  /*484d0*/  IADD3 R22, R25, 0x9d, RZ ;  /* 0x0000009d19167810 */ /* 0x004fc80007ffe0ff */
[----:B------:R-:W-:Y:S02]  /*484e0*/  ISETP.LT.AND P3, PT, R22, c[0x0][0x17c], !P0 ;  /* 0x00005f0016007a0c */ /* 0x000fe40004761270 */
[----:B------:R1:W2:Y:S01]  /*484f0*/  LDS.128 R20, [R29+0x3000] ;  /* 0x003000001d147984 */ /* 0x0002a20000000c00 */
[----:B------:R-:W-:Y:S02]  /*48500*/  ISETP.LT.AND P4, PT, R4, c[0x0][0x17c], !P0 ;  /* 0x00005f0004007a0c */ /* 0x000fe40004781270 */
[----:B------:R-:W-:Y:S01]  /*48510*/  IADD3 R4, R3, c[0x0][0x198], RZ ;  /* 0x0000660003047a10 */ /* 0x000fe20007ffe0ff */
[----:B-1----:R-:W4:Y:S03]  /*48520*/  LDL.LU R29, [R1+0x750] ;  /* 0x00075000011d7983 */ /* 0x002f260000300800 */
[C---:B------:R-:W-:Y:S02]  /*48530*/  LEA R26, P6, R4.reuse, R0, 0x1 ;  /* 0x00000000041a7211 */ /* 0x040fe400078c08ff */
[----:B------:R-:W-:-:S02]  /*48540*/  IADD3 R3, R4, c[0x0][0x198], RZ ;  /* 0x0000660004037a10 */ /* 0x000fc40007ffe0ff */
[----:B------:R-:W-:Y:S02]  /*48550*/  LEA.HI.X.SX32 R27, R4, R2, 0x1, P6 ;  /* 0x00000002041b7211 */ /* 0x000fe400030f0eff */
[C---:B------:R-:W-:Y:S02]  /*48560*/  LEA R24, P6, R3.reuse, R0, 0x1 ;  /* 0x0000000003187211 */ /* 0x040fe400078c08ff */
[C---:B------:R-:W-:Y:S01]  /*48570*/  IADD3 R4, R3.reuse, c[0x0][0x198], RZ ;  /* 0x0000660003047a10 */ /* 0x040fe20007ffe0ff */
[----:B------:R1:W-:Y:S01]  /*48580*/  @P2 STG.E.U16 [R26.64], R28 ;  /* 0x0000001c1a002986 */ /* 0x0003e2000c101506 */
[----:B------:R-:W-:Y:S02]  /*48590*/  LEA.HI.X.SX32 R25, R3, R2, 0x1, P6 ;  /* 0x0000000203197211 */ /* 0x000fe400030f0eff */
[----:B------:R-:W-:-:S03]  /*485a0*/  IADD3 R3, R4, c[0x0][0x198], RZ ;  /* 0x0000660004037a10 */ /* 0x000fc60007ffe0ff */
[----:B---3--:R3:W-:Y:S01]  /*485b0*/  @P1 STG.E.U16 [R24.64], R12 ;  /* 0x0000000c18001986 */ /* 0x0087e2000c101506 */
[----:B-1----:R-:W-:-:S03]  /*485c0*/  LEA R26, P6, R4, R0, 0x1 ;  /* 0x00000000041a7211 */ /* 0x002fc600078c08ff */
[----:B------:R-:W2:Y:S01]  /*485d0*/  LDL.LU R28, [R1+0x54] ;  /* 0x00005400011c7983 */ /* 0x000ea20000300800 */
[----:B------:R-:W-:Y:S02]  /*485e0*/  LEA.HI.X.SX32 R27, R4, R2, 0x1, P6 ;  /* 0x00000002041b7211 */ /* 0x000fe400030f0eff */
[----:B---3--:R-:W-:Y:S02]  /*485f0*/  PRMT R12, R12, 0x7632, R12 ;  /* 0x000076320c0c7816 */ /* 0x008fe4000000000c */
[C---:B------:R-:W-:Y:S02]  /*48600*/  LEA R24, P6, R3.reuse, R0, 0x1 ;  /* 0x0000000003187211 */ /* 0x040fe400078c08ff */
[C---:B------:R-:W-:Y:S01]  /*48610*/  IADD3 R4, R3.reuse, c[0x0][0x198], RZ ;  /* 0x0000660003047a10 */ /* 0x040fe20007ffe0ff */
[----:B------:R1:W-:Y:S01]  /*48620*/  @P5 STG.E.U16 [R26.64], R12 ;  /* 0x0000000c1a005986 */ /* 0x0003e2000c101506 */
[----:B------:R-:W-:-:S05]  /*48630*/  LEA.HI.X.SX32 R25, R3, R2, 0x1, P6 ;  /* 0x0000000203197211 */ /* 0x000fca00030f0eff */
[----:B0-----:R0:W-:Y:S01]  /*48640*/  @P4 STG.E.U16 [R24.64], R16 ;  /* 0x0000001018004986 */ /* 0x0011e2000c101506 */
[----:B-1----:R-:W-:-:S04]  /*48650*/  LEA R26, P6, R4, R0, 0x1 ;  /* 0x00000000041a7211 */ /* 0x002fc800078c08ff */
[----:B------:R-:W-:Y:S02]  /*48660*/  LEA.HI.X.SX32 R27, R4, R2, 0x1, P6 ;  /* 0x00000002041b7211 */ /* 0x000fe400030f0eff */
[----:B0-----:R-:W-:-:S05]  /*48670*/  PRMT R16, R16, 0x7632, R16 ;  /* 0x0000763210107816 */ /* 0x001fca0000000010 */
[----:B------:R0:W-:Y:S04]  /*48680*/  @P3 STG.E.U16 [R26.64], R16 ;  /* 0x000000101a003986 */ /* 0x0001e8000c101506 */
[----:B0-----:R-:W3:Y:S01]  /*48690*/  LDL.LU R16, [R1+0x44] ;  /* 0x0000440001107983 */ /* 0x001ee20000300800 */
[----:B------:R-:W-:-:S04]  /*486a0*/  IADD3 R3, R4, c[0x0][0x198], RZ ;  /* 0x0000660004037a10 */ /* 0x000fc80007ffe0ff */
[C---:B------:R-:W-:Y:S02]  /*486b0*/  LEA R24, P6, R3.reuse, R0, 0x1 ;  /* 0x0000000003187211 */ /* 0x040fe400078c08ff */
[C---:B------:R-:W-:Y:S02]  /*486c0*/  IADD3 R4, R3.reuse, c[0x0][0x198], RZ ;  /* 0x0000660003047a10 */ /* 0x040fe40007ffe0ff */
[----:B------:R-:W-:Y:S02]  /*486d0*/  LEA.HI.X.SX32 R25, R3, R2, 0x1, P6 ;  /* 0x0000000203197211 */ /* 0x000fe400030f0eff */
[----:B------:R-:W-:-:S04]  /*486e0*/  LEA R26, P6, R4, R0, 0x1 ;  /* 0x00000000041a7211 */ /* 0x000fc800078c08ff */
[C---:B------:R-:W-:Y:S02]  /*486f0*/  LEA.HI.X.SX32 R27, R4.reuse, R2, 0x1, P6 ;  /* 0x00000002041b7211 */ /* 0x040fe400030f0eff */
[----:B------:R-:W-:-:S04]  /*48700*/  IADD3 R3, R4, c[0x0][0x198], RZ ;  /* 0x0000660004037a10 */ /* 0x000fc80007ffe0ff */
[----:B------:R-:W-:Y:S02]  /*48710*/  IADD3 R4, R3, c[0x0][0x198], RZ ;  /* 0x0000660003047a10 */ /* 0x000fe40007ffe0ff */
[----:B----4-:R-:W-:-:S04]  /*48720*/  IADD3 R8, R29, 0x9e, RZ ;  /* 0x0000009e1d087810 */ /* 0x010fc80007ffe0ff */
[----:B------:R-:W-:Y:S02]  /*48730*/  ISETP.LT.AND P2, PT, R8, c[0x0][0x17c], !P0 ;  /* 0x00005f0008007a0c */ /* 0x000fe40004741270 */
[----:B------:R-:W-:-:S04]  /*48740*/  IADD3 R8, R29, 0x9f, RZ ;  /* 0x0000009f1d087810 */ /* 0x000fc80007ffe0ff */
[----:B------:R-:W-:Y:S02]  /*48750*/  ISETP.LT.AND P1, PT, R8, c[0x0][0x17c], !P0 ;  /* 0x00005f0008007a0c */ /* 0x000fe40004721270 */
[----:B------:R-:W-:-:S05]  /*48760*/  IADD3 R8, R29, 0xa0, RZ ;  /* 0x000000a01d087810 */ /* 0x000fca0007ffe0ff */
[----:B--2---:R0:W-:Y:S01]  /*48770*/  @P2 STG.E.U16 [R24.64], R20 ;  /* 0x0000001418002986 */ /* 0x0041e2000c101506 */
[----:B------:R-:W-:Y:S02]  /*48780*/  ISETP.LT.AND P5, PT, R8, c[0x0][0x17c], !P0 ;  /* 0x00005f0008007a0c */ /* 0x000fe400047a1270 */
[----:B------:R-:W-:Y:S02]  /*48790*/  IADD3 R8, R29, 0xa1, RZ ;  /* 0x000000a11d087810 */ /* 0x000fe40007ffe0ff */
[----:B0-----:R-:W-:-:S05]  /*487a0*/  PRMT R20, R20, 0x7632, R20 ;  /* 0x0000763214147816 */ /* 0x001fca0000000014 */
[----:B------:R0:W-:Y:S01]  /*487b0*/  @P1 STG.E.U16 [R26.64], R20 ;  /* 0x000000141a001986 */ /* 0x0001e2000c101506 */
[----:B------:R-:W-:Y:S02]  /*487c0*/  LEA R24, P6, R3, R0, 0x1 ;  /* 0x0000000003187211 */ /* 0x000fe400078c08ff */
[----:B------:R-:W-:Y:S02]  /*487d0*/  ISETP.LT.AND P4, PT, R8, c[0x0][0x17c], !P0 ;  /* 0x00005f0008007a0c */ /* 0x000fe40004781270 */
[----:B------:R-:W-:Y:S01]  /*487e0*/  IADD3 R8, R29, 0xa2, RZ ;  /* 0x000000a21d087810 */ /* 0x000fe20007ffe0ff */
[----:B0-----:R-:W2:Y:S01]  /*487f0*/  LDL.LU R20, [R1+0x24] ;  /* 0x0000240001147983 */ /* 0x001ea20000300800 */
[----:B------:R-:W-:Y:S02]  /*48800*/  LEA.HI.X.SX32 R25, R3, R2, 0x1, P6 ;  /* 0x0000000203197211 */ /* 0x000fe400030f0eff */
[C---:B------:R-:W-:Y:S02]  /*48810*/  LEA R26, P6, R4.reuse, R0, 0x1 ;  /* 0x00000000041a7211 */ /* 0x040fe400078c08ff */
[----:B------:R-:W-:-:S02]  /*48820*/  IADD3 R3, R4, c[0x0][0x198], RZ ;  /* 0x0000660004037a10 */ /* 0x000fc40007ffe0ff */
[----:B------:R-:W-:Y:S02]  /*48830*/  ISETP.LT.AND P3, PT, R8, c[0x0][0x17c], !P0 ;  /* 0x00005f0008007a0c */ /* 0x000fe40004761270 */
[----:B------:R-:W-:Y:S02]  /*48840*/  LEA.HI.X.SX32 R27, R4, R2, 0x1, P6 ;  /* 0x00000002041b7211 */ /* 0x000fe400030f0eff */
[----:B------:R-:W-:Y:S01]  /*48850*/  IADD3 R4, R3, c[0x0][0x198], RZ ;  /* 0x0000660003047a10 */ /* 0x000fe20007ffe0ff */
[----:B---3--:R0:W-:Y:S01]  /*48860*/  @P5 STG.E.U16 [R24.64], R16 ;  /* 0x0000001018005986 */ /* 0x0081e2000c101506 */
[----:B------:R-:W-:-:S05]  /*48870*/  PRMT R12, R16, 0x7632, R12 ;  /* 0x00007632100c7816 */ /* 0x000fca000000000c */
[----:B------:R1:W-:Y:S01]  /*48880*/  @P4 STG.E.U16 [R26.64], R12 ;  /* 0x0000000c1a004986 */ /* 0x0003e2000c101506 */
[----:B0-----:R-:W-:-:S03]  /*48890*/  LEA R24, P6, R3, R0, 0x1 ;  /* 0x0000000003187211 */ /* 0x001fc600078c08ff */
[----:B------:R-:W3:Y:S01]  /*488a0*/  LDL.LU R16, [R1+0x74] ;  /* 0x0000740001107983 */ /* 0x000ee20000300800 */
[----:B------:R-:W-:Y:S02]  /*488b0*/  LEA.HI.X.SX32 R25, R3, R2, 0x1, P6 ;  /* 0x0000000203197211 */ /* 0x000fe400030f0eff */
[C---:B-1----:R-:W-:Y:S02]  /*488c0*/  LEA R26, P6, R4.reuse, R0, 0x1 ;  /* 0x00000000041a7211 */ /* 0x042fe400078c08ff */
[C---:B------:R-:W-:Y:S01]  /*488d0*/  IADD3 R3, R4.reuse, c[0x0][0x198], RZ ;  /* 0x0000660004037a10 */ /* 0x040fe20007ffe0ff */
[----:B------:R0:W-:Y:S01]  /*488e0*/  @P3 STG.E.U16 [R24.64], R28 ;  /* 0x0000001c18003986 */ /* 0x0001e2000c101506 */
[----:B------:R-:W-:Y:S02]  /*488f0*/  LEA.HI.X.SX32 R27, R4, R2, 0x1, P6 ;  /* 0x00000002041b7211 */ /* 0x000fe400030f0eff */
[----:B------:R-:W-:Y:S02]  /*48900*/  PRMT R4, R28, 0x7632, R4 ;  /* 0x000076321c047816 */ /* 0x000fe40000000004 */
[----:B0-----:R-:W4:Y:S01]  /*48910*/  LDL.LU R28, [R1+0xa4] ;  /* 0x0000a400011c7983 */ /* 0x001f220000300800 */
[----:B------:R-:W-:-:S04]  /*48920*/  IADD3 R8, R29, 0xa3, RZ ;  /* 0x000000a31d087810 */ /* 0x000fc80007ffe0ff */
[----:B------:R-:W-:Y:S02]  /*48930*/  ISETP.LT.AND P2, PT, R8, c[0x0][0x17c], !P0 ;  /* 0x00005f0008007a0c */ /* 0x000fe40004741270 */
[----:B------:R-:W-:-:S04]  /*48940*/  IADD3 R8, R29, 0xa4, RZ ;  /* 0x000000a41d087810 */ /* 0x000fc80007ffe0ff */
[----:B------:R-:W-:Y:S02]  /*48950*/  ISETP.LT.AND P1, PT, R8, c[0x0][0x17c], !P0 ;  /* 0x00005f0008007a0c */ /* 0x000fe40004721270 */
[----:B------:R-:W-:Y:S02]  /*48960*/  IADD3 R8, R29, 0xa5, RZ ;  /* 0x000000a51d087810 */ /* 0x000fe40007ffe0ff */
[C---:B------:R-:W-:Y:S02]  /*48970*/  LEA R24, P6, R3.reuse, R0, 0x1 ;  /* 0x0000000003187211 */ /* 0x040fe400078c08ff */
[----:B------:R-:W-:Y:S01]  /*48980*/  ISETP.LT.AND P5, PT, R8, c[0x0][0x17c], !P0 ;  /* 0x00005f0008007a0c */ /* 0x000fe200047a1270 */
[----:B------:R0:W-:Y:S01]  /*48990*/  @P2 STG.E.U16 [R26.64], R4 ;  /* 0x000000041a002986 */ /* 0x0001e2000c101506 */
[----:B------:R-:W-:Y:S02]  /*489a0*/  LEA.HI.X.SX32 R25, R3, R2, 0x1, P6 ;  /* 0x0000000203197211 */ /* 0x000fe400030f0eff */
[----:B------:R-:W-:-:S02]  /*489b0*/  IADD3 R8, R29, 0xa6, RZ ;  /* 0x000000a61d087810 */ /* 0x000fc40007ffe0ff */
[----:B0-----:R-:W-:Y:S02]  /*489c0*/  IADD3 R4, R3, c[0x0][0x198], RZ ;  /* 0x0000660003047a10 */ /* 0x001fe40007ffe0ff */
[----:B------:R-:W-:Y:S02]  /*489d0*/  ISETP.LT.AND P4, PT, R8, c[0x0][0x17c], !P0 ;  /* 0x00005f0008007a0c */ /* 0x000fe40004781270 */
[C---:B------:R-:W-:Y:S02]  /*489e0*/  LEA R26, P6, R4.reuse, R0, 0x1 ;  /* 0x00000000041a7211 */ /* 0x040fe400078c08ff */
[C---:B------:R-:W-:Y:S02]  /*489f0*/  IADD3 R3, R4.reuse, c[0x0][0x198], RZ ;  /* 0x0000660004037a10 */ /* 0x040fe40007ffe0ff */
[----:B------:R-:W-:Y:S02]  /*48a00*/  IADD3 R8, R29, 0xa7, RZ ;  /* 0x000000a71d087810 */ /* 0x000fe40007ffe0ff */
[----:B------:R-:W-:-:S02]  /*48a10*/  LEA.HI.X.SX32 R27, R4, R2, 0x1, P6 ;  /* 0x00000002041b7211 */ /* 0x000fc400030f0eff */
[----:B------:R-:W-:Y:S02]  /*48a20*/  IADD3 R4, R3, c[0x0][0x198], RZ ;  /* 0x0000660003047a10 */ /* 0x000fe40007ffe0ff */
[----:B------:R-:W-:Y:S02]  /*48a30*/  ISETP.LT.AND P3, PT, R8, c[0x0][0x17c], !P0 ;  /* 0x00005f0008007a0c */ /* 0x000fe40004761270 */
[----:B------:R-:W-:-:S04]  /*48a40*/  IADD3 R8, R29, 0xa8, RZ ;  /* 0x000000a81d087810 */ /* 0x000fc80007ffe0ff */
[----:B------:R-:W-:Y:S01]  /*48a50*/  ISETP.LT.AND P2, PT, R8, c[0x0][0x17c], !P0 ;  /* 0x00005f0008007a0c */ /* 0x000fe20004741270 */
[----:B--2---:R0:W-:Y:S01]  /*48a60*/  @P1 STG.E.U16 [R24.64], R20 ;  /* 0x0000001418001986 */ /* 0x0041e2000c101506 */
[----:B------:R-:W-:-:S03]  /*48a70*/  PRMT R12, R20, 0x7632, R12 ;  /* 0x00007632140c7816 */ /* 0x000fc6000000000c */
[----:B0-----:R-:W2:Y:S01]  /*48a80*/  LDL.LU R20, [R1+0x94] ;  /* 0x0000940001147983 */ /* 0x001ea20000300800 */
[----:B------:R-:W-:-:S03]  /*48a90*/  LEA R24, P6, R3, R0, 0x1 ;  /* 0x0000000003187211 */ /* 0x000fc600078c08ff */
[----:B------:R0:W-:Y:S01]  /*48aa0*/  @P5 STG.E.U16 [R26.64], R12 ;  /* 0x0000000c1a005986 */ /* 0x0001e2000c101506 */
[----:B------:R-:W-:Y:S02]  /*48ab0*/  LEA.HI.X.SX32 R25, R3, R2, 0x1, P6 ;  /* 0x0000000203197211 */ /* 0x000fe400030f0eff */
[C---:B------:R-:W-:Y:S02]  /*48ac0*/  IADD3 R3, R4.reuse, c[0x0][0x198], RZ ;  /* 0x0000660004037a10 */ /* 0x040fe40007ffe0ff */
[----:B0-----:R-:W-:-:S04]  /*48ad0*/  LEA R26, P6, R4, R0, 0x1 ;  /* 0x00000000041a7211 */ /* 0x001fc800078c08ff */
[----:B------:R-:W-:Y:S01]  /*48ae0*/  LEA.HI.X.SX32 R27, R4, R2, 0x1, P6 ;  /* 0x00000002041b7211 */ /* 0x000fe200030f0eff */
[----:B---3--:R0:W-:Y:S01]  /*48af0*/  @P4 STG.E.U16 [R24.64], R16 ;  /* 0x0000001018004986 */ /* 0x0081e2000c101506 */
[----:B------:R-:W-:-:S03]  /*48b00*/  PRMT R4, R16, 0x7632, R4 ;  /* 0x0000763210047816 */ /* 0x000fc60000000004 */
[----:B0-----:R-:W3:Y:S01]  /*48b10*/  LDL.LU R16, [R1+0x84] ;  /* 0x0000840001107983 */ /* 0x001ee20000300800 */
[----:B------:R-:W-:-:S04]  /*48b20*/  LEA R24, P6, R3, R0, 0x1 ;  /* 0x0000000003187211 */ /* 0x000fc800078c08ff */
[----:B------:R-:W-:Y:S01]  /*48b30*/  LEA.HI.X.SX32 R25, R3, R2, 0x1, P6 ;  /* 0x0000000203197211 */ /* 0x000fe200030f0eff */
[----:B------:R-:W-:Y:S01]  /*48b40*/  @P3 STG.E.U16 [R26.64], R4 ;  /* 0x000000041a003986 */ /* 0x000fe2000c101506 */
[----:B----4-:R-:W-:-:S03]  /*48b50*/  PRMT R12, R28, 0x7632, R12 ;  /* 0x000076321c0c7816 */ /* 0x010fc6000000000c */
[----:B------:R0:W-:Y:S04]  /*48b60*/  @P2 STG.E.U16 [R24.64], R28 ;  /* 0x0000001c18002986 */ /* 0x0001e8000c101506 */
[----:B0-----:R-:W4:Y:S01]  /*48b70*/  LDL.LU R28, [R1+0x4] ;  /* 0x00000400011c7983 */ /* 0x001f220000300800 */
[----:B------:R-:W-:Y:S02]  /*48b80*/  IADD3 R8, R29, 0xa9, RZ ;  /* 0x000000a91d087810 */ /* 0x000fe40007ffe0ff */
[----:B------:R-:W-:Y:S02]  /*48b90*/  IADD3 R4, R3, c[0x0][0x198], RZ ;  /* 0x0000660003047a10 */ /* 0x000fe40007ffe0ff */
[----:B------:R-:W-:Y:S02]  /*48ba0*/  ISETP.LT.AND P1, PT, R8, c[0x0][0x17c], !P0 ;  /* 0x00005f0008007a0c */ /* 0x000fe40004721270 */
[----:B------:R-:W-:-:S02]  /*48bb0*/  IADD3 R8, R29, 0xaa, RZ ;  /* 0x000000aa1d087810 */ /* 0x000fc40007ffe0ff */
[C---:B------:R-:W-:Y:S02]  /*48bc0*/  LEA R26, P6, R4.reuse, R0, 0x1 ;  /* 0x00000000041a7211 */ /* 0x040fe400078c08ff */
[----:B------:R-:W-:Y:S02]  /*48bd0*/  IADD3 R3, R4, c[0x0][0x198], RZ ;  /* 0x0000660004037a10 */ /* 0x000fe40007ffe0ff */
[----:B------:R-:W-:Y:S02]  /*48be0*/  ISETP.LT.AND P5, PT, R8, c[0x0][0x17c], !P0 ;  /* 0x00005f0008007a0c */ /* 0x000fe400047a1270 */
[----:B------:R-:W-:Y:S02]  /*48bf0*/  IADD3 R8, R29, 0xab, RZ ;  /* 0x000000ab1d087810 */ /* 0x000fe40007ffe0ff */
[----:B------:R-:W-:Y:S02]  /*48c00*/  LEA.HI.X.SX32 R27, R4, R2, 0x1, P6 ;  /* 0x00000002041b7211 */ /* 0x000fe400030f0eff */
[----:B------:R-:W-:-:S02]  /*48c10*/  LEA R24, P6, R3, R0, 0x1 ;  /* 0x0000000003187211 */ /* 0x000fc400078c08ff */
[C---:B------:R-:W-:Y:S02]  /*48c20*/  IADD3 R4, R3.reuse, c[0x0][0x198], RZ ;  /* 0x0000660003047a10 */ /* 0x040fe40007ffe0ff */
[----:B------:R-:W-:Y:S01]  /*48c30*/  ISETP.LT.AND P4, PT, R8, c[0x0][0x17c], !P0 ;  /* 0x00005f0008007a0c */ /* 0x000fe20004781270 */
[----:B------:R0:W-:Y:S01]  /*48c40*/  @P1 STG.E.U16 [R26.64], R12 ;  /* 0x0000000c1a001986 */ /* 0x0001e2000c101506 */
[----:B------:R-:W-:Y:S02]  /*48c50*/  LEA.HI.X.SX32 R25, R3, R2, 0x1, P6 ;  /* 0x0000000203197211 */ /* 0x000fe400030f0eff */
[----:B------:R-:W-:Y:S02]  /*48c60*/  IADD3 R8, R29, 0xac, RZ ;  /* 0x000000ac1d087810 */ /* 0x000fe40007ffe0ff */
[C---:B------:R-:W-:Y:S02]  /*48c70*/  IADD3 R3, R4.reuse, c[0x0][0x198], RZ ;  /* 0x0000660004037a10 */ /* 0x040fe40007ffe0ff */
[----:B0-----:R-:W-:-:S02]  /*48c80*/  LEA R26, P6, R4, R0, 0x1 ;  /* 0x00000000041a7211 */ /* 0x001fc400078c08ff */
[----:B------:R-:W-:Y:S02]  /*48c90*/  ISETP.LT.AND P3, PT, R8, c[0x0][0x17c], !P0 ;  /* 0x00005f0008007a0c */ /* 0x000fe40004761270 */
[----:B------:R-:W-:Y:S02]  /*48ca0*/  LEA.HI.X.SX32 R27, R4, R2, 0x1, P6 ;  /* 0x00000002041b7211 */ /* 0x000fe400030f0eff */
[----:B------:R-:W-:-:S04]  /*48cb0*/  IADD3 R8, R29, 0xad, RZ ;  /* 0x000000ad1d087810 */ /* 0x000fc80007ffe0ff */
[----:B------:R-:W-:Y:S02]  /*48cc0*/  ISETP.LT.AND P2, PT, R8, c[0x0][0x17c], !P0 ;  /* 0x00005f0008007a0c */ /* 0x000fe40004741270 */
[----:B------:R-:W-:-:S04]  /*48cd0*/  IADD3 R8, R29, 0xae, RZ ;  /* 0x000000ae1d087810 */ /* 0x000fc80007ffe0ff */
[----:B------:R-:W-:Y:S02]  /*48ce0*/  ISETP.LT.AND P1, PT, R8, c[0x0][0x17c], !P0 ;  /* 0x00005f0008007a0c */ /* 0x000fe40004721270 */
[----:B--2---:R-:W-:Y:S01]  /*48cf0*/  PRMT R4, R20, 0x7632, R4 ;  /* 0x0000763214047816 */ /* 0x004fe20000000004 */
[----:B------:R0:W-:Y:S04]  /*48d00*/  @P5 STG.E.U16 [R24.64], R20 ;  /* 0x0000001418005986 */ /* 0x0001e8000c101506 */
[----:B------:R1:W-:Y:S04]  /*48d10*/  @P4 STG.E.U16 [R26.64], R4 ;  /* 0x000000041a004986 */ /* 0x0003e8000c101506 */
[----:B0-----:R-:W2:Y:S01]  /*48d20*/  LDL.LU R20, [R1+0x64] ;  /* 0x0000640001147983 */ /* 0x001ea20000300800 */
[----:B------:R-:W-:-:S02]  /*48d30*/  LEA R24, P6, R3, R0, 0x1 ;  /* 0x0000000003187211 */ /* 0x000fc400078c08ff */
[C---:B-1----:R-:W-:Y:S02]  /*48d40*/  IADD3 R4, R3.reuse, c[0x0][0x198], RZ ;  /* 0x0000660003047a10 */ /* 0x042fe40007ffe0ff */
[----:B------:R-:W-:Y:S02]  /*48d50*/  LEA.HI.X.SX32 R25, R3, R2, 0x1, P6 ;  /* 0x0000000203197211 */ /* 0x000fe400030f0eff */
[C---:B------:R-:W-:Y:S02]  /*48d60*/  LEA R26, P6, R4.reuse, R0, 0x1 ;  /* 0x00000000041a7211 */ /* 0x040fe400078c08ff */
[C---:B------:R-:W-:Y:S02]  /*48d70*/  IADD3 R3, R4.reuse, c[0x0][0x198], RZ ;  /* 0x0000660004037a10 */ /* 0x040fe40007ffe0ff */
        /* <DEDUP_REMOVED lines=9> */
[C---:B------:R-:W-:Y:S02]  /*48e10*/  IADD3 R3, R4.reuse, c[0x0][0x198], RZ ;  /* 0x0000660004037a10 */ /* 0x040fe40007ffe0ff */
[----:B------:R-:W-:Y:S01]  /*48e20*/  LEA.HI.X.SX32 R27, R4, R2, 0x1, P6 ;  /* 0x00000002041b7211 */ /* 0x000fe200030f0eff */
[----:B----4-:R0:W-:Y:S01]  /*48e30*/  @P1 STG.E.U16 [R24.64], R28 ;  /* 0x0000001c18001986 */ /* 0x0101e2000c101506 */
[----:B------:R-:W-:-:S03]  /*48e40*/  PRMT R4, R28, 0x7632, R4 ;  /* 0x000076321c047816 */ /* 0x000fc60000000004 */
[----:B0-----:R-:W4:Y:S01]  /*48e50*/  LDL.LU R28, [R1+0x14] ;  /* 0x00001400011c7983 */ /* 0x001f220000300800 */
[----:B------:R-:W-:-:S04]  /*48e60*/  IADD3 R8, R29, 0xaf, RZ ;  /* 0x000000af1d087810 */ /* 0x000fc80007ffe0ff */
[----:B------:R-:W-:Y:S02]  /*48e70*/  ISETP.LT.AND P5, PT, R8, c[0x0][0x17c], !P0 ;  /* 0x00005f0008007a0c */ /* 0x000fe400047a1270 */
[----:B------:R-:W-:-:S04]  /*48e80*/  IADD3 R8, R29, 0xb0, RZ ;  /* 0x000000b01d087810 */ /* 0x000fc80007ffe0ff */
[----:B------:R-:W-:Y:S02]  /*48e90*/  ISETP.LT.AND P4, PT, R8, c[0x0][0x17c], !P0 ;  /* 0x00005f0008007a0c */ /* 0x000fe40004781270 */
[----:B------:R-:W-:Y:S02]  /*48ea0*/  IADD3 R8, R29, 0xb1, RZ ;  /* 0x000000b11d087810 */ /* 0x000fe40007ffe0ff */
[----:B------:R-:W-:Y:S02]  /*48eb0*/  LEA R24, P6, R3, R0, 0x1 ;  /* 0x0000000003187211 */ /* 0x000fe400078c08ff */
[----:B------:R-:W-:Y:S01]  /*48ec0*/  ISETP.LT.AND P3, PT, R8, c[0x0][0x17c], !P0 ;  /* 0x00005f0008007a0c */ /* 0x000fe20004761270 */
[----:B------:R0:W-:Y:S01]  /*48ed0*/  @P5 STG.E.U16 [R26.64], R4 ;  /* 0x000000041a005986 */ /* 0x0001e2000c101506 */
[----:B------:R-:W-:Y:S02]  /*48ee0*/  IADD3 R8, R29, 0xb2, RZ ;  /* 0x000000b21d087810 */ /* 0x000fe40007ffe0ff */
[----:B------:R-:W-:-:S02]  /*48ef0*/  LEA.HI.X.SX32 R25, R3, R2, 0x1, P6 ;  /* 0x0000000203197211 */ /* 0x000fc400030f0eff */
[----:B------:R-:W-:Y:S02]  /*48f00*/  ISETP.LT.AND P2, PT, R8, c[0x0][0x17c], !P0 ;  /* 0x00005f0008007a0c */ /* 0x000fe40004741270 */
[----:B0-----:R-:W-:-:S04]  /*48f10*/  IADD3 R4, R3, c[0x0][0x198], RZ ;  /* 0x0000660003047a10 */ /* 0x001fc80007ffe0ff */
[C---:B------:R-:W-:Y:S02]  /*48f20*/  LEA R26, P6, R4.reuse, R0, 0x1 ;  /* 0x00000000041a7211 */ /* 0x040fe400078c08ff */
[C---:B------:R-:W-:Y:S02]  /*48f30*/  IADD3 R3, R4.reuse, c[0x0][0x198], RZ ;  /* 0x0000660004037a10 */ /* 0x040fe40007ffe0ff */
[----:B------:R-:W-:Y:S02]  /*48f40*/  IADD3 R8, R29, 0xb3, RZ ;  /* 0x000000b31d087810 */ /* 0x000fe40007ffe0ff */
[----:B------:R-:W-:Y:S02]  /*48f50*/  LEA.HI.X.SX32 R27, R4, R2, 0x1, P6 ;  /* 0x00000002041b7211 */ /* 0x000fe400030f0eff */
[----:B------:R-:W-:Y:S02]  /*48f60*/  IADD3 R4, R3, c[0x0][0x198], RZ ;  /* 0x0000660003047a10 */ /* 0x000fe40007ffe0ff */
[----:B------:R-:W-:-:S02]  /*48f70*/  ISETP.LT.AND P1, PT, R8, c[0x0][0x17c], !P0 ;  /* 0x00005f0008007a0c */ /* 0x000fc40004721270 */
[----:B------:R-:W-:-:S04]  /*48f80*/  IADD3 R8, R29, 0xb4, RZ ;  /* 0x000000b41d087810 */ /* 0x000fc80007ffe0ff */
[----:B------:R-:W-:Y:S01]  /*48f90*/  ISETP.LT.AND P5, PT, R8, c[0x0][0x17c], !P0 ;  /* 0x00005f0008007a0c */ /* 0x000fe200047a1270 */
[----:B--2---:R0:W-:Y:S01]  /*48fa0*/  @P4 STG.E.U16 [R24.64], R20 ;  /* 0x0000001418004986 */ /* 0x0041e2000c101506 */
[----:B------:R-:W-:-:S05]  /*48fb0*/  PRMT R12, R20, 0x7632, R12 ;  /* 0x00007632140c7816 */ /* 0x000fca000000000c */
[----:B------:R1:W-:Y:S01]  /*48fc0*/  @P3 STG.E.U16 [R26.64], R12 ;  /* 0x0000000c1a003986 */ /* 0x0003e2000c101506 */
[----:B0-----:R-:W-:-:S04]  /*48fd0*/  LEA R24, P6, R3, R0, 0x1 ;  /* 0x0000000003187211 */ /* 0x001fc800078c08ff */
[----:B------:R-:W-:Y:S02]  /*48fe0*/  LEA.HI.X.SX32 R25, R3, R2, 0x1, P6 ;  /* 0x0000000203197211 */ /* 0x000fe400030f0eff */
[C---:B-1----:R-:W-:Y:S02]  /*48ff0*/  LEA R26, P6, R4.reuse, R0, 0x1 ;  /* 0x00000000041a7211 */ /* 0x042fe400078c08ff */
[C---:B------:R-:W-:Y:S02]  /*49000*/  IADD3 R3, R4.reuse, c[0x0][0x198], RZ ;  /* 0x0000660004037a10 */ /* 0x040fe40007ffe0ff */
[----:B------:R-:W-:Y:S01]  /*49010*/  LEA.HI.X.SX32 R27, R4, R2, 0x1, P6 ;  /* 0x00000002041b7211 */ /* 0x000fe200030f0eff */
[----:B---3--:R0:W-:Y:S01]  /*49020*/  @P2 STG.E.U16 [R24.64], R16 ;  /* 0x0000001018002986 */ /* 0x0081e2000c101506 */
[----:B------:R-:W-:Y:S02]  /*49030*/  PRMT R4, R16, 0x7632, R4 ;  /* 0x0000763210047816 */ /* 0x000fe40000000004 */
[C---:B0-----:R-:W-:Y:S01]  /*49040*/  LEA R24, P6, R3.reuse, R0, 0x1 ;  /* 0x0000000003187211 */ /* 0x041fe200078c08ff */
[----:B------:R-:W2:Y:S03]  /*49050*/  LDL.LU R16, [R1+0x48] ;  /* 0x0000480001107983 */ /* 0x000ea60000300800 */
[----:B------:R-:W-:Y:S01]  /*49060*/  LEA.HI.X.SX32 R25, R3, R2, 0x1, P6 ;  /* 0x0000000203197211 */ /* 0x000fe200030f0eff */
[----:B------:R-:W-:Y:S04]  /*49070*/  @P1 STG.E.U16 [R26.64], R4 ;  /* 0x000000041a001986 */ /* 0x000fe8000c101506 */
[----:B----4-:R0:W-:Y:S01]  /*49080*/  @P5 STG.E.U16 [R24.64], R28 ;  /* 0x0000001c18005986 */ /* 0x0101e2000c101506 */
[----:B------:R-:W-:-:S03]  /*49090*/  PRMT R12, R28, 0x7632, R12 ;  /* 0x000076321c0c7816 */ /* 0x000fc6000000000c */
[----:B0-----:R-:W3:Y:S01]  /*490a0*/  LDL.LU R28, [R1+0x58] ;  /* 0x00005800011c7983 */ /* 0x001ee20000300800 */
[----:B------:R-:W-:-:S04]  /*490b0*/  IADD3 R8, R29, 0xb5, RZ ;  /* 0x000000b51d087810 */ /* 0x000fc80007ffe0ff */
[----:B------:R-:W-:Y:S02]  /*490c0*/  ISETP.LT.AND P4, PT, R8, c[0x0][0x17c], !P0 ;  /* 0x00005f0008007a0c */ /* 0x000fe40004781270 */
[----:B------:R-:W-:-:S04]  /*490d0*/  IADD3 R8, R29, 0xb6, RZ ;  /* 0x000000b61d087810 */ /* 0x000fc80007ffe0ff */
[----:B------:R-:W-:Y:S02]  /*490e0*/  ISETP.LT.AND P3, PT, R8, c[0x0][0x17c], !P0 ;  /* 0x00005f0008007a0c */ /* 0x000fe40004761270 */
[----:B------:R-:W-:Y:S02]  /*490f0*/  IADD3 R8, R29, 0xb7, RZ ;  /* 0x000000b71d087810 */ /* 0x000fe40007ffe0ff */
[----:B------:R-:W-:Y:S02]  /*49100*/  IADD3 R4, R3, c[0x0][0x198], RZ ;  /* 0x0000660003047a10 */ /* 0x000fe40007ffe0ff */
[----:B------:R-:W-:Y:S02]  /*49110*/  ISETP.LT.AND P2, PT, R8, c[0x0][0x17c], !P0 ;  /* 0x00005f0008007a0c */ /* 0x000fe40004741270 */
[----:B------:R-:W-:Y:S02]  /*49120*/  IADD3 R8, R29, 0xb8, RZ ;  /* 0x000000b81d087810 */ /* 0x000fe40007ffe0ff */
[----:B------:R-:W-:-:S02]  /*49130*/  LEA R26, P6, R4, R0, 0x1 ;  /* 0x00000000041a7211 */ /* 0x000fc400078c08ff */
[----:B------:R-:W-:Y:S02]  /*49140*/  IADD3 R3, R4, c[0x0][0x198], RZ ;  /* 0x0000660004037a10 */ /* 0x000fe40007ffe0ff */
[----:B------:R-:W-:Y:S02]  /*49150*/  ISETP.LT.AND P1, PT, R8, c[0x0][0x17c], !P0 ;  /* 0x00005f0008007a0c */ /* 0x000fe40004721270 */
        /* <DEDUP_REMOVED lines=9> */
[----:B------:R-:W-:Y:S01]  /*491f0*/  IADD3 R8, R29, 0xbb, RZ ;  /* 0x000000bb1d087810 */ /* 0x000fe20007ffe0ff */
[----:B------:R1:W-:Y:S01]  /*49200*/  @P3 STG.E.U16 [R24.64], R5 ;  /* 0x0000000518003986 */ /* 0x0003e2000c101506 */
[----:B------:R-:W-:-:S02]  /*49210*/  IADD3 R3, R4, c[0x0][0x198], RZ ;  /* 0x0000660004037a10 */ /* 0x000fc40007ffe0ff */
[----:B0-----:R-:W-:Y:S02]  /*49220*/  LEA R26, P6, R4, R0, 0x1 ;  /* 0x00000000041a7211 */ /* 0x001fe400078c08ff */
[----:B------:R-:W-:Y:S02]  /*49230*/  ISETP.LT.AND P3, PT, R8, c[0x0][0x17c], !P0 ;  /* 0x00005f0008007a0c */ /* 0x000fe40004761270 */
[----:B------:R-:W-:Y:S02]  /*49240*/  LEA.HI.X.SX32 R27, R4, R2, 0x1, P6 ;  /* 0x00000002041b7211 */ /* 0x000fe400030f0eff */
[----:B-1----:R-:W-:Y:S02]  /*49250*/  PRMT R5, R5, 0x7632, R5 ;  /* 0x0000763205057816 */ /* 0x002fe40000000005 */
[C---:B------:R-:W-:Y:S02]  /*49260*/  LEA R4, P6, R3.reuse, R0, 0x1 ;  /* 0x0000000003047211 */ /* 0x040fe400078c08ff */
[----:B------:R-:W-:Y:S01]  /*49270*/  IADD3 R8, R3, c[0x0][0x198], RZ ;  /* 0x0000660003087a10 */ /* 0x000fe20007ffe0ff */
[----:B------:R0:W-:Y:S01]  /*49280*/  @P2 STG.E.U16 [R26.64], R5 ;  /* 0x000000051a002986 */ /* 0x0001e2000c101506 */
[----:B------:R-:W-:-:S02]  /*49290*/  IADD3 R12, R29, 0xbc, RZ ;  /* 0x000000bc1d0c7810 */ /* 0x000fc40007ffe0ff */
[----:B0-----:R-:W-:Y:S01]  /*492a0*/  LEA.HI.X.SX32 R5, R3, R2, 0x1, P6 ;  /* 0x0000000203057211 */ /* 0x001fe200030f0eff */
[----:B------:R-:W4:Y:S01]  /*492b0*/  LDL.LU R27, [R1+0x28] ;  /* 0x00002800011b7983 */ /* 0x000f220000300800 */
[C---:B------:R-:W-:Y:S02]  /*492c0*/  LEA R24, P6, R8.reuse, R0, 0x1 ;  /* 0x0000000008187211 */ /* 0x040fe400078c08ff */
[C---:B------:R-:W-:Y:S01]  /*492d0*/  IADD3 R3, R8.reuse, c[0x0][0x198], RZ ;  /* 0x0000660008037a10 */ /* 0x040fe20007ffe0ff */
[----:B------:R0:W-:Y:S01]  /*492e0*/  @P1 STG.E.U16 [R4.64], R9 ;  /* 0x0000000904001986 */ /* 0x0001e2000c101506 */
[----:B------:R-:W-:Y:S02]  /*492f0*/  LEA.HI.X.SX32 R25, R8, R2, 0x1, P6 ;  /* 0x0000000208197211 */ /* 0x000fe400030f0eff */
[----:B------:R-:W-:Y:S01]  /*49300*/  PRMT R8, R9, 0x7632, R8 ;  /* 0x0000763209087816 */ /* 0x000fe20000000008 */
[----:B------:R-:W4:Y:S01]  /*49310*/  LDL.LU R20, [R1+0x78] ;  /* 0x0000780001147983 */ /* 0x000f220000300800 */
[----:B------:R-:W-:-:S02]  /*49320*/  ISETP.LT.AND P2, PT, R12, c[0x0][0x17c], !P0 ;  /* 0x00005f000c007a0c */ /* 0x000fc40004741270 */
[C---:B0-----:R-:W-:Y:S02]  /*49330*/  LEA R4, P6, R3.reuse, R0, 0x1 ;  /* 0x0000000003047211 */ /* 0x041fe400078c08ff */
[C---:B------:R-:W-:Y:S01]  /*49340*/  IADD3 R9, R3.reuse, c[0x0][0x198], RZ ;  /* 0x0000660003097a10 */ /* 0x040fe20007ffe0ff */
[----:B------:R0:W-:Y:S01]  /*49350*/  @P5 STG.E.U16 [R24.64], R8 ;  /* 0x0000000818005986 */ /* 0x0001e2000c101506 */
[----:B------:R-:W-:Y:S02]  /*49360*/  LEA.HI.X.SX32 R5, R3, R2, 0x1, P6 ;  /* 0x0000000203057211 */ /* 0x000fe400030f0eff */
[----:B------:R-:W-:Y:S02]  /*49370*/  IADD3 R12, R29, 0xbd, RZ ;  /* 0x000000bd1d0c7810 */ /* 0x000fe40007ffe0ff */
[----:B------:R-:W-:Y:S01]  /*49380*/  IADD3 R3, R9, c[0x0][0x198], RZ ;  /* 0x0000660009037a10 */ /* 0x000fe20007ffe0ff */
[----:B------:R1:W-:Y:S01]  /*49390*/  @P4 STG.E.U16 [R4.64], R13 ;  /* 0x0000000d04004986 */ /* 0x0003e2000c101506 */
[----:B------:R-:W-:-:S02]  /*493a0*/  ISETP.LT.AND P1, PT, R12, c[0x0][0x17c], !P0 ;  /* 0x00005f000c007a0c */ /* 0x000fc40004721270 */
[----:B0-----:R-:W-:Y:S02]  /*493b0*/  LEA R8, P6, R9, R0, 0x1 ;  /* 0x0000000009087211 */ /* 0x001fe400078c08ff */
[----:B------:R-:W-:Y:S02]  /*493c0*/  IADD3 R12, R29, 0xbe, RZ ;  /* 0x000000be1d0c7810 */ /* 0x000fe40007ffe0ff */
[----:B------:R-:W-:Y:S02]  /*493d0*/  LEA.HI.X.SX32 R9, R9, R2, 0x1, P6 ;  /* 0x0000000209097211 */ /* 0x000fe400030f0eff */
[----:B-1----:R-:W-:Y:S02]  /*493e0*/  IADD3 R4, R29, 0xbf, RZ ;  /* 0x000000bf1d047810 */ /* 0x002fe40007ffe0ff */
[----:B------:R-:W-:Y:S02]  /*493f0*/  PRMT R13, R13, 0x7632, R13 ;  /* 0x000076320d0d7816 */ /* 0x000fe4000000000d */
[----:B------:R-:W-:-:S02]  /*49400*/  ISETP.LT.AND P4, PT, R4, c[0x0][0x17c], !P0 ;  /* 0x00005f0004007a0c */ /* 0x000fc40004781270 */
[----:B------:R-:W-:Y:S01]  /*49410*/  LEA R4, P6, R3, R0, 0x1 ;  /* 0x0000000003047211 */ /* 0x000fe200078c08ff */
[----:B------:R0:W-:Y:S01]  /*49420*/  @P3 STG.E.U16 [R8.64], R13 ;  /* 0x0000000d08003986 */ /* 0x0001e2000c101506 */
[----:B------:R-:W-:Y:S02]  /*49430*/  ISETP.LT.AND P5, PT, R12, c[0x0][0x17c], !P0 ;  /* 0x00005f000c007a0c */ /* 0x000fe400047a1270 */
[----:B------:R-:W-:Y:S02]  /*49440*/  IADD3 R12, R29, 0xc0, RZ ;  /* 0x000000c01d0c7810 */ /* 0x000fe40007ffe0ff */
[C---:B------:R-:W-:Y:S02]  /*49450*/  LEA.HI.X.SX32 R5, R3.reuse, R2, 0x1, P6 ;  /* 0x0000000203057211 */ /* 0x040fe400030f0eff */
[----:B------:R-:W-:Y:S02]  /*49460*/  ISETP.LT.AND P3, PT, R12, c[0x0][0x17c], !P0 ;  /* 0x00005f000c007a0c */ /* 0x000fe40004761270 */
[----:B0-----:R-:W-:-:S02]  /*49470*/  IADD3 R9, R3, c[0x0][0x198], RZ ;  /* 0x0000660003097a10 */ /* 0x001fc40007ffe0ff */
[----:B------:R-:W-:Y:S02]  /*49480*/  IADD3 R12, R29, 0xc1, RZ ;  /* 0x000000c11d0c7810 */ /* 0x000fe40007ffe0ff */
[C---:B------:R-:W-:Y:S02]  /*49490*/  LEA R8, P6, R9.reuse, R0, 0x1 ;  /* 0x0000000009087211 */ /* 0x040fe400078c08ff */
[C---:B------:R-:W-:Y:S01]  /*494a0*/  IADD3 R3, R9.reuse, c[0x0][0x198], RZ ;  /* 0x0000660009037a10 */ /* 0x040fe20007ffe0ff */
[----:B------:R0:W-:Y:S01]  /*494b0*/  @P2 STG.E.U16 [R4.64], R17 ;  /* 0x0000001104002986 */ /* 0x0001e2000c101506 */
[----:B------:R-:W-:Y:S02]  /*494c0*/  LEA.HI.X.SX32 R9, R9, R2, 0x1, P6 ;  /* 0x0000000209097211 */ /* 0x000fe400030f0eff */
[----:B------:R-:W-:Y:S02]  /*494d0*/  ISETP.LT.AND P2, PT, R12, c[0x0][0x17c], !P0 ;  /* 0x00005f000c007a0c */ /* 0x000fe40004741270 */
[----:B------:R-:W-:-:S02]  /*494e0*/  IADD3 R12, R3, c[0x0][0x198], RZ ;  /* 0x00006600030c7a10 */ /* 0x000fc40007ffe0ff */
[----:B0-----:R-:W-:Y:S02]  /*494f0*/  LEA R4, P6, R3, R0, 0x1 ;  /* 0x0000000003047211 */ /* 0x001fe400078c08ff */
[----:B------:R-:W-:Y:S02]  /*49500*/  PRMT R17, R17, 0x7632, R17 ;  /* 0x0000763211117816 */ /* 0x000fe40000000011 */
[----:B------:R-:W-:-:S03]  /*49510*/  LEA.HI.X.SX32 R5, R3, R2, 0x1, P6 ;  /* 0x0000000203057211 */ /* 0x000fc600030f0eff */
[----:B------:R0:W-:Y:S01]  /*49520*/  @P1 STG.E.U16 [R8.64], R17 ;  /* 0x0000001108001986 */ /* 0x0001e2000c101506 */
[----:B------:R-:W-:-:S03]  /*49530*/  IADD3 R3, R12, c[0x0][0x198], RZ ;  /* 0x000066000c037a10 */ /* 0x000fc60007ffe0ff */
[----:B------:R1:W-:Y:S01]  /*49540*/  @P5 STG.E.U16 [R4.64], R21 ;  /* 0x0000001504005986 */ /* 0x0003e2000c101506 */
[C---:B0-----:R-:W-:Y:S02]  /*49550*/  LEA R8, P6, R12.reuse, R0, 0x1 ;  /* 0x000000000c087211 */ /* 0x041fe400078c08ff */
[----:B-1----:R-:W-:Y:S02]  /*49560*/  IADD3 R4, R29, 0xc3, RZ ;  /* 0x000000c31d047810 */ /* 0x002fe40007ffe0ff */
[----:B------:R-:W-:Y:S02]  /*49570*/  LEA.HI.X.SX32 R9, R12, R2, 0x1, P6 ;  /* 0x000000020c097211 */ /* 0x000fe400030f0eff */
[----:B------:R-:W-:Y:S02]  /*49580*/  PRMT R21, R21, 0x7632, R21 ;  /* 0x0000763215157816 */ /* 0x000fe40000000015 */
[----:B------:R-:W-:Y:S02]  /*49590*/  ISETP.LT.AND P5, PT, R4, c[0x0][0x17c], !P0 ;  /* 0x00005f0004007a0c */ /* 0x000fe400047a1270 */
[----:B------:R-:W-:Y:S01]  /*495a0*/  LEA R4, P6, R3, R0, 0x1 ;  /* 0x0000000003047211 */ /* 0x000fe200078c08ff */
[----:B------:R0:W-:Y:S01]  /*495b0*/  @P4 STG.E.U16 [R8.64], R21 ;  /* 0x0000001508004986 */ /* 0x0001e2000c101506 */
[----:B------:R-:W-:-:S02]  /*495c0*/  IADD3 R13, R29, 0xc2, RZ ;  /* 0x000000c21d0d7810 */ /* 0x000fc40007ffe0ff */
[----:B------:R-:W-:Y:S02]  /*495d0*/  LEA.HI.X.SX32 R5, R3, R2, 0x1, P6 ;  /* 0x0000000203057211 */ /* 0x000fe400030f0eff */
[----:B------:R-:W-:Y:S02]  /*495e0*/  ISETP.LT.AND P1, PT, R13, c[0x0][0x17c], !P0 ;  /* 0x00005f000d007a0c */ /* 0x000fe40004721270 */
[----:B0-----:R-:W-:-:S04]  /*495f0*/  IADD3 R9, R3, c[0x0][0x198], RZ ;  /* 0x0000660003097a10 */ /* 0x001fc80007ffe0ff */
[C---:B------:R-:W-:Y:S02]  /*49600*/  LEA R8, P6, R9.reuse, R0, 0x1 ;  /* 0x0000000009087211 */ /* 0x040fe400078c08ff */
[C---:B------:R-:W-:Y:S02]  /*49610*/  IADD3 R3, R9.reuse, c[0x0][0x198], RZ ;  /* 0x0000660009037a10 */ /* 0x040fe40007ffe0ff */
[----:B------:R-:W-:Y:S01]  /*49620*/  LEA.HI.X.SX32 R9, R9, R2, 0x1, P6 ;  /* 0x0000000209097211 */ /* 0x000fe200030f0eff */
[----:B--2---:R0:W-:Y:S01]  /*49630*/  @P3 STG.E.U16 [R4.64], R16 ;  /* 0x0000001004003986 */ /* 0x0041e2000c101506 */
[----:B------:R-:W-:Y:S02]  /*49640*/  PRMT R13, R16, 0x7632, R13 ;  /* 0x00007632100d7816 */ /* 0x000fe4000000000d */
[----:B0-----:R-:W-:-:S04]  /*49650*/  LEA R4, P6, R3, R0, 0x1 ;  /* 0x0000000003047211 */ /* 0x001fc800078c08ff */
[----:B------:R-:W-:Y:S01]  /*49660*/  LEA.HI.X.SX32 R5, R3, R2, 0x1, P6 ;  /* 0x0000000203057211 */ /* 0x000fe200030f0eff */
[----:B------:R-:W-:Y:S04]  /*49670*/  @P2 STG.E.U16 [R8.64], R13 ;  /* 0x0000000d08002986 */ /* 0x000fe8000c101506 */
[----:B---3--:R0:W-:Y:S02]  /*49680*/  @P1 STG.E.U16 [R4.64], R28 ;  /* 0x0000001c04001986 */ /* 0x0081e4000c101506 */
[----:B0-----:R-:W-:Y:S02]  /*49690*/  PRMT R5, R28, 0x7632, R5 ;  /* 0x000076321c057816 */ /* 0x001fe40000000005 */
[----:B------:R-:W2:Y:S01]  /*496a0*/  LDL.LU R28, [R1+0xa8] ;  /* 0x0000a800011c7983 */ /* 0x000ea20000300800 */
[----:B------:R-:W-:-:S04]  /*496b0*/  IADD3 R12, R29, 0xc4, RZ ;  /* 0x000000c41d0c7810 */ /* 0x000fc80007ffe0ff */
[----:B------:R-:W-:Y:S02]  /*496c0*/  ISETP.LT.AND P4, PT, R12, c[0x0][0x17c], !P0 ;  /* 0x00005f000c007a0c */ /* 0x000fe40004781270 */
[----:B------:R-:W-:-:S04]  /*496d0*/  IADD3 R12, R29, 0xc5, RZ ;  /* 0x000000c51d0c7810 */ /* 0x000fc80007ffe0ff */
[----:B------:R-:W-:Y:S02]  /*496e0*/  ISETP.LT.AND P3, PT, R12, c[0x0][0x17c], !P0 ;  /* 0x00005f000c007a0c */ /* 0x000fe40004761270 */
[----:B------:R-:W-:Y:S02]  /*496f0*/  IADD3 R12, R3, c[0x0][0x198], RZ ;  /* 0x00006600030c7a10 */ /* 0x000fe40007ffe0ff */
[----:B------:R-:W-:Y:S02]  /*49700*/  IADD3 R4, R29, 0xc7, RZ ;  /* 0x000000c71d047810 */ /* 0x000fe40007ffe0ff */
[C---:B------:R-:W-:Y:S02]  /*49710*/  LEA R8, P6, R12.reuse, R0, 0x1 ;  /* 0x000000000c087211 */ /* 0x040fe400078c08ff */
[C---:B------:R-:W-:Y:S02]  /*49720*/  IADD3 R3, R12.reuse, c[0x0][0x198], RZ ;  /* 0x000066000c037a10 */ /* 0x040fe40007ffe0ff */
[----:B------:R-:W-:-:S02]  /*49730*/  LEA.HI.X.SX32 R9, R12, R2, 0x1, P6 ;  /* 0x000000020c097211 */ /* 0x000fc400030f0eff */
[----:B------:R-:W-:Y:S02]  /*49740*/  ISETP.LT.AND P1, PT, R4, c[0x0][0x17c], !P0 ;  /* 0x00005f0004007a0c */ /* 0x000fe40004721270 */
[----:B------:R-:W-:Y:S01]  /*49750*/  LEA R4, P6, R3, R0, 0x1 ;  /* 0x0000000003047211 */ /* 0x000fe200078c08ff */
[----:B------:R0:W-:Y:S01]  /*49760*/  @P5 STG.E.U16 [R8.64], R5 ;  /* 0x0000000508005986 */ /* 0x0001e2000c101506 */
[C---:B------:R-:W-:Y:S02]  /*49770*/  IADD3 R16, R29.reuse, 0xc6, RZ ;  /* 0x000000c61d107810 */ /* 0x040fe40007ffe0ff */
[----:B------:R-:W-:Y:S02]  /*49780*/  IADD3 R12, R29, 0xc8, RZ ;  /* 0x000000c81d0c7810 */ /* 0x000fe40007ffe0ff */
[----:B------:R-:W-:Y:S02]  /*49790*/  ISETP.LT.AND P2, PT, R16, c[0x0][0x17c], !P0 ;  /* 0x00005f0010007a0c */ /* 0x000fe40004741270 */
[----:B0-----:R-:W-:-:S02]  /*497a0*/  LEA.HI.X.SX32 R5, R3, R2, 0x1, P6 ;  /* 0x0000000203057211 */ /* 0x001fc400030f0eff */
[----:B------:R-:W-:-:S04]  /*497b0*/  IADD3 R9, R3, c[0x0][0x198], RZ ;  /* 0x0000660003097a10 */ /* 0x000fc80007ffe0ff */
[C---:B------:R-:W-:Y:S02]  /*497c0*/  LEA R8, P6, R9.reuse, R0, 0x1 ;  /* 0x0000000009087211 */ /* 0x040fe400078c08ff */
[C---:B------:R-:W-:Y:S02]  /*497d0*/  IADD3 R3, R9.reuse, c[0x0][0x198], RZ ;  /* 0x0000660009037a10 */ /* 0x040fe40007ffe0ff */
[----:B------:R-:W-:Y:S02]  /*497e0*/  ISETP.LT.AND P5, PT, R12, c[0x0][0x17c], !P0 ;  /* 0x00005f000c007a0c */ /* 0x000fe400047a1270 */
[----:B------:R-:W-:Y:S02]  /*497f0*/  LEA.HI.X.SX32 R9, R9, R2, 0x1, P6 ;  /* 0x0000000209097211 */ /* 0x000fe400030f0eff */
[----:B------:R-:W-:Y:S01]  /*49800*/  IADD3 R12, R29, 0xc9, RZ ;  /* 0x000000c91d0c7810 */ /* 0x000fe20007ffe0ff */
[----:B----4-:R0:W-:Y:S01]  /*49810*/  @P4 STG.E.U16 [R4.64], R27 ;  /* 0x0000001b04004986 */ /* 0x0101e2000c101506 */
[----:B------:R-:W-:-:S02]  /*49820*/  PRMT R13, R27, 0x7632, R13 ;  /* 0x000076321b0d7816 */ /* 0x000fc4000000000d */
[----:B------:R-:W-:Y:S01]  /*49830*/  ISETP.LT.AND P4, PT, R12, c[0x0][0x17c], !P0 ;  /* 0x00005f000c007a0c */ /* 0x000fe20004781270 */
[----:B0-----:R-:W3:Y:S01]  /*49840*/  LDL.LU R27, [R1+0x98] ;  /* 0x00009800011b7983 */ /* 0x001ee20000300800 */
[C---:B------:R-:W-:Y:S02]  /*49850*/  LEA R4, P6, R3.reuse, R0, 0x1 ;  /* 0x0000000003047211 */ /* 0x040fe400078c08ff */
[C---:B------:R-:W-:Y:S02]  /*49860*/  IADD3 R12, R3.reuse, c[0x0][0x198], RZ ;  /* 0x00006600030c7a10 */ /* 0x040fe40007ffe0ff */
[----:B------:R-:W-:Y:S01]  /*49870*/  LEA.HI.X.SX32 R5, R3, R2, 0x1, P6 ;  /* 0x0000000203057211 */ /* 0x000fe200030f0eff */
[----:B------:R0:W-:Y:S01]  /*49880*/  @P3 STG.E.U16 [R8.64], R13 ;  /* 0x0000000d08003986 */ /* 0x0001e2000c101506 */
[----:B------:R-:W-:-:S03]  /*49890*/  IADD3 R3, R12, c[0x0][0x198], RZ ;  /* 0x000066000c037a10 */ /* 0x000fc60007ffe0ff */
[----:B------:R1:W-:Y:S01]  /*498a0*/  @P2 STG.E.U16 [R4.64], R20 ;  /* 0x0000001404002986 */ /* 0x0003e2000c101506 */
[----:B0-----:R-:W-:Y:S02]  /*498b0*/  LEA R8, P6, R12, R0, 0x1 ;  /* 0x000000000c087211 */ /* 0x001fe400078c08ff */
[----:B-1----:R-:W-:Y:S02]  /*498c0*/  IADD3 R4, R29, 0xcb, RZ ;  /* 0x000000cb1d047810 */ /* 0x002fe40007ffe0ff */
[----:B------:R-:W-:Y:S02]  /*498d0*/  PRMT R5, R20, 0x7632, R5 ;  /* 0x0000763214057816 */ /* 0x000fe40000000005 */
[----:B------:R-:W4:Y:S01]  /*498e0*/  LDL.LU R20, [R1+0x88] ;  /* 0x0000880001147983 */ /* 0x000f220000300800 */
[----:B------:R-:W-:Y:S02]  /*498f0*/  LEA.HI.X.SX32 R9, R12, R2, 0x1, P6 ;  /* 0x000000020c097211 */ /* 0x000fe400030f0eff */
[----:B------:R-:W-:-:S02]  /*49900*/  ISETP.LT.AND P2, PT, R4, c[0x0][0x17c], !P0 ;  /* 0x00005f0004007a0c */ /* 0x000fc40004741270 */
[C---:B------:R-:W-:Y:S01]  /*49910*/  LEA R4, P6, R3.reuse, R0, 0x1 ;  /* 0x0000000003047211 */ /* 0x040fe200078c08ff */
[----:B------:R0:W-:Y:S03]  /*49920*/  @P1 STG.E.U16 [R8.64], R5 ;  /* 0x0000000508001986 */ /* 0x0001e6000c101506 */
[----:B0-----:R-:W-:-:S05]  /*49930*/  LEA.HI.X.SX32 R5, R3, R2, 0x1, P6 ;  /* 0x0000000203057211 */ /* 0x001fca00030f0eff */
[----:B--2---:R0:W-:Y:S01]  /*49940*/  @P5 STG.E.U16 [R4.64], R28 ;  /* 0x0000001c04005986 */ /* 0x0041e2000c101506 */
[----:B------:R-:W-:-:S03]  /*49950*/  PRMT R13, R28, 0x7632, R13 ;  /* 0x000076321c0d7816 */ /* 0x000fc6000000000d */
[----:B0-----:R-:W2:Y:S01]  /*49960*/  LDL.LU R28, [R1+0x8] ;  /* 0x00000800011c7983 */ /* 0x001ea20000300800 */
[----:B------:R-:W-:Y:S02]  /*49970*/  IADD3 R9, R3, c[0x0][0x198], RZ ;  /* 0x0000660003097a10 */ /* 0x000fe40007ffe0ff */
[C---:B------:R-:W-:Y:S02]  /*49980*/  IADD3 R16, R29.reuse, 0xca, RZ ;  /* 0x000000ca1d107810 */ /* 0x040fe40007ffe0ff */
[----:B------:R-:W-:Y:S02]  /*49990*/  IADD3 R12, R29, 0xcc, RZ ;  /* 0x000000cc1d0c7810 */ /* 0x000fe40007ffe0ff */
[C---:B------:R-:W-:Y:S02]  /*499a0*/  LEA R8, P6, R9.reuse, R0, 0x1 ;  /* 0x0000000009087211 */ /* 0x040fe400078c08ff */
[----:B------:R-:W-:Y:S02]  /*499b0*/  ISETP.LT.AND P3, PT, R16, c[0x0][0x17c], !P0 ;  /* 0x00005f0010007a0c */ /* 0x000fe40004761270 */
[----:B------:R-:W-:-:S02]  /*499c0*/  IADD3 R3, R9, c[0x0][0x198], RZ ;  /* 0x0000660009037a10 */ /* 0x000fc40007ffe0ff */
[----:B------:R-:W-:Y:S02]  /*499d0*/  ISETP.LT.AND P1, PT, R12, c[0x0][0x17c], !P0 ;  /* 0x00005f000c007a0c */ /* 0x000fe40004721270 */
[----:B------:R-:W-:Y:S02]  /*499e0*/  LEA.HI.X.SX32 R9, R9, R2, 0x1, P6 ;  /* 0x0000000209097211 */ /* 0x000fe400030f0eff */
[----:B------:R-:W-:Y:S02]  /*499f0*/  IADD3 R12, R29, 0xcd, RZ ;  /* 0x000000cd1d0c7810 */ /* 0x000fe40007ffe0ff */
[C---:B------:R-:W-:Y:S02]  /*49a00*/  LEA R4, P6, R3.reuse, R0, 0x1 ;  /* 0x0000000003047211 */ /* 0x040fe400078c08ff */
[----:B------:R-:W-:Y:S02]  /*49a10*/  ISETP.LT.AND P5, PT, R12, c[0x0][0x17c], !P0 ;  /* 0x00005f000c007a0c */ /* 0x000fe400047a1270 */
[----:B------:R-:W-:-:S02]  /*49a20*/  LEA.HI.X.SX32 R5, R3, R2, 0x1, P6 ;  /* 0x0000000203057211 */ /* 0x000fc400030f0eff */
[----:B------:R-:W-:Y:S01]  /*49a30*/  IADD3 R12, R3, c[0x0][0x198], RZ ;  /* 0x00006600030c7a10 */ /* 0x000fe20007ffe0ff */
[----:B------:R0:W-:Y:S03]  /*49a40*/  @P4 STG.E.U16 [R8.64], R13 ;  /* 0x0000000d08004986 */ /* 0x0001e6000c101506 */
[C---:B------:R-:W-:Y:S02]  /*49a50*/  IADD3 R3, R12.reuse, c[0x0][0x198], RZ ;  /* 0x000066000c037a10 */ /* 0x040fe40007ffe0ff */
[----:B0-----:R-:W-:-:S04]  /*49a60*/  LEA R8, P6, R12, R0, 0x1 ;  /* 0x000000000c087211 */ /* 0x001fc800078c08ff */
[----:B------:R-:W-:Y:S02]  /*49a70*/  LEA.HI.X.SX32 R9, R12, R2, 0x1, P6 ;  /* 0x000000020c097211 */ /* 0x000fe400030f0eff */
[C---:B------:R-:W-:Y:S01]  /*49a80*/  IADD3 R16, R29.reuse, 0xce, RZ ;  /* 0x000000ce1d107810 */ /* 0x040fe20007ffe0ff */
[----:B---3--:R0:W-:Y:S02]  /*49a90*/  @P3 STG.E.U16 [R4.64], R27 ;  /* 0x0000001b04003986 */ /* 0x0081e4000c101506 */
[----:B0-----:R-:W-:Y:S02]  /*49aa0*/  IADD3 R4, R29, 0xcf, RZ ;  /* 0x000000cf1d047810 */ /* 0x001fe40007ffe0ff */
[----:B------:R-:W-:Y:S02]  /*49ab0*/  PRMT R5, R27, 0x7632, R5 ;  /* 0x000076321b057816 */ /* 0x000fe40000000005 */
[----:B------:R-:W-:Y:S01]  /*49ac0*/  ISETP.LT.AND P3, PT, R4, c[0x0][0x17c], !P0 ;  /* 0x00005f0004007a0c */ /* 0x000fe20004761270 */
[----:B------:R-:W3:Y:S01]  /*49ad0*/  LDL.LU R27, [R1+0x68] ;  /* 0x00006800011b7983 */ /* 0x000ee20000300800 */
[----:B------:R-:W-:-:S03]  /*49ae0*/  LEA R4, P6, R3, R0, 0x1 ;  /* 0x0000000003047211 */ /* 0x000fc600078c08ff */
[----:B------:R0:W-:Y:S01]  /*49af0*/  @P2 STG.E.U16 [R8.64], R5 ;  /* 0x0000000508002986 */ /* 0x0001e2000c101506 */
[----:B------:R-:W-:Y:S02]  /*49b00*/  ISETP.LT.AND P4, PT, R16, c[0x0][0x17c], !P0 ;  /* 0x00005f0010007a0c */ /* 0x000fe40004781270 */
[----:B----4-:R-:W-:Y:S02]  /*49b10*/  PRMT R13, R20, 0x7632, R13 ;  /* 0x00007632140d7816 */ /* 0x010fe4000000000d */
[C---:B0-----:R-:W-:Y:S02]  /*49b20*/  LEA.HI.X.SX32 R5, R3.reuse, R2, 0x1, P6 ;  /* 0x0000000203057211 */ /* 0x041fe400030f0eff */
[----:B------:R-:W-:-:S03]  /*49b30*/  IADD3 R9, R3, c[0x0][0x198], RZ ;  /* 0x0000660003097a10 */ /* 0x000fc60007ffe0ff */
[----:B------:R0:W-:Y:S01]  /*49b40*/  @P1 STG.E.U16 [R4.64], R20 ;  /* 0x0000001404001986 */ /* 0x0001e2000c101506 */
[C---:B------:R-:W-:Y:S02]  /*49b50*/  LEA R8, P6, R9.reuse, R0, 0x1 ;  /* 0x0000000009087211 */ /* 0x040fe400078c08ff */
[C---:B------:R-:W-:Y:S02]  /*49b60*/  IADD3 R3, R9.reuse, c[0x0][0x198], RZ ;  /* 0x0000660009037a10 */ /* 0x040fe40007ffe0ff */
[----:B------:R-:W-:Y:S01]  /*49b70*/  LEA.HI.X.SX32 R9, R9, R2, 0x1, P6 ;  /* 0x0000000209097211 */ /* 0x000fe200030f0eff */
[----:B0-----:R-:W4:Y:S01]  /*49b80*/  LDL.LU R20, [R1+0x38] ;  /* 0x0000380001147983 */ /* 0x001f220000300800 */
[----:B------:R-:W-:-:S04]  /*49b90*/  LEA R4, P6, R3, R0, 0x1 ;  /* 0x0000000003047211 */ /* 0x000fc800078c08ff */
[----:B------:R-:W-:Y:S01]  /*49ba0*/  LEA.HI.X.SX32 R5, R3, R2, 0x1, P6 ;  /* 0x0000000203057211 */ /* 0x000fe200030f0eff */
[----:B------:R-:W-:Y:S04]  /*49bb0*/  @P5 STG.E.U16 [R8.64], R13 ;  /* 0x0000000d08005986 */ /* 0x000fe8000c101506 */
[----:B--2---:R0:W-:Y:S02]  /*49bc0*/  @P4 STG.E.U16 [R4.64], R28 ;  /* 0x0000001c04004986 */ /* 0x0041e4000c101506 */
[----:B0-----:R-:W-:Y:S02]  /*49bd0*/  PRMT R5, R28, 0x7632, R5 ;  /* 0x000076321c057816 */ /* 0x001fe40000000005 */
[----:B------:R-:W2:Y:S01]  /*49be0*/  LDL.LU R28, [R1+0x18] ;  /* 0x00001800011c7983 */ /* 0x000ea20000300800 */
[----:B------:R-:W-:-:S04]  /*49bf0*/  IADD3 R12, R29, 0xd0, RZ ;  /* 0x000000d01d0c7810 */ /* 0x000fc80007ffe0ff */
[----:B------:R-:W-:Y:S02]  /*49c00*/  ISETP.LT.AND P2, PT, R12, c[0x0][0x17c], !P0 ;  /* 0x00005f000c007a0c */ /* 0x000fe40004741270 */
[----:B------:R-:W-:-:S04]  /*49c10*/  IADD3 R12, R29, 0xd1, RZ ;  /* 0x000000d11d0c7810 */ /* 0x000fc80007ffe0ff */
[----:B------:R-:W-:Y:S02]  /*49c20*/  ISETP.LT.AND P1, PT, R12, c[0x0][0x17c], !P0 ;  /* 0x00005f000c007a0c */ /* 0x000fe40004721270 */
[----:B------:R-:W-:-:S04]  /*49c30*/  IADD3 R12, R3, c[0x0][0x198], RZ ;  /* 0x00006600030c7a10 */ /* 0x000fc80007ffe0ff */
[C---:B------:R-:W-:Y:S02]  /*49c40*/  LEA R8, P6, R12.reuse, R0, 0x1 ;  /* 0x000000000c087211 */ /* 0x040fe400078c08ff */
[----:B------:R-:W-:Y:S02]  /*49c50*/  IADD3 R4, R29, 0xd3, RZ ;  /* 0x000000d31d047810 */ /* 0x000fe40007ffe0ff */
[C---:B------:R-:W-:Y:S02]  /*49c60*/  LEA.HI.X.SX32 R9, R12.reuse, R2, 0x1, P6 ;  /* 0x000000020c097211 */ /* 0x040fe400030f0eff */
[----:B------:R-:W-:Y:S02]  /*49c70*/  IADD3 R3, R12, c[0x0][0x198], RZ ;  /* 0x000066000c037a10 */ /* 0x000fe40007ffe0ff */
[----:B------:R-:W-:Y:S01]  /*49c80*/  ISETP.LT.AND P4, PT, R4, c[0x0][0x17c], !P0 ;  /* 0x00005f0004007a0c */ /* 0x000fe20004781270 */
[----:B------:R0:W-:Y:S01]  /*49c90*/  @P3 STG.E.U16 [R8.64], R5 ;  /* 0x0000000508003986 */ /* 0x0001e2000c101506 */
[----:B------:R-:W-:-:S02]  /*49ca0*/  LEA R4, P6, R3, R0, 0x1 ;  /* 0x0000000003047211 */ /* 0x000fc400078c08ff */
[C---:B------:R-:W-:Y:S02]  /*49cb0*/  IADD3 R16, R29.reuse, 0xd2, RZ ;  /* 0x000000d21d107810 */ /* 0x040fe40007ffe0ff */
[----:B------:R-:W-:Y:S02]  /*49cc0*/  IADD3 R12, R29, 0xd4, RZ ;  /* 0x000000d41d0c7810 */ /* 0x000fe40007ffe0ff */
[----:B------:R-:W-:Y:S02]  /*49cd0*/  ISETP.LT.AND P5, PT, R16, c[0x0][0x17c], !P0 ;  /* 0x00005f0010007a0c */ /* 0x000fe400047a1270 */
[C---:B0-----:R-:W-:Y:S02]  /*49ce0*/  IADD3 R9, R3.reuse, c[0x0][0x198], RZ ;  /* 0x0000660003097a10 */ /* 0x041fe40007ffe0ff */
[----:B------:R-:W-:Y:S02]  /*49cf0*/  LEA.HI.X.SX32 R5, R3, R2, 0x1, P6 ;  /* 0x0000000203057211 */ /* 0x000fe400030f0eff */
[----:B------:R-:W-:-:S02]  /*49d00*/  LEA R8, P6, R9, R0, 0x1 ;  /* 0x0000000009087211 */ /* 0x000fc400078c08ff */
[C---:B------:R-:W-:Y:S02]  /*49d10*/  IADD3 R3, R9.reuse, c[0x0][0x198], RZ ;  /* 0x0000660009037a10 */ /* 0x040fe40007ffe0ff */
[----:B------:R-:W-:Y:S02]  /*49d20*/  ISETP.LT.AND P3, PT, R12, c[0x0][0x17c], !P0 ;  /* 0x00005f000c007a0c */ /* 0x000fe40004761270 */
[----:B------:R-:W-:Y:S02]  /*49d30*/  LEA.HI.X.SX32 R9, R9, R2, 0x1, P6 ;  /* 0x0000000209097211 */ /* 0x000fe400030f0eff */
[----:B------:R-:W-:Y:S01]  /*49d40*/  IADD3 R12, R29, 0xd5, RZ ;  /* 0x000000d51d0c7810 */ /* 0x000fe20007ffe0ff */
[----:B---3--:R0:W-:Y:S01]  /*49d50*/  @P2 STG.E.U16 [R4.64], R27 ;  /* 0x0000001b04002986 */ /* 0x0081e2000c101506 */
[----:B------:R-:W-:Y:S02]  /*49d60*/  PRMT R13, R27, 0x7632, R13 ;  /* 0x000076321b0d7816 */ /* 0x000fe4000000000d */
[----:B------:R-:W-:-:S02]  /*49d70*/  ISETP.LT.AND P2, PT, R12, c[0x0][0x17c], !P0 ;  /* 0x00005f000c007a0c */ /* 0x000fc40004741270 */
[C---:B------:R-:W-:Y:S02]  /*49d80*/  IADD3 R12, R3.reuse, c[0x0][0x198], RZ ;  /* 0x00006600030c7a10 */ /* 0x040fe40007ffe0ff */
[----:B0-----:R-:W-:-:S04]  /*49d90*/  LEA R4, P6, R3, R0, 0x1 ;  /* 0x0000000003047211 */ /* 0x001fc800078c08ff */
[----:B------:R-:W-:Y:S01]  /*49da0*/  LEA.HI.X.SX32 R5, R3, R2, 0x1, P6 ;  /* 0x0000000203057211 */ /* 0x000fe200030f0eff */
[----:B------:R0:W-:Y:S01]  /*49db0*/  @P1 STG.E.U16 [R8.64], R13 ;  /* 0x0000000d08001986 */ /* 0x0001e2000c101506 */
[C---:B------:R-:W-:Y:S02]  /*49dc0*/  IADD3 R3, R12.reuse, c[0x0][0x198], RZ ;  /* 0x000066000c037a10 */ /* 0x040fe40007ffe0ff */
[C---:B0-----:R-:W-:Y:S01]  /*49dd0*/  LEA R8, P6, R12.reuse, R0, 0x1 ;  /* 0x000000000c087211 */ /* 0x041fe200078c08ff */
[----:B----4-:R0:W-:Y:S03]  /*49de0*/  @P5 STG.E.U16 [R4.64], R20 ;  /* 0x0000001404005986 */ /* 0x0101e6000c101506 */
[----:B------:R-:W-:Y:S02]  /*49df0*/  LEA.HI.X.SX32 R9, R12, R2, 0x1, P6 ;  /* 0x000000020c097211 */ /* 0x000fe400030f0eff */
[----:B0-----:R-:W-:-:S02]  /*49e00*/  IADD3 R4, R29, 0xd7, RZ ;  /* 0x000000d71d047810 */ /* 0x001fc40007ffe0ff */
[----:B------:R-:W-:Y:S02]  /*49e10*/  PRMT R5, R20, 0x7632, R5 ;  /* 0x0000763214057816 */ /* 0x000fe40000000005 */
[----:B------:R-:W-:Y:S01]  /*49e20*/  ISETP.LT.AND P5, PT, R4, c[0x0][0x17c], !P0 ;  /* 0x00005f0004007a0c */ /* 0x000fe200047a1270 */
[----:B------:R-:W3:Y:S01]  /*49e30*/  LDL.LU R20, [R1+0x4c] ;  /* 0x00004c0001147983 */ /* 0x000ee20000300800 */
[----:B------:R-:W-:-:S03]  /*49e40*/  LEA R4, P6, R3, R0, 0x1 ;  /* 0x0000000003047211 */ /* 0x000fc600078c08ff */
[----:B------:R0:W-:Y:S02]  /*49e50*/  @P4 STG.E.U16 [R8.64], R5 ;  /* 0x0000000508004986 */ /* 0x0001e4000c101506 */
[----:B0-----:R-:W-:-:S05]  /*49e60*/  LEA.HI.X.SX32 R5, R3, R2, 0x1, P6 ;  /* 0x0000000203057211 */ /* 0x001fca00030f0eff */
[----:B--2---:R0:W-:Y:S01]  /*49e70*/  @P3 STG.E.U16 [R4.64], R28 ;  /* 0x0000001c04003986 */ /* 0x0041e2000c101506 */
[----:B------:R-:W-:-:S03]  /*49e80*/  PRMT R13, R28, 0x7632, R13 ;  /* 0x000076321c0d7816 */ /* 0x000fc6000000000d */
[----:B0-----:R-:W2:Y:S01]  /*49e90*/  LDL.LU R28, [R1+0x5c] ;  /* 0x00005c00011c7983 */ /* 0x001ea20000300800 */
[----:B------:R-:W-:Y:S02]  /*49ea0*/  IADD3 R9, R3, c[0x0][0x198], RZ ;  /* 0x0000660003097a10 */ /* 0x000fe40007ffe0ff */
[C---:B------:R-:W-:Y:S01]  /*49eb0*/  IADD3 R16, R29.reuse, 0xd6, RZ ;  /* 0x000000d61d107810 */ /* 0x040fe20007ffe0ff */
[----:B------:R-:W4:Y:S01]  /*49ec0*/  LDL.LU R27, [R1+0x2c] ;  /* 0x00002c00011b7983 */ /* 0x000f220000300800 */
[----:B------:R-:W-:Y:S02]  /*49ed0*/  IADD3 R12, R29, 0xd8, RZ ;  /* 0x000000d81d0c7810 */ /* 0x000fe40007ffe0ff */
[C---:B------:R-:W-:Y:S02]  /*49ee0*/  LEA R8, P6, R9.reuse, R0, 0x1 ;  /* 0x0000000009087211 */ /* 0x040fe400078c08ff */
[----:B------:R-:W-:Y:S02]  /*49ef0*/  ISETP.LT.AND P1, PT, R16, c[0x0][0x17c], !P0 ;  /* 0x00005f0010007a0c */ /* 0x000fe40004721270 */
[----:B------:R-:W-:-:S02]  /*49f00*/  IADD3 R3, R9, c[0x0][0x198], RZ ;  /* 0x0000660009037a10 */ /* 0x000fc40007ffe0ff */
[----:B------:R-:W-:Y:S02]  /*49f10*/  ISETP.LT.AND P4, PT, R12, c[0x0][0x17c], !P0 ;  /* 0x00005f000c007a0c */ /* 0x000fe40004781270 */
[----:B------:R-:W-:Y:S02]  /*49f20*/  IADD3 R12, R29, 0xd9, RZ ;  /* 0x000000d91d0c7810 */ /* 0x000fe40007ffe0ff */
[----:B------:R-:W-:Y:S02]  /*49f30*/  LEA.HI.X.SX32 R9, R9, R2, 0x1, P6 ;  /* 0x0000000209097211 */ /* 0x000fe400030f0eff */
[C---:B------:R-:W-:Y:S02]  /*49f40*/  LEA R4, P6, R3.reuse, R0, 0x1 ;  /* 0x0000000003047211 */ /* 0x040fe400078c08ff */
[----:B------:R-:W-:Y:S02]  /*49f50*/  ISETP.LT.AND P3, PT, R12, c[0x0][0x17c], !P0 ;  /* 0x00005f000c007a0c */ /* 0x000fe40004761270 */
[----:B------:R-:W-:-:S02]  /*49f60*/  IADD3 R12, R3, c[0x0][0x198], RZ ;  /* 0x00006600030c7a10 */ /* 0x000fc40007ffe0ff */
[----:B------:R-:W-:Y:S01]  /*49f70*/  LEA.HI.X.SX32 R5, R3, R2, 0x1, P6 ;  /* 0x0000000203057211 */ /* 0x000fe200030f0eff */
        /* <DEDUP_REMOVED lines=11> */
[C---:B------:R-:W-:Y:S02]  /*4a030*/  LEA.HI.X.SX32 R5, R3.reuse, R2, 0x1, P6 ;  /* 0x0000000203057211 */ /* 0x040fe400030f0eff */
[----:B------:R-:W-:Y:S02]  /*4a040*/  ISETP.LT.AND P2, PT, R16, c[0x0][0x17c], !P0 ;  /* 0x00005f0010007a0c */ /* 0x000fe40004741270 */
[----:B0-----:R-:W-:Y:S02]  /*4a050*/  IADD3 R6, R3, c[0x0][0x198], RZ ;  /* 0x0000660003067a10 */ /* 0x001fe40007ffe0ff */
[----:B------:R-:W-:Y:S02]  /*4a060*/  IADD3 R9, R29, 0xdd, RZ ;  /* 0x000000dd1d097810 */ /* 0x000fe40007ffe0ff */
[C---:B------:R-:W-:Y:S01]  /*4a070*/  LEA R8, P6, R6.reuse, R0, 0x1 ;  /* 0x0000000006087211 */ /* 0x040fe200078c08ff */
[----:B------:R0:W-:Y:S01]  /*4a080*/  @P4 STG.E.U16 [R4.64], R10 ;  /* 0x0000000a04004986 */ /* 0x0001e2000c101506 */
[----:B------:R-:W-:-:S02]  /*4a090*/  IADD3 R3, R6, c[0x0][0x198], RZ ;  /* 0x0000660006037a10 */ /* 0x000fc40007ffe0ff */
[----:B------:R-:W-:Y:S02]  /*4a0a0*/  ISETP.LT.AND P4, PT, R9, c[0x0][0x17c], !P0 ;  /* 0x00005f0009007a0c */ /* 0x000fe40004781270 */
[----:B------:R-:W-:Y:S02]  /*4a0b0*/  LEA.HI.X.SX32 R9, R6, R2, 0x1, P6 ;  /* 0x0000000206097211 */ /* 0x000fe400030f0eff */
[C---:B------:R-:W-:Y:S02]  /*4a0c0*/  IADD3 R6, R3.reuse, c[0x0][0x198], RZ ;  /* 0x0000660003067a10 */ /* 0x040fe40007ffe0ff */
[----:B0-----:R-:W-:Y:S02]  /*4a0d0*/  LEA R4, P6, R3, R0, 0x1 ;  /* 0x0000000003047211 */ /* 0x001fe400078c08ff */
[----:B------:R-:W-:Y:S02]  /*4a0e0*/  PRMT R10, R10, 0x7632, R10 ;  /* 0x000076320a0a7816 */ /* 0x000fe4000000000a */
[----:B------:R-:W-:-:S02]  /*4a0f0*/  IADD3 R12, R29, 0xdc, RZ ;  /* 0x000000dc1d0c7810 */ /* 0x000fc40007ffe0ff */
[----:B------:R-:W-:Y:S01]  /*4a100*/  LEA.HI.X.SX32 R5, R3, R2, 0x1, P6 ;  /* 0x0000000203057211 */ /* 0x000fe200030f0eff */
[----:B------:R0:W-:Y:S01]  /*4a110*/  @P3 STG.E.U16 [R8.64], R10 ;  /* 0x0000000a08003986 */ /* 0x0001e2000c101506 */
[----:B------:R-:W-:Y:S02]  /*4a120*/  ISETP.LT.AND P5, PT, R12, c[0x0][0x17c], !P0 ;  /* 0x00005f000c007a0c */ /* 0x000fe400047a1270 */
[C---:B------:R-:W-:Y:S01]  /*4a130*/  IADD3 R3, R6.reuse, c[0x0][0x198], RZ ;  /* 0x0000660006037a10 */ /* 0x040fe20007ffe0ff */
[----:B------:R1:W-:Y:S01]  /*4a140*/  @P2 STG.E.U16 [R4.64], R14 ;  /* 0x0000000e04002986 */ /* 0x0003e2000c101506 */
[----:B0-----:R-:W-:-:S04]  /*4a150*/  LEA R8, P6, R6, R0, 0x1 ;  /* 0x0000000006087211 */ /* 0x001fc800078c08ff */
[----:B------:R-:W-:Y:S02]  /*4a160*/  LEA.HI.X.SX32 R9, R6, R2, 0x1, P6 ;  /* 0x0000000206097211 */ /* 0x000fe400030f0eff */
[----:B-1----:R-:W-:Y:S02]  /*4a170*/  PRMT R5, R14, 0x7632, R5 ;  /* 0x000076320e057816 */ /* 0x002fe40000000005 */
[C---:B------:R-:W-:Y:S02]  /*4a180*/  LEA R4, P6, R3.reuse, R0, 0x1 ;  /* 0x0000000003047211 */ /* 0x040fe400078c08ff */
[----:B------:R-:W-:Y:S01]  /*4a190*/  IADD3 R13, R3, c[0x0][0x198], RZ ;  /* 0x00006600030d7a10 */ /* 0x000fe20007ffe0ff */
[----:B------:R0:W-:Y:S01]  /*4a1a0*/  @P1 STG.E.U16 [R8.64], R5 ;  /* 0x0000000508001986 */ /* 0x0001e2000c101506 */
[----:B------:R-:W-:-:S04]  /*4a1b0*/  IADD3 R12, R29, 0xde, RZ ;  /* 0x000000de1d0c7810 */ /* 0x000fc80007ffe0ff */
[----:B------:R-:W-:Y:S02]  /*4a1c0*/  ISETP.LT.AND P3, PT, R12, c[0x0][0x17c], !P0 ;  /* 0x00005f000c007a0c */ /* 0x000fe40004761270 */
[----:B------:R-:W-:Y:S02]  /*4a1d0*/  IADD3 R12, R29, 0xdf, RZ ;  /* 0x000000df1d0c7810 */ /* 0x000fe40007ffe0ff */
[----:B0-----:R-:W-:Y:S02]  /*4a1e0*/  LEA.HI.X.SX32 R5, R3, R2, 0x1, P6 ;  /* 0x0000000203057211 */ /* 0x001fe400030f0eff */
[C---:B------:R-:W-:Y:S02]  /*4a1f0*/  LEA R8, P6, R13.reuse, R0, 0x1 ;  /* 0x000000000d087211 */ /* 0x040fe400078c08ff */
[C---:B------:R-:W-:Y:S01]  /*4a200*/  IADD3 R3, R13.reuse, c[0x0][0x198], RZ ;  /* 0x000066000d037a10 */ /* 0x040fe20007ffe0ff */
[----:B------:R0:W-:Y:S01]  /*4a210*/  @P5 STG.E.U16 [R4.64], R18 ;  /* 0x0000001204005986 */ /* 0x0001e2000c101506 */
[----:B------:R-:W-:-:S02]  /*4a220*/  LEA.HI.X.SX32 R9, R13, R2, 0x1, P6 ;  /* 0x000000020d097211 */ /* 0x000fc400030f0eff */
[----:B------:R-:W-:Y:S02]  /*4a230*/  PRMT R10, R18, 0x7632, R10 ;  /* 0x00007632120a7816 */ /* 0x000fe4000000000a */
[----:B------:R-:W-:Y:S02]  /*4a240*/  ISETP.LT.AND P2, PT, R12, c[0x0][0x17c], !P0 ;  /* 0x00005f000c007a0c */ /* 0x000fe40004741270 */
[C---:B------:R-:W-:Y:S02]  /*4a250*/  IADD3 R13, R3.reuse, c[0x0][0x198], RZ ;  /* 0x00006600030d7a10 */ /* 0x040fe40007ffe0ff */
[----:B0-----:R-:W-:Y:S01]  /*4a260*/  LEA R4, P6, R3, R0, 0x1 ;  /* 0x0000000003047211 */ /* 0x001fe200078c08ff */
[----:B------:R0:W-:Y:S01]  /*4a270*/  @P4 STG.E.U16 [R8.64], R10 ;  /* 0x0000000a08004986 */ /* 0x0001e2000c101506 */
[----:B------:R-:W-:Y:S02]  /*4a280*/  IADD3 R6, R29, 0xe0, RZ ;  /* 0x000000e01d067810 */ /* 0x000fe40007ffe0ff */
[----:B------:R-:W-:-:S02]  /*4a290*/  LEA.HI.X.SX32 R5, R3, R2, 0x1, P6 ;  /* 0x0000000203057211 */ /* 0x000fc400030f0eff */
[----:B------:R-:W-:Y:S02]  /*4a2a0*/  ISETP.LT.AND P1, PT, R6, c[0x0][0x17c], !P0 ;  /* 0x00005f0006007a0c */ /* 0x000fe40004721270 */
[----:B------:R-:W-:Y:S01]  /*4a2b0*/  IADD3 R3, R13, c[0x0][0x198], RZ ;  /* 0x000066000d037a10 */ /* 0x000fe20007ffe0ff */
[----:B------:R1:W-:Y:S01]  /*4a2c0*/  @P3 STG.E.U16 [R4.64], R22 ;  /* 0x0000001604003986 */ /* 0x0003e2000c101506 */
[----:B------:R-:W-:Y:S02]  /*4a2d0*/  IADD3 R6, R29, 0xe1, RZ ;  /* 0x000000e11d067810 */ /* 0x000fe40007ffe0ff */
[----:B0-----:R-:W-:-:S04]  /*4a2e0*/  LEA R8, P6, R13, R0, 0x1 ;  /* 0x000000000d087211 */ /* 0x001fc800078c08ff */
[----:B------:R-:W-:Y:S02]  /*4a2f0*/  LEA.HI.X.SX32 R9, R13, R2, 0x1, P6 ;  /* 0x000000020d097211 */ /* 0x000fe400030f0eff */
[----:B-1----:R-:W-:Y:S02]  /*4a300*/  PRMT R5, R22, 0x7632, R5 ;  /* 0x0000763216057816 */ /* 0x002fe40000000005 */
[C---:B------:R-:W-:Y:S02]  /*4a310*/  LEA R4, P6, R3.reuse, R0, 0x1 ;  /* 0x0000000003047211 */ /* 0x040fe400078c08ff */
[----:B------:R-:W-:Y:S02]  /*4a320*/  ISETP.LT.AND P5, PT, R6, c[0x0][0x17c], !P0 ;  /* 0x00005f0006007a0c */ /* 0x000fe400047a1270 */
[----:B------:R-:W-:Y:S01]  /*4a330*/  IADD3 R17, R3, c[0x0][0x198], RZ ;  /* 0x0000660003117a10 */ /* 0x000fe20007ffe0ff */
[----:B------:R0:W-:Y:S01]  /*4a340*/  @P2 STG.E.U16 [R8.64], R5 ;  /* 0x0000000508002986 */ /* 0x0001e2000c101506 */
[----:B------:R-:W-:-:S02]  /*4a350*/  IADD3 R6, R29, 0xe2, RZ ;  /* 0x000000e21d067810 */ /* 0x000fc40007ffe0ff */
[----:B------:R-:W-:Y:S02]  /*4a360*/  IADD3 R13, R17, c[0x0][0x198], RZ ;  /* 0x00006600110d7a10 */ /* 0x000fe40007ffe0ff */
[----:B------:R-:W-:Y:S02]  /*4a370*/  ISETP.LT.AND P4, PT, R6, c[0x0][0x17c], !P0 ;  /* 0x00005f0006007a0c */ /* 0x000fe40004781270 */
[----:B0-----:R-:W-:Y:S02]  /*4a380*/  LEA.HI.X.SX32 R5, R3, R2, 0x1, P6 ;  /* 0x0000000203057211 */ /* 0x001fe400030f0eff */
[C---:B------:R-:W-:Y:S02]  /*4a390*/  LEA R8, P6, R17.reuse, R0, 0x1 ;  /* 0x0000000011087211 */ /* 0x040fe400078c08ff */
[----:B---3--:R-:W-:Y:S01]  /*4a3a0*/  PRMT R3, R20, 0x7632, R3 ;  /* 0x0000763214037816 */ /* 0x008fe20000000003 */
[----:B------:R0:W-:Y:S01]  /*4a3b0*/  @P1 STG.E.U16 [R4.64], R20 ;  /* 0x0000001404001986 */ /* 0x0001e2000c101506 */
[----:B------:R-:W-:-:S03]  /*4a3c0*/  LEA.HI.X.SX32 R9, R17, R2, 0x1, P6 ;  /* 0x0000000211097211 */ /* 0x000fc600030f0eff */
[----:B0-----:R-:W3:Y:S01]  /*4a3d0*/  LDL.LU R20, [R1+0x7c] ;  /* 0x00007c0001147983 */ /* 0x001ee20000300800 */
[----:B------:R-:W-:-:S04]  /*4a3e0*/  LEA R4, P6, R13, R0, 0x1 ;  /* 0x000000000d047211 */ /* 0x000fc800078c08ff */
[----:B------:R-:W-:Y:S01]  /*4a3f0*/  LEA.HI.X.SX32 R5, R13, R2, 0x1, P6 ;  /* 0x000000020d057211 */ /* 0x000fe200030f0eff */
[----:B------:R-:W-:Y:S01]  /*4a400*/  @P5 STG.E.U16 [R8.64], R3 ;  /* 0x0000000308005986 */ /* 0x000fe2000c101506 */
[----:B--2---:R-:W-:-:S03]  /*4a410*/  PRMT R10, R28, 0x7632, R10 ;  /* 0x000076321c0a7816 */ /* 0x004fc6000000000a */
[----:B------:R0:W-:Y:S04]  /*4a420*/  @P4 STG.E.U16 [R4.64], R28 ;  /* 0x0000001c04004986 */ /* 0x0001e8000c101506 */
[----:B0-----:R-:W2:Y:S01]  /*4a430*/  LDL.LU R28, [R1+0xac] ;  /* 0x0000ac00011c7983 */ /* 0x001ea20000300800 */
        /* <DEDUP_REMOVED lines=11> */
[C---:B------:R-:W-:Y:S02]  /*4a4f0*/  LEA R4, P6, R13.reuse, R0, 0x1 ;  /* 0x000000000d047211 */ /* 0x040fe400078c08ff */
[----:B------:R-:W-:Y:S01]  /*4a500*/  IADD3 R17, R13, c[0x0][0x198], RZ ;  /* 0x000066000d117a10 */ /* 0x000fe20007ffe0ff */
[----:B------:R0:W-:Y:S01]  /*4a510*/  @P3 STG.E.U16 [R8.64], R10 ;  /* 0x0000000a08003986 */ /* 0x0001e2000c101506 */
[----:B------:R-:W-:-:S02]  /*4a520*/  ISETP.LT.AND P5, PT, R6, c[0x0][0x17c], !P0 ;  /* 0x00005f0006007a0c */ /* 0x000fc400047a1270 */
[----:B------:R-:W-:Y:S02]  /*4a530*/  IADD3 R6, R29, 0xe7, RZ ;  /* 0x000000e71d067810 */ /* 0x000fe40007ffe0ff */
[----:B------:R-:W-:Y:S02]  /*4a540*/  LEA.HI.X.SX32 R5, R13, R2, 0x1, P6 ;  /* 0x000000020d057211 */ /* 0x000fe400030f0eff */
[C---:B------:R-:W-:Y:S02]  /*4a550*/  IADD3 R13, R17.reuse, c[0x0][0x198], RZ ;  /* 0x00006600110d7a10 */ /* 0x040fe40007ffe0ff */
[----:B------:R-:W-:Y:S02]  /*4a560*/  ISETP.LT.AND P4, PT, R6, c[0x0][0x17c], !P0 ;  /* 0x00005f0006007a0c */ /* 0x000fe40004781270 */
[----:B0-----:R-:W-:Y:S01]  /*4a570*/  LEA R8, P6, R17, R0, 0x1 ;  /* 0x0000000011087211 */ /* 0x001fe200078c08ff */
[----:B----4-:R0:W-:Y:S01]  /*4a580*/  @P2 STG.E.U16 [R4.64], R27 ;  /* 0x0000001b04002986 */ /* 0x0101e2000c101506 */
[----:B------:R-:W-:-:S02]  /*4a590*/  PRMT R6, R27, 0x7632, R6 ;  /* 0x000076321b067816 */ /* 0x000fc40000000006 */
[----:B------:R-:W-:Y:S02]  /*4a5a0*/  LEA.HI.X.SX32 R9, R17, R2, 0x1, P6 ;  /* 0x0000000211097211 */ /* 0x000fe400030f0eff */
[----:B------:R-:W-:Y:S02]  /*4a5b0*/  IADD3 R17, R13, c[0x0][0x198], RZ ;  /* 0x000066000d117a10 */ /* 0x000fe40007ffe0ff */
[----:B------:R-:W-:Y:S01]  /*4a5c0*/  IADD3 R3, R29, 0xe8, RZ ;  /* 0x000000e81d037810 */ /* 0x000fe20007ffe0ff */
[----:B------:R1:W-:Y:S04]  /*4a5d0*/  @P1 STG.E.U16 [R8.64], R6 ;  /* 0x0000000608001986 */ /* 0x0003e8000c101506 */
[----:B0-----:R-:W4:Y:S01]  /*4a5e0*/  LDL.LU R27, [R1+0x9c] ;  /* 0x00009c00011b7983 */ /* 0x001f220000300800 */
[----:B------:R-:W-:-:S02]  /*4a5f0*/  LEA R4, P6, R13, R0, 0x1 ;  /* 0x000000000d047211 */ /* 0x000fc400078c08ff */
[----:B------:R-:W-:Y:S02]  /*4a600*/  ISETP.LT.AND P3, PT, R3, c[0x0][0x17c], !P0 ;  /* 0x00005f0003007a0c */ /* 0x000fe40004761270 */
[----:B------:R-:W-:Y:S02]  /*4a610*/  LEA.HI.X.SX32 R5, R13, R2, 0x1, P6 ;  /* 0x000000020d057211 */ /* 0x000fe400030f0eff */
[C---:B------:R-:W-:Y:S02]  /*4a620*/  IADD3 R13, R17.reuse, c[0x0][0x198], RZ ;  /* 0x00006600110d7a10 */ /* 0x040fe40007ffe0ff */
[----:B-1----:R-:W-:-:S04]  /*4a630*/  LEA R8, P6, R17, R0, 0x1 ;  /* 0x0000000011087211 */ /* 0x002fc800078c08ff */
[----:B------:R-:W-:Y:S01]  /*4a640*/  LEA.HI.X.SX32 R9, R17, R2, 0x1, P6 ;  /* 0x0000000211097211 */ /* 0x000fe200030f0eff */
[----:B---3--:R0:W-:Y:S01]  /*4a650*/  @P5 STG.E.U16 [R4.64], R20 ;  /* 0x0000001404005986 */ /* 0x0081e2000c101506 */
[----:B------:R-:W-:Y:S02]  /*4a660*/  PRMT R10, R20, 0x7632, R10 ;  /* 0x00007632140a7816 */ /* 0x000fe4000000000a */
[C---:B0-----:R-:W-:Y:S01]  /*4a670*/  LEA R4, P6, R13.reuse, R0, 0x1 ;  /* 0x000000000d047211 */ /* 0x041fe200078c08ff */
[----:B------:R-:W3:Y:S03]  /*4a680*/  LDL.LU R20, [R1+0x8c] ;  /* 0x00008c0001147983 */ /* 0x000ee60000300800 */
[----:B------:R-:W-:Y:S01]  /*4a690*/  LEA.HI.X.SX32 R5, R13, R2, 0x1, P6 ;  /* 0x000000020d057211 */ /* 0x000fe200030f0eff */
[----:B------:R-:W-:Y:S01]  /*4a6a0*/  @P4 STG.E.U16 [R8.64], R10 ;  /* 0x0000000a08004986 */ /* 0x000fe2000c101506 */
[----:B--2---:R-:W-:-:S03]  /*4a6b0*/  PRMT R6, R28, 0x7632, R6 ;  /* 0x000076321c067816 */ /* 0x004fc60000000006 */
[----:B------:R0:W-:Y:S04]  /*4a6c0*/  @P3 STG.E.U16 [R4.64], R28 ;  /* 0x0000001c04003986 */ /* 0x0001e8000c101506 */
[----:B0-----:R-:W2:Y:S01]  /*4a6d0*/  LDL.LU R28, [R1+0xc] ;  /* 0x00000c00011c7983 */ /* 0x001ea20000300800 */
[----:B------:R-:W-:Y:S02]  /*4a6e0*/  IADD3 R3, R29, 0xe9, RZ ;  /* 0x000000e91d037810 */ /* 0x000fe40007ffe0ff */
[----:B------:R-:W-:Y:S01]  /*4a6f0*/  IADD3 R17, R13, c[0x0][0x198], RZ ;  /* 0x000066000d117a10 */ /* 0x000fe20007ffe0ff */
[----:B------:R-:W2:Y:S01]  /*4a700*/  LDL.LU R26, [R1+0x6c] ;  /* 0x00006c00011a7983 */ /* 0x000ea20000300800 */
[----:B------:R-:W-:Y:S02]  /*4a710*/  ISETP.LT.AND P2, PT, R3, c[0x0][0x17c], !P0 ;  /* 0x00005f0003007a0c */ /* 0x000fe40004741270 */
[----:B------:R-:W-:-:S02]  /*4a720*/  IADD3 R3, R29, 0xea, RZ ;  /* 0x000000ea1d037810 */ /* 0x000fc40007ffe0ff */
[----:B------:R-:W-:Y:S02]  /*4a730*/  LEA R8, P6, R17, R0, 0x1 ;  /* 0x0000000011087211 */ /* 0x000fe400078c08ff */
[----:B------:R-:W-:Y:S02]  /*4a740*/  ISETP.LT.AND P1, PT, R3, c[0x0][0x17c], !P0 ;  /* 0x00005f0003007a0c */ /* 0x000fe40004721270 */
[----:B------:R-:W-:Y:S02]  /*4a750*/  IADD3 R13, R17, c[0x0][0x198], RZ ;  /* 0x00006600110d7a10 */ /* 0x000fe40007ffe0ff */
[----:B------:R-:W-:Y:S02]  /*4a760*/  IADD3 R3, R29, 0xeb, RZ ;  /* 0x000000eb1d037810 */ /* 0x000fe40007ffe0ff */
[----:B------:R-:W-:Y:S02]  /*4a770*/  LEA.HI.X.SX32 R9, R17, R2, 0x1, P6 ;  /* 0x0000000211097211 */ /* 0x000fe400030f0eff */
[----:B------:R-:W-:-:S02]  /*4a780*/  LEA R4, P6, R13, R0, 0x1 ;  /* 0x000000000d047211 */ /* 0x000fc400078c08ff */
[----:B------:R-:W-:Y:S02]  /*4a790*/  ISETP.LT.AND P5, PT, R3, c[0x0][0x17c], !P0 ;  /* 0x00005f0003007a0c */ /* 0x000fe400047a1270 */
[----:B------:R-:W-:Y:S02]  /*4a7a0*/  IADD3 R17, R13, c[0x0][0x198], RZ ;  /* 0x000066000d117a10 */ /* 0x000fe40007ffe0ff */
[----:B------:R-:W-:Y:S01]  /*4a7b0*/  IADD3 R3, R29, 0xec, RZ ;  /* 0x000000ec1d037810 */ /* 0x000fe20007ffe0ff */
[----:B------:R0:W-:Y:S01]  /*4a7c0*/  @P2 STG.E.U16 [R8.64], R6 ;  /* 0x0000000608002986 */ /* 0x0001e2000c101506 */
[----:B------:R-:W-:Y:S02]  /*4a7d0*/  LEA.HI.X.SX32 R5, R13, R2, 0x1, P6 ;  /* 0x000000020d057211 */ /* 0x000fe400030f0eff */
[----:B------:R-:W-:Y:S02]  /*4a7e0*/  ISETP.LT.AND P4, PT, R3, c[0x0][0x17c], !P0 ;  /* 0x00005f0003007a0c */ /* 0x000fe40004781270 */
[----:B------:R-:W-:-:S02]  /*4a7f0*/  IADD3 R13, R17, c[0x0][0x198], RZ ;  /* 0x00006600110d7a10 */ /* 0x000fc40007ffe0ff */
[----:B------:R-:W-:Y:S02]  /*4a800*/  IADD3 R3, R29, 0xed, RZ ;  /* 0x000000ed1d037810 */ /* 0x000fe40007ffe0ff */
[----:B0-----:R-:W-:Y:S02]  /*4a810*/  LEA R8, P6, R17, R0, 0x1 ;  /* 0x0000000011087211 */ /* 0x001fe400078c08ff */
[----:B----4-:R-:W-:Y:S01]  /*4a820*/  PRMT R10, R27, 0x7632, R10 ;  /* 0x000076321b0a7816 */ /* 0x010fe2000000000a */
[----:B------:R0:W-:Y:S01]  /*4a830*/  @P1 STG.E.U16 [R4.64], R27 ;  /* 0x0000001b04001986 */ /* 0x0001e2000c101506 */
[----:B------:R-:W-:Y:S02]  /*4a840*/  LEA.HI.X.SX32 R9, R17, R2, 0x1, P6 ;  /* 0x0000000211097211 */ /* 0x000fe400030f0eff */
[----:B------:R-:W-:Y:S02]  /*4a850*/  ISETP.LT.AND P3, PT, R3, c[0x0][0x17c], !P0 ;  /* 0x00005f0003007a0c */ /* 0x000fe40004761270 */
[----:B------:R-:W-:-:S02]  /*4a860*/  IADD3 R17, R13, c[0x0][0x198], RZ ;  /* 0x000066000d117a10 */ /* 0x000fc40007ffe0ff */
[----:B------:R-:W-:Y:S01]  /*4a870*/  IADD3 R3, R29, 0xee, RZ ;  /* 0x000000ee1d037810 */ /* 0x000fe20007ffe0ff */
[----:B------:R1:W-:Y:S01]  /*4a880*/  @P5 STG.E.U16 [R8.64], R10 ;  /* 0x0000000a08005986 */ /* 0x0003e2000c101506 */
[----:B0-----:R-:W-:-:S03]  /*4a890*/  LEA R4, P6, R13, R0, 0x1 ;  /* 0x000000000d047211 */ /* 0x001fc600078c08ff */
[----:B------:R-:W4:Y:S01]  /*4a8a0*/  LDL.LU R27, [R1+0x3c] ;  /* 0x00003c00011b7983 */ /* 0x000f220000300800 */
[----:B------:R-:W-:Y:S02]  /*4a8b0*/  ISETP.LT.AND P2, PT, R3, c[0x0][0x17c], !P0 ;  /* 0x00005f0003007a0c */ /* 0x000fe40004741270 */
[----:B------:R-:W-:Y:S02]  /*4a8c0*/  LEA.HI.X.SX32 R5, R13, R2, 0x1, P6 ;  /* 0x000000020d057211 */ /* 0x000fe400030f0eff */
[C---:B------:R-:W-:Y:S02]  /*4a8d0*/  IADD3 R13, R17.reuse, c[0x0][0x198], RZ ;  /* 0x00006600110d7a10 */ /* 0x040fe40007ffe0ff */
[----:B-1----:R-:W-:-:S04]  /*4a8e0*/  LEA R8, P6, R17, R0, 0x1 ;  /* 0x0000000011087211 */ /* 0x002fc800078c08ff */
[----:B------:R-:W-:Y:S02]  /*4a8f0*/  LEA.HI.X.SX32 R9, R17, R2, 0x1, P6 ;  /* 0x0000000211097211 */ /* 0x000fe400030f0eff */
[C---:B------:R-:W-:Y:S02]  /*4a900*/  LEA R12, P6, R13.reuse, R0, 0x1 ;  /* 0x000000000d0c7211 */ /* 0x040fe400078c08ff */
[C---:B------:R-:W-:Y:S02]  /*4a910*/  IADD3 R17, R13.reuse, c[0x0][0x198], RZ ;  /* 0x000066000d117a10 */ /* 0x040fe40007ffe0ff */
[----:B------:R-:W-:Y:S02]  /*4a920*/  LEA.HI.X.SX32 R13, R13, R2, 0x1, P6 ;  /* 0x000000020d0d7211 */ /* 0x000fe400030f0eff */
[----:B---3--:R-:W-:Y:S01]  /*4a930*/  PRMT R6, R20, 0x7632, R6 ;  /* 0x0000763214067816 */ /* 0x008fe20000000006 */
[----:B------:R-:W-:Y:S04]  /*4a940*/  @P4 STG.E.U16 [R4.64], R20 ;  /* 0x0000001404004986 */ /* 0x000fe8000c101506 */
[----:B------:R-:W-:Y:S01]  /*4a950*/  @P3 STG.E.U16 [R8.64], R6 ;  /* 0x0000000608003986 */ /* 0x000fe2000c101506 */
[----:B--2---:R-:W-:-:S03]  /*4a960*/  PRMT R10, R28, 0x7632, R10 ;  /* 0x000076321c0a7816 */ /* 0x004fc6000000000a */
[----:B------:R0:W-:Y:S04]  /*4a970*/  @P2 STG.E.U16 [R12.64], R28 ;  /* 0x0000001c0c002986 */ /* 0x0001e8000c101506 */
[----:B0-----:R-:W2:Y:S01]  /*4a980*/  LDL.LU R28, [R1+0x1c] ;  /* 0x00001c00011c7983 */ /* 0x001ea20000300800 */
[----:B------:R-:W-:-:S04]  /*4a990*/  IADD3 R3, R29, 0xef, RZ ;  /* 0x000000ef1d037810 */ /* 0x000fc80007ffe0ff */
[----:B------:R-:W-:Y:S02]  /*4a9a0*/  ISETP.LT.AND P1, PT, R3, c[0x0][0x17c], !P0 ;  /* 0x00005f0003007a0c */ /* 0x000fe40004721270 */
[----:B------:R-:W-:-:S04]  /*4a9b0*/  IADD3 R3, R29, 0xf0, RZ ;  /* 0x000000f01d037810 */ /* 0x000fc80007ffe0ff */
[----:B------:R-:W-:Y:S02]  /*4a9c0*/  ISETP.LT.AND P5, PT, R3, c[0x0][0x17c], !P0 ;  /* 0x00005f0003007a0c */ /* 0x000fe400047a1270 */
[----:B------:R-:W-:Y:S02]  /*4a9d0*/  IADD3 R3, R29, 0xf1, RZ ;  /* 0x000000f11d037810 */ /* 0x000fe40007ffe0ff */
[----:B------:R-:W-:Y:S02]  /*4a9e0*/  LEA R16, P6, R17, R0, 0x1 ;  /* 0x0000000011107211 */ /* 0x000fe400078c08ff */
[----:B------:R-:W-:Y:S02]  /*4a9f0*/  ISETP.LT.AND P4, PT, R3, c[0x0][0x17c], !P0 ;  /* 0x00005f0003007a0c */ /* 0x000fe40004781270 */
[----:B------:R-:W-:Y:S02]  /*4aa00*/  IADD3 R3, R29, 0xf2, RZ ;  /* 0x000000f21d037810 */ /* 0x000fe40007ffe0ff */
[----:B------:R-:W-:-:S02]  /*4aa10*/  IADD3 R5, R17, c[0x0][0x198], RZ ;  /* 0x0000660011057a10 */ /* 0x000fc40007ffe0ff */
[----:B------:R-:W-:Y:S02]  /*4aa20*/  ISETP.LT.AND P3, PT, R3, c[0x0][0x17c], !P0 ;  /* 0x00005f0003007a0c */ /* 0x000fe40004761270 */
[----:B------:R-:W-:Y:S02]  /*4aa30*/  IADD3 R3, R29, 0xf3, RZ ;  /* 0x000000f31d037810 */ /* 0x000fe40007ffe0ff */
[----:B------:R-:W-:Y:S02]  /*4aa40*/  LEA.HI.X.SX32 R17, R17, R2, 0x1, P6 ;  /* 0x0000000211117211 */ /* 0x000fe400030f0eff */
[C---:B------:R-:W-:Y:S02]  /*4aa50*/  LEA R20, P6, R5.reuse, R0, 0x1 ;  /* 0x0000000005147211 */ /* 0x040fe400078c08ff */
[----:B------:R-:W-:Y:S02]  /*4aa60*/  IADD3 R9, R5, c[0x0][0x198], RZ ;  /* 0x0000660005097a10 */ /* 0x000fe40007ffe0ff */
[----:B------:R-:W-:-:S02]  /*4aa70*/  ISETP.LT.AND P2, PT, R3, c[0x0][0x17c], !P0 ;  /* 0x00005f0003007a0c */ /* 0x000fc40004741270 */
[----:B------:R-:W-:Y:S02]  /*4aa80*/  IADD3 R3, R29, 0xf4, RZ ;  /* 0x000000f41d037810 */ /* 0x000fe40007ffe0ff */
[----:B------:R-:W-:Y:S02]  /*4aa90*/  LEA.HI.X.SX32 R21, R5, R2, 0x1, P6 ;  /* 0x0000000205157211 */ /* 0x000fe400030f0eff */
[C---:B------:R-:W-:Y:S01]  /*4aaa0*/  LEA R8, P6, R9.reuse, R0, 0x1 ;  /* 0x0000000009087211 */ /* 0x040fe200078c08ff */
[----:B------:R0:W-:Y:S01]  /*4aab0*/  @P1 STG.E.U16 [R16.64], R10 ;  /* 0x0000000a10001986 */ /* 0x0001e2000c101506 */
[----:B------:R-:W-:Y:S02]  /*4aac0*/  IADD3 R5, R9, c[0x0][0x198], RZ ;  /* 0x0000660009057a10 */ /* 0x000fe40007ffe0ff */
[----:B------:R-:W-:Y:S02]  /*4aad0*/  ISETP.LT.AND P1, PT, R3, c[0x0][0x17c], !P0 ;  /* 0x00005f0003007a0c */ /* 0x000fe40004721270 */
[----:B------:R-:W-:-:S02]  /*4aae0*/  IADD3 R3, R29, 0xf5, RZ ;  /* 0x000000f51d037810 */ /* 0x000fc40007ffe0ff */
[----:B------:R-:W-:Y:S02]  /*4aaf0*/  LEA.HI.X.SX32 R9, R9, R2, 0x1, P6 ;  /* 0x0000000209097211 */ /* 0x000fe400030f0eff */
[C---:B------:R-:W-:Y:S01]  /*4ab00*/  LEA R12, P6, R5.reuse, R0, 0x1 ;  /* 0x00000000050c7211 */ /* 0x040fe200078c08ff */
[----:B------:R1:W-:Y:S01]  /*4ab10*/  @P5 STG.E.U16 [R20.64], R26 ;  /* 0x0000001a14005986 */ /* 0x0003e2000c101506 */
[----:B------:R-:W-:Y:S02]  /*4ab20*/  PRMT R6, R26, 0x7632, R6 ;  /* 0x000076321a067816 */ /* 0x000fe40000000006 */
[----:B0-----:R-:W-:Y:S02]  /*4ab30*/  IADD3 R17, R5, c[0x0][0x198], RZ ;  /* 0x0000660005117a10 */ /* 0x001fe40007ffe0ff */
[----:B------:R-:W-:Y:S02]  /*4ab40*/  ISETP.LT.AND P5, PT, R3, c[0x0][0x17c], !P0 ;  /* 0x00005f0003007a0c */ /* 0x000fe400047a1270 */
[----:B------:R-:W-:-:S02]  /*4ab50*/  IADD3 R3, R29, 0xf6, RZ ;  /* 0x000000f61d037810 */ /* 0x000fc40007ffe0ff */
[----:B------:R-:W-:Y:S02]  /*4ab60*/  LEA.HI.X.SX32 R13, R5, R2, 0x1, P6 ;  /* 0x00000002050d7211 */ /* 0x000fe400030f0eff */
[C---:B------:R-:W-:Y:S01]  /*4ab70*/  LEA R4, P6, R17.reuse, R0, 0x1 ;  /* 0x0000000011047211 */ /* 0x040fe200078c08ff */
[----:B------:R0:W-:Y:S01]  /*4ab80*/  @P4 STG.E.U16 [R8.64], R6 ;  /* 0x0000000608004986 */ /* 0x0001e2000c101506 */
[----:B-1----:R-:W-:Y:S02]  /*4ab90*/  IADD3 R21, R17, c[0x0][0x198], RZ ;  /* 0x0000660011157a10 */ /* 0x002fe40007ffe0ff */
[----:B------:R-:W-:Y:S02]  /*4aba0*/  ISETP.LT.AND P4, PT, R3, c[0x0][0x17c], !P0 ;  /* 0x00005f0003007a0c */ /* 0x000fe40004781270 */
[----:B------:R-:W-:Y:S02]  /*4abb0*/  IADD3 R3, R29, 0xf7, RZ ;  /* 0x000000f71d037810 */ /* 0x000fe40007ffe0ff */
[----:B------:R-:W-:Y:S01]  /*4abc0*/  LEA.HI.X.SX32 R5, R17, R2, 0x1, P6 ;  /* 0x0000000211057211 */ /* 0x000fe200030f0eff */
[----:B----4-:R1:W-:Y:S01]  /*4abd0*/  @P3 STG.E.U16 [R12.64], R27 ;  /* 0x0000001b0c003986 */ /* 0x0103e2000c101506 */
[----:B------:R-:W-:-:S02]  /*4abe0*/  IADD3 R17, R21, c[0x0][0x198], RZ ;  /* 0x0000660015117a10 */ /* 0x000fc40007ffe0ff */
[----:B0-----:R-:W-:Y:S02]  /*4abf0*/  PRMT R9, R27, 0x7632, R9 ;  /* 0x000076321b097816 */ /* 0x001fe40000000009 */
[----:B------:R-:W-:Y:S02]  /*4ac00*/  LEA R8, P6, R21, R0, 0x1 ;  /* 0x0000000015087211 */ /* 0x000fe400078c08ff */
[----:B------:R-:W-:Y:S01]  /*4ac10*/  ISETP.LT.AND P3, PT, R3, c[0x0][0x17c], !P0 ;  /* 0x00005f0003007a0c */ /* 0x000fe20004761270 */
[----:B------:R0:W-:Y:S01]  /*4ac20*/  @P2 STG.E.U16 [R4.64], R9 ;  /* 0x0000000904002986 */ /* 0x0001e2000c101506 */
[----:B------:R-:W-:Y:S02]  /*4ac30*/  IADD3 R3, R29, 0xf8, RZ ;  /* 0x000000f81d037810 */ /* 0x000fe40007ffe0ff */
[----:B-1----:R-:W-:Y:S02]  /*4ac40*/  IADD3 R13, R17, c[0x0][0x198], RZ ;  /* 0x00006600110d7a10 */ /* 0x002fe40007ffe0ff */
[----:B------:R-:W-:-:S02]  /*4ac50*/  ISETP.LT.AND P2, PT, R3, c[0x0][0x17c], !P0 ;  /* 0x00005f0003007a0c */ /* 0x000fc40004741270 */
[----:B------:R-:W-:Y:S02]  /*4ac60*/  IADD3 R3, R29, 0xf9, RZ ;  /* 0x000000f91d037810 */ /* 0x000fe40007ffe0ff */
[----:B0-----:R-:W-:Y:S02]  /*4ac70*/  LEA.HI.X.SX32 R9, R21, R2, 0x1, P6 ;  /* 0x0000000215097211 */ /* 0x001fe400030f0eff */
[----:B------:R-:W-:-:S04]  /*4ac80*/  LEA R16, P6, R17, R0, 0x1 ;  /* 0x0000000011107211 */ /* 0x000fc800078c08ff */
[----:B------:R-:W-:Y:S02]  /*4ac90*/  LEA.HI.X.SX32 R17, R17, R2, 0x1, P6 ;  /* 0x0000000211117211 */ /* 0x000fe400030f0eff */
[C---:B------:R-:W-:Y:S02]  /*4aca0*/  LEA R4, P6, R13.reuse, R0, 0x1 ;  /* 0x000000000d047211 */ /* 0x040fe400078c08ff */
[----:B------:R-:W-:Y:S02]  /*4acb0*/  IADD3 R21, R13, c[0x0][0x198], RZ ;  /* 0x000066000d157a10 */ /* 0x000fe40007ffe0ff */
[----:B------:R-:W-:Y:S02]  /*4acc0*/  PRMT R6, R7, 0x7632, R6 ;  /* 0x0000763207067816 */ /* 0x000fe40000000006 */
[----:B------:R-:W-:Y:S02]  /*4acd0*/  IADD3 R14, R29, 0xfe, RZ ;  /* 0x000000fe1d0e7810 */ /* 0x000fe40007ffe0ff */
[----:B--2---:R-:W-:Y:S01]  /*4ace0*/  PRMT R5, R28, 0x7632, R5 ;  /* 0x000076321c057816 */ /* 0x004fe20000000005 */
[----:B------:R0:W-:Y:S01]  /*4acf0*/  @P1 STG.E.U16 [R8.64], R28 ;  /* 0x0000001c08001986 */ /* 0x0001e2000c101506 */
[----:B------:R-:W-:-:S02]  /*4ad00*/  ISETP.LT.AND P1, PT, R3, c[0x0][0x17c], !P0 ;  /* 0x00005f0003007a0c */ /* 0x000fc40004721270 */
[----:B------:R-:W-:Y:S01]  /*4ad10*/  IADD3 R3, R29, 0xfa, RZ ;  /* 0x000000fa1d037810 */ /* 0x000fe20007ffe0ff */
[----:B------:R1:W-:Y:S03]  /*4ad20*/  @P5 STG.E.U16 [R16.64], R5 ;  /* 0x0000000510005986 */ /* 0x0003e6000c101506 */
[----:B------:R-:W-:Y:S02]  /*4ad30*/  ISETP.LT.AND P5, PT, R3, c[0x0][0x17c], !P0 ;  /* 0x00005f0003007a0c */ /* 0x000fe400047a1270 */
[----:B------:R-:W-:Y:S02]  /*4ad40*/  IADD3 R3, R29, 0xfb, RZ ;  /* 0x000000fb1d037810 */ /* 0x000fe40007ffe0ff */
[----:B0-----:R-:W-:Y:S02]  /*4ad50*/  IADD3 R9, R21, c[0x0][0x198], RZ ;  /* 0x0000660015097a10 */ /* 0x001fe40007ffe0ff */
[----:B-1----:R-:W-:-:S02]  /*4ad60*/  LEA.HI.X.SX32 R5, R13, R2, 0x1, P6 ;  /* 0x000000020d057211 */ /* 0x002fc400030f0eff */
[----:B------:R-:W-:Y:S02]  /*4ad70*/  LEA R12, P6, R21, R0, 0x1 ;  /* 0x00000000150c7211 */ /* 0x000fe400078c08ff */
[----:B------:R-:W-:Y:S01]  /*4ad80*/  IADD3 R17, R9, c[0x0][0x198], RZ ;  /* 0x0000660009117a10 */ /* 0x000fe20007ffe0ff */
[----:B------:R0:W-:Y:S01]  /*4ad90*/  @P4 STG.E.U16 [R4.64], R7 ;  /* 0x0000000704004986 */ /* 0x0001e2000c101506 */
[----:B------:R-:W-:Y:S02]  /*4ada0*/  LEA.HI.X.SX32 R13, R21, R2, 0x1, P6 ;  /* 0x00000002150d7211 */ /* 0x000fe400030f0eff */
[----:B------:R-:W-:Y:S02]  /*4adb0*/  LEA R8, P6, R9, R0, 0x1 ;  /* 0x0000000009087211 */ /* 0x000fe400078c08ff */
[----:B------:R-:W-:Y:S02]  /*4adc0*/  ISETP.LT.AND P4, PT, R3, c[0x0][0x17c], !P0 ;  /* 0x00005f0003007a0c */ /* 0x000fe40004781270 */
[----:B------:R-:W-:Y:S01]  /*4add0*/  IADD3 R3, R29, 0xfc, RZ ;  /* 0x000000fc1d037810 */ /* 0x000fe20007ffe0ff */
[----:B------:R1:W-:Y:S01]  /*4ade0*/  @P3 STG.E.U16 [R12.64], R6 ;  /* 0x000000060c003986 */ /* 0x0003e2000c101506 */
[----:B------:R-:W-:-:S02]  /*4adf0*/  LEA.HI.X.SX32 R9, R9, R2, 0x1, P6 ;  /* 0x0000000209097211 */ /* 0x000fc400030f0eff */
[C---:B------:R-:W-:Y:S02]  /*4ae00*/  IADD3 R21, R17.reuse, c[0x0][0x198], RZ ;  /* 0x0000660011157a10 */ /* 0x040fe40007ffe0ff */
[----:B------:R-:W-:Y:S02]  /*4ae10*/  LEA R16, P6, R17, R0, 0x1 ;  /* 0x0000000011107211 */ /* 0x000fe400078c08ff */
[----:B------:R-:W-:Y:S02]  /*4ae20*/  ISETP.LT.AND P3, PT, R3, c[0x0][0x17c], !P0 ;  /* 0x00005f0003007a0c */ /* 0x000fe40004761270 */
[----:B------:R-:W-:Y:S02]  /*4ae30*/  IADD3 R3, R29, 0xfd, RZ ;  /* 0x000000fd1d037810 */ /* 0x000fe40007ffe0ff */
[----:B0-----:R-:W-:Y:S01]  /*4ae40*/  IADD3 R7, R21, c[0x0][0x198], RZ ;  /* 0x0000660015077a10 */ /* 0x001fe20007ffe0ff */
[----:B------:R-:W-:Y:S01]  /*4ae50*/  @P2 STG.E.U16 [R8.64], R11 ;  /* 0x0000000b08002986 */ /* 0x000fe2000c101506 */
[----:B------:R-:W-:-:S02]  /*4ae60*/  PRMT R5, R11, 0x7632, R5 ;  /* 0x000076320b057816 */ /* 0x000fc40000000005 */
[----:B------:R-:W-:Y:S02]  /*4ae70*/  LEA.HI.X.SX32 R17, R17, R2, 0x1, P6 ;  /* 0x0000000211117211 */ /* 0x000fe400030f0eff */
[----:B------:R-:W-:Y:S02]  /*4ae80*/  ISETP.LT.AND P2, PT, R3, c[0x0][0x17c], !P0 ;  /* 0x00005f0003007a0c */ /* 0x000fe40004741270 */
[-C--:B------:R-:W-:Y:S02]  /*4ae90*/  LEA R4, P6, R21, R0.reuse, 0x1 ;  /* 0x0000000015047211 */ /* 0x080fe400078c08ff */
[C---:B------:R-:W-:Y:S01]  /*4aea0*/  IADD3 R3, R7.reuse, c[0x0][0x198], RZ ;  /* 0x0000660007037a10 */ /* 0x040fe20007ffe0ff */
[----:B------:R0:W-:Y:S01]  /*4aeb0*/  @P1 STG.E.U16 [R16.64], R5 ;  /* 0x0000000510001986 */ /* 0x0001e2000c101506 */
[----:B-1----:R-:W-:Y:S02]  /*4aec0*/  LEA R6, P1, R7, R0, 0x1 ;  /* 0x0000000007067211 */ /* 0x002fe400078208ff */
[----:B0-----:R-:W-:-:S02]  /*4aed0*/  LEA.HI.X.SX32 R5, R21, R2, 0x1, P6 ;  /* 0x0000000215057211 */ /* 0x001fc400030f0eff */
[C---:B------:R-:W-:Y:S02]  /*4aee0*/  IADD3 R21, R3.reuse, c[0x0][0x198], RZ ;  /* 0x0000660003157a10 */ /* 0x040fe40007ffe0ff */
[----:B------:R-:W-:Y:S02]  /*4aef0*/  LEA R12, P6, R3, R0, 0x1 ;  /* 0x00000000030c7211 */ /* 0x000fe400078c08ff */
[----:B------:R-:W-:Y:S02]  /*4af00*/  IADD3 R25, R21, c[0x0][0x198], RZ ;  /* 0x0000660015197a10 */ /* 0x000fe40007ffe0ff */
[----:B------:R-:W-:Y:S02]  /*4af10*/  LEA.HI.X.SX32 R7, R7, R2, 0x1, P1 ;  /* 0x0000000207077211 */ /* 0x000fe400008f0eff */
[----:B------:R-:W-:Y:S02]  /*4af20*/  LEA R10, P1, R25, R0, 0x1 ;  /* 0x00000000190a7211 */ /* 0x000fe400078208ff */
[----:B------:R-:W-:-:S02]  /*4af30*/  LEA.HI.X.SX32 R13, R3, R2, 0x1, P6 ;  /* 0x00000002030d7211 */ /* 0x000fc400030f0eff */
[----:B------:R-:W-:Y:S02]  /*4af40*/  IADD3 R3, R29, 0xff, RZ ;  /* 0x000000ff1d037810 */ /* 0x000fe40007ffe0ff */
[----:B------:R-:W-:Y:S02]  /*4af50*/  LEA.HI.X.SX32 R11, R25, R2, 0x1, P1 ;  /* 0x00000002190b7211 */ /* 0x000fe400008f0eff */
[----:B------:R-:W-:Y:S02]  /*4af60*/  ISETP.LT.AND P1, PT, R14, c[0x0][0x17c], !P0 ;  /* 0x00005f000e007a0c */ /* 0x000fe40004721270 */
[----:B------:R-:W-:Y:S02]  /*4af70*/  LEA R8, P6, R21, R0, 0x1 ;  /* 0x0000000015087211 */ /* 0x000fe400078c08ff */
[----:B------:R-:W-:Y:S02]  /*4af80*/  ISETP.LT.AND P0, PT, R3, c[0x0][0x17c], !P0 ;  /* 0x00005f0003007a0c */ /* 0x000fe40004701270 */
[----:B------:R-:W-:-:S02]  /*4af90*/  IADD3 R27, R25, c[0x0][0x198], RZ ;  /* 0x00006600191b7a10 */ /* 0x000fc40007ffe0ff */
[----:B------:R-:W-:Y:S02]  /*4afa0*/  LEA.HI.X.SX32 R9, R21, R2, 0x1, P6 ;  /* 0x0000000215097211 */ /* 0x000fe400030f0eff */
[----:B------:R-:W-:Y:S02]  /*4afb0*/  PRMT R3, R15, 0x7632, R3 ;  /* 0x000076320f037816 */ /* 0x000fe40000000003 */
[----:B------:R-:W-:Y:S02]  /*4afc0*/  LEA R16, P6, R27, R0, 0x1 ;  /* 0x000000001b107211 */ /* 0x000fe400078c08ff */
[----:B------:R-:W-:Y:S01]  /*4afd0*/  PRMT R0, R19, 0x7632, R0 ;  /* 0x0000763213007816 */ /* 0x000fe20000000000 */
[----:B------:R0:W-:Y:S04]  /*4afe0*/  @P5 STG.E.U16 [R4.64], R15 ;  /* 0x0000000f04005986 */ /* 0x0001e8000c101506 */
[----:B------:R0:W-:Y:S04]  /*4aff0*/  @P4 STG.E.U16 [R6.64], R3 ;  /* 0x0000000306004986 */ /* 0x0001e8000c101506 */
[----:B------:R0:W-:Y:S04]  /*4b000*/  @P3 STG.E.U16 [R12.64], R19 ;  /* 0x000000130c003986 */ /* 0x0001e8000c101506 */
[----:B------:R0:W-:Y:S01]  /*4b010*/  @P2 STG.E.U16 [R8.64], R0 ;  /* 0x0000000008002986 */ /* 0x0001e2000c101506 */
[----:B------:R-:W-:-:S03]  /*4b020*/  LEA.HI.X.SX32 R17, R27, R2, 0x1, P6 ;  /* 0x000000021b117211 */ /* 0x000fc600030f0eff */
[----:B------:R0:W-:Y:S01]  /*4b030*/  @P1 STG.E.U16 [R10.64], R23 ;  /* 0x000000170a001986 */ /* 0x0001e2000c101506 */
[----:B------:R-:W-:Y:S05]  /*4b040*/  @!P0 EXIT ;  /* 0x000000000000894d */ /* 0x000fea0003800000 */
[----:B0-----:R-:W-:-:S05]  /*4b050*/  PRMT R8, R23, 0x7632, R8 ;  /* 0x0000763217087816 */ /* 0x001fca0000000008 */
[----:B------:R-:W-:Y:S01]  /*4b060*/  STG.E.U16 [R16.64], R8 ;  /* 0x0000000810007986 */ /* 0x000fe2000c101506 */
[----:B------:R-:W-:Y:S05]  /*4b070*/  EXIT ;  /* 0x000000000000794d */ /* 0x000fea0003800000 */
.L_x_3:
[----:B------:R-:W-:-:S00]  /*4b080*/  BRA `(.L_x_3) ;  /* 0xfffffff000007947 */ /* 0x000fc0000383ffff */
[----:B------:R-:W-:-:S00]  /*4b090*/  NOP ;  /* 0x0000000000007918 */ /* 0x000fc00000000000 */
        /* <DEDUP_REMOVED lines=14> */
.L_x_4:


//--------------------- .nv.shared.matmul_kernel  --------------------------
	.section	.nv.shared.matmul_kernel,"aw",@nobits
	.sectionflags	@""
	.align	16
